	.target	sm_90a

	.elftype	@"ET_EXEC"


//--------------------- .note.nv.tkinfo           --------------------------
	.section	.note.nv.tkinfo,"",@"SHT_NOTE"
	.sectionflags	@"SHF_NOTE_NV_TKINFO"
	.tkinfo
        /*0018*/ 	.word	0x00000002
        /*0030*/ 	.string	""
        /*0030*/ 	.string	"ptxas"
        /*0030*/ 	.string	"Cuda compilation tools, release 13.0, V13.0.88"
        /*0030*/ 	.string	"Build cuda_13.0.r13.0/compiler.36424714_0"
        /*0030*/ 	.string	"-v  -suppress-debug-info  -lineinfo  -arch sm_90a "



//--------------------- .note.nv.cuinfo           --------------------------
	.section	.note.nv.cuinfo,"",@"SHT_NOTE"
	.sectionflags	@"SHF_NOTE_NV_CUINFO"
        /*0018*/ 	.short	0x0002
        /*001a*/ 	.short	0x005a
        /*001c*/ 	.short	0x0082
	.zero		2


//--------------------- .nv.info                  --------------------------
	.section	.nv.info,"",@"SHT_CUDA_INFO"
	.align	4


	//----- nvinfo : EIATTR_REGCOUNT
	.align		4
        /*0000*/ 	.byte	0x04, 0x2f
        /*0002*/ 	.short	(.L_1 - .L_0)
	.align		4
.L_0:
        /*0004*/ 	.word	index@(matmul_kernel)
        /*0008*/ 	.word	0x000000ff


	//----- nvinfo : EIATTR_FRAME_SIZE
	.align		4
.L_1:
        /*000c*/ 	.byte	0x04, 0x11
        /*000e*/ 	.short	(.L_3 - .L_2)
	.align		4
.L_2:
        /*0010*/ 	.word	index@(matmul_kernel)
        /*0014*/ 	.word	0x000027c8


	//----- nvinfo : EIATTR_MIN_STACK_SIZE
	.align		4
.L_3:
        /*0018*/ 	.byte	0x04, 0x12
        /*001a*/ 	.short	(.L_5 - .L_4)
	.align		4
.L_4:
        /*001c*/ 	.word	index@(matmul_kernel)
        /*0020*/ 	.word	0x000027c8
.L_5:


//--------------------- .nv.compat                --------------------------
	.section	.nv.compat,"",@"SHT_CUDA_COMPAT_INFO"
	.align	4
        /*0000*/ 	.byte	0x02, 0x09, 0x01, 0x00, 0x02, 0x02, 0x01, 0x00, 0x02, 0x05, 0x05, 0x00, 0x03, 0x07, 0x01, 0x01
        /*0010*/ 	.byte	0x02, 0x03, 0x00, 0x00, 0x02, 0x06, 0x01, 0x00, 0x04, 0x0b, 0x08, 0x00, 0x00, 0x00, 0x00, 0x00
        /*0020*/ 	.byte	0x00, 0x00, 0x00, 0x00


//--------------------- .nv.info.matmul_kernel    --------------------------
	.section	.nv.info.matmul_kernel,"",@"SHT_CUDA_INFO"
	.sectionflags	@""
	.align	4


	//----- nvinfo : EIATTR_CUDA_API_VERSION
	.align		4
        /*0000*/ 	.byte	0x04, 0x37
        /*0002*/ 	.short	(.L_7 - .L_6)
.L_6:
        /*0004*/ 	.word	0x00000082


	//----- nvinfo : EIATTR_KPARAM_INFO
	.align		4
.L_7:
        /*0008*/ 	.byte	0x04, 0x17
        /*000a*/ 	.short	(.L_9 - .L_8)
.L_8:
        /*000c*/ 	.word	0x00000000
        /*0010*/ 	.short	0x000d
        /*0012*/ 	.short	0x0048
        /*0014*/ 	.byte	0x00, 0xf4, 0x21, 0x00


	//----- nvinfo : EIATTR_KPARAM_INFO
	.align		4
.L_9:
        /*0018*/ 	.byte	0x04, 0x17
        /*001a*/ 	.short	(.L_11 - .L_10)
.L_10:
        /*001c*/ 	.word	0x00000000
        /*0020*/ 	.short	0x000c
        /*0022*/ 	.short	0x0040
        /*0024*/ 	.byte	0x00, 0xf4, 0x21, 0x00


	//----- nvinfo : EIATTR_KPARAM_INFO
	.align		4
.L_11:
        /*0028*/ 	.byte	0x04, 0x17
        /*002a*/ 	.short	(.L_13 - .L_12)
.L_12:
        /*002c*/ 	.word	0x00000000
        /*0030*/ 	.short	0x000b
        /*0032*/ 	.short	0x0038
        /*0034*/ 	.byte	0x00, 0xf0, 0x11, 0x00


	//----- nvinfo : EIATTR_KPARAM_INFO
	.align		4
.L_13:
        /*0038*/ 	.byte	0x04, 0x17
        /*003a*/ 	.short	(.L_15 - .L_14)
.L_14:
        /*003c*/ 	.word	0x00000000
        /*0040*/ 	.short	0x000a
        /*0042*/ 	.short	0x0034
        /*0044*/ 	.byte	0x00, 0xf0, 0x11, 0x00


	//----- nvinfo : EIATTR_KPARAM_INFO
	.align		4
.L_15:
        /*0048*/ 	.byte	0x04, 0x17
        /*004a*/ 	.short	(.L_17 - .L_16)
.L_16:
        /*004c*/ 	.word	0x00000000
        /*0050*/ 	.short	0x0009
        /*0052*/ 	.short	0x0030
        /*0054*/ 	.byte	0x00, 0xf0, 0x11, 0x00


	//----- nvinfo : EIATTR_KPARAM_INFO
	.align		4
.L_17:
        /*0058*/ 	.byte	0x04, 0x17
        /*005a*/ 	.short	(.L_19 - .L_18)
.L_18:
        /*005c*/ 	.word	0x00000000
        /*0060*/ 	.short	0x0008
        /*0062*/ 	.short	0x002c
        /*0064*/ 	.byte	0x00, 0xf0, 0x11, 0x00


	//----- nvinfo : EIATTR_KPARAM_INFO
	.align		4
.L_19:
        /*0068*/ 	.byte	0x04, 0x17
        /*006a*/ 	.short	(.L_21 - .L_20)
.L_20:
        /*006c*/ 	.word	0x00000000
        /*0070*/ 	.short	0x0007
        /*0072*/ 	.short	0x0028
        /*0074*/ 	.byte	0x00, 0xf0, 0x11, 0x00


	//----- nvinfo : EIATTR_KPARAM_INFO
	.align		4
.L_21:
        /*0078*/ 	.byte	0x04, 0x17
        /*007a*/ 	.short	(.L_23 - .L_22)
.L_22:
        /*007c*/ 	.word	0x00000000
        /*0080*/ 	.short	0x0006
        /*0082*/ 	.short	0x0024
        /*0084*/ 	.byte	0x00, 0xf0, 0x11, 0x00


	//----- nvinfo : EIATTR_KPARAM_INFO
	.align		4
.L_23:
        /*0088*/ 	.byte	0x04, 0x17
        /*008a*/ 	.short	(.L_25 - .L_24)
.L_24:
        /*008c*/ 	.word	0x00000000
        /*0090*/ 	.short	0x0005
        /*0092*/ 	.short	0x0020
        /*0094*/ 	.byte	0x00, 0xf0, 0x11, 0x00


	//----- nvinfo : EIATTR_KPARAM_INFO
	.align		4
.L_25:
        /*0098*/ 	.byte	0x04, 0x17
        /*009a*/ 	.short	(.L_27 - .L_26)
.L_26:
        /*009c*/ 	.word	0x00000000
        /*00a0*/ 	.short	0x0004
        /*00a2*/ 	.short	0x001c
        /*00a4*/ 	.byte	0x00, 0xf0, 0x11, 0x00


	//----- nvinfo : EIATTR_KPARAM_INFO
	.align		4
.L_27:
        /*00a8*/ 	.byte	0x04, 0x17
        /*00aa*/ 	.short	(.L_29 - .L_28)
.L_28:
        /*00ac*/ 	.word	0x00000000
        /*00b0*/ 	.short	0x0003
        /*00b2*/ 	.short	0x0018
        /*00b4*/ 	.byte	0x00, 0xf0, 0x11, 0x00


	//----- nvinfo : EIATTR_KPARAM_INFO
	.align		4
.L_29:
        /*00b8*/ 	.byte	0x04, 0x17
        /*00ba*/ 	.short	(.L_31 - .L_30)
.L_30:
        /*00bc*/ 	.word	0x00000000
        /*00c0*/ 	.short	0x0002
        /*00c2*/ 	.short	0x0010
        /*00c4*/ 	.byte	0x00, 0xf4, 0x21, 0x00


	//----- nvinfo : EIATTR_KPARAM_INFO
	.align		4
.L_31:
        /*00c8*/ 	.byte	0x04, 0x17
        /*00ca*/ 	.short	(.L_33 - .L_32)
.L_32:
        /*00cc*/ 	.word	0x00000000
        /*00d0*/ 	.short	0x0001
        /*00d2*/ 	.short	0x0008
        /*00d4*/ 	.byte	0x00, 0xf4, 0x21, 0x00


	//----- nvinfo : EIATTR_KPARAM_INFO
	.align		4
.L_33:
        /*00d8*/ 	.byte	0x04, 0x17
        /*00da*/ 	.short	(.L_35 - .L_34)
.L_34:
        /*00dc*/ 	.word	0x00000000
        /*00e0*/ 	.short	0x0000
        /*00e2*/ 	.short	0x0000
        /*00e4*/ 	.byte	0x00, 0xf4, 0x21, 0x00


	//----- nvinfo : EIATTR_SPARSE_MMA_MASK
	.align		4
.L_35:
        /*00e8*/ 	.byte	0x03, 0x50
        /*00ea*/ 	.short	0x0000


	//----- nvinfo : EIATTR_MAXREG_COUNT
	.align		4
        /*00ec*/ 	.byte	0x03, 0x1b
        /*00ee*/ 	.short	0x00ff


	//----- nvinfo : EIATTR_NUM_BARRIERS
	.align		4
        /*00f0*/ 	.byte	0x02, 0x4c
        /*00f2*/ 	.byte	0x01
	.zero		1


	//----- nvinfo : EIATTR_ANNOTATIONS
	.align		4
        /*00f4*/ 	.byte	0x04, 0x55
        /*00f6*/ 	.short	(.L_37 - .L_36)


	//   ....[0]....
.L_36:
        /*00f8*/ 	.word	0x00000001
        /*00fc*/ 	.byte	0x50, 0x0a, 0x00, 0x00, 0x01, 0x00, 0x00, 0x00, 0x20, 0x0b, 0x00, 0x00, 0x01, 0x00, 0x00, 0x00
        /* <DEDUP_REMOVED lines=1708> */
        /*6bcc*/ 	.byte	0xe0, 0x08, 0x02, 0x00


	//----- nvinfo : EIATTR_MERCURY_ISA_VERSION
	.align		4
.L_37:
        /*6bd0*/ 	.byte	0x03, 0x5f
        /*6bd2*/ 	.short	0x0101


	//----- nvinfo : EIATTR_COOP_GROUP_MASK_REGIDS
	.align		4
        /*6bd4*/ 	.byte	0x04, 0x29
        /*6bd6*/ 	.short	(.L_39 - .L_38)


	//   ....[0]....
.L_38:
        /*6bd8*/ 	.word	0xffffffff


	//   ....[1]....
        /*6bdc*/ 	.word	0xffffffff


	//   ....[2]....
        /*6be0*/ 	.word	0xffffffff


	//   ....[3]....
        /*6be4*/ 	.word	0xffffffff


	//   ....[4]....
        /*6be8*/ 	.word	0xffffffff


	//   ....[5]....
        /*6bec*/ 	.word	0xffffffff


	//   ....[6]....
        /*6bf0*/ 	.word	0xffffffff


	//   ....[7]....
        /*6bf4*/ 	.word	0xffffffff


	//   ....[8]....
        /*6bf8*/ 	.word	0xffffffff


	//   ....[9]....
        /*6bfc*/ 	.word	0xffffffff


	//   ....[10]....
        /*6c00*/ 	.word	0xffffffff


	//   ....[11]....
        /*6c04*/ 	.word	0xffffffff


	//   ....[12]....
        /*6c08*/ 	.word	0xffffffff


	//   ....[13]....
        /*6c0c*/ 	.word	0xffffffff


	//   ....[14]....
        /*6c10*/ 	.word	0xffffffff


	//   ....[15]....
        /*6c14*/ 	.word	0xffffffff


	//   ....[16]....
        /*6c18*/ 	.word	0xffffffff


	//   ....[17]....
        /*6c1c*/ 	.word	0xffffffff


	//   ....[18]....
        /*6c20*/ 	.word	0xffffffff


	//   ....[19]....
        /*6c24*/ 	.word	0xffffffff


	//   ....[20]....
        /*6c28*/ 	.word	0xffffffff


	//   ....[21]....
        /*6c2c*/ 	.word	0xffffffff


	//   ....[22]....
        /*6c30*/ 	.word	0xffffffff


	//   ....[23]....
        /*6c34*/ 	.word	0xffffffff


	//   ....[24]....
        /*6c38*/ 	.word	0xffffffff


	//   ....[25]....
        /*6c3c*/ 	.word	0xffffffff


	//   ....[26]....
        /*6c40*/ 	.word	0xffffffff


	//   ....[27]....
        /*6c44*/ 	.word	0xffffffff


	//   ....[28]....
        /*6c48*/ 	.word	0xffffffff


	//   ....[29]....
        /*6c4c*/ 	.word	0xffffffff


	//   ....[30]....
        /*6c50*/ 	.word	0xffffffff


	//   ....[31]....
        /*6c54*/ 	.word	0xffffffff


	//   ....[32]....
        /*6c58*/ 	.word	0xffffffff


	//   ....[33]....
        /*6c5c*/ 	.word	0xffffffff


	//   ....[34]....
        /*6c60*/ 	.word	0xffffffff


	//   ....[35]....
        /*6c64*/ 	.word	0xffffffff


	//   ....[36]....
        /*6c68*/ 	.word	0xffffffff


	//   ....[37]....
        /*6c6c*/ 	.word	0xffffffff


	//   ....[38]....
        /*6c70*/ 	.word	0xffffffff


	//   ....[39]....
        /*6c74*/ 	.word	0xffffffff


	//   ....[40]....
        /*6c78*/ 	.word	0xffffffff


	//   ....[41]....
        /*6c7c*/ 	.word	0xffffffff


	//   ....[42]....
        /*6c80*/ 	.word	0xffffffff


	//   ....[43]....
        /*6c84*/ 	.word	0xffffffff


	//   ....[44]....
        /*6c88*/ 	.word	0xffffffff


	//   ....[45]....
        /*6c8c*/ 	.word	0xffffffff


	//   ....[46]....
        /*6c90*/ 	.word	0xffffffff


	//   ....[47]....
        /*6c94*/ 	.word	0xffffffff


	//   ....[48]....
        /*6c98*/ 	.word	0xffffffff


	//   ....[49]....
        /*6c9c*/ 	.word	0xffffffff


	//   ....[50]....
        /*6ca0*/ 	.word	0xffffffff


	//   ....[51]....
        /*6ca4*/ 	.word	0xffffffff


	//   ....[52]....
        /*6ca8*/ 	.word	0xffffffff


	//   ....[53]....
        /*6cac*/ 	.word	0xffffffff


	//   ....[54]....
        /*6cb0*/ 	.word	0xffffffff


	//   ....[55]....
        /*6cb4*/ 	.word	0xffffffff


	//   ....[56]....
        /*6cb8*/ 	.word	0xffffffff


	//   ....[57]....
        /*6cbc*/ 	.word	0xffffffff


	//   ....[58]....
        /*6cc0*/ 	.word	0xffffffff


	//   ....[59]....
        /*6cc4*/ 	.word	0xffffffff


	//   ....[60]....
        /*6cc8*/ 	.word	0xffffffff


	//   ....[61]....
        /*6ccc*/ 	.word	0xffffffff


	//   ....[62]....
        /*6cd0*/ 	.word	0xffffffff


	//   ....[63]....
        /*6cd4*/ 	.word	0xffffffff


	//   ....[64]....
        /*6cd8*/ 	.word	0xffffffff


	//   ....[65]....
        /*6cdc*/ 	.word	0xffffffff


	//   ....[66]....
        /*6ce0*/ 	.word	0xffffffff


	//   ....[67]....
        /*6ce4*/ 	.word	0xffffffff


	//   ....[68]....
        /*6ce8*/ 	.word	0xffffffff


	//   ....[69]....
        /*6cec*/ 	.word	0xffffffff


	//   ....[70]....
        /*6cf0*/ 	.word	0xffffffff


	//   ....[71]....
        /*6cf4*/ 	.word	0xffffffff


	//   ....[72]....
        /*6cf8*/ 	.word	0xffffffff


	//   ....[73]....
        /*6cfc*/ 	.word	0xffffffff


	//   ....[74]....
        /*6d00*/ 	.word	0xffffffff


	//   ....[75]....
        /*6d04*/ 	.word	0xffffffff


	//   ....[76]....
        /*6d08*/ 	.word	0xffffffff


	//   ....[77]....
        /*6d0c*/ 	.word	0xffffffff


	//   ....[78]....
        /*6d10*/ 	.word	0xffffffff


	//   ....[79]....
        /*6d14*/ 	.word	0xffffffff


	//   ....[80]....
        /*6d18*/ 	.word	0xffffffff


	//   ....[81]....
        /*6d1c*/ 	.word	0xffffffff


	//   ....[82]....
        /*6d20*/ 	.word	0xffffffff


	//   ....[83]....
        /*6d24*/ 	.word	0xffffffff


	//   ....[84]....
        /*6d28*/ 	.word	0xffffffff


	//   ....[85]....
        /*6d2c*/ 	.word	0xffffffff


	//   ....[86]....
        /*6d30*/ 	.word	0xffffffff


	//   ....[87]....
        /*6d34*/ 	.word	0xffffffff


	//   ....[88]....
        /*6d38*/ 	.word	0xffffffff


	//   ....[89]....
        /*6d3c*/ 	.word	0xffffffff


	//   ....[90]....
        /*6d40*/ 	.word	0xffffffff


	//   ....[91]....
        /*6d44*/ 	.word	0xffffffff


	//   ....[92]....
        /*6d48*/ 	.word	0xffffffff


	//   ....[93]....
        /*6d4c*/ 	.word	0xffffffff


	//   ....[94]....
        /*6d50*/ 	.word	0xffffffff


	//   ....[95]....
        /*6d54*/ 	.word	0xffffffff


	//   ....[96]....
        /*6d58*/ 	.word	0xffffffff


	//   ....[97]....
        /*6d5c*/ 	.word	0xffffffff


	//   ....[98]....
        /*6d60*/ 	.word	0xffffffff


	//   ....[99]....
        /*6d64*/ 	.word	0xffffffff


	//   ....[100]....
        /*6d68*/ 	.word	0xffffffff


	//   ....[101]....
        /*6d6c*/ 	.word	0xffffffff


	//   ....[102]....
        /*6d70*/ 	.word	0xffffffff


	//   ....[103]....
        /*6d74*/ 	.word	0xffffffff


	//   ....[104]....
        /*6d78*/ 	.word	0xffffffff


	//   ....[105]....
        /*6d7c*/ 	.word	0xffffffff


	//   ....[106]....
        /*6d80*/ 	.word	0xffffffff


	//   ....[107]....
        /*6d84*/ 	.word	0xffffffff


	//   ....[108]....
        /*6d88*/ 	.word	0xffffffff


	//   ....[109]....
        /*6d8c*/ 	.word	0xffffffff


	//   ....[110]....
        /*6d90*/ 	.word	0xffffffff


	//   ....[111]....
        /*6d94*/ 	.word	0xffffffff


	//   ....[112]....
        /*6d98*/ 	.word	0xffffffff


	//   ....[113]....
        /*6d9c*/ 	.word	0xffffffff


	//   ....[114]....
        /*6da0*/ 	.word	0xffffffff


	//   ....[115]....
        /*6da4*/ 	.word	0xffffffff


	//   ....[116]....
        /*6da8*/ 	.word	0xffffffff


	//   ....[117]....
        /*6dac*/ 	.word	0xffffffff


	//   ....[118]....
        /*6db0*/ 	.word	0xffffffff


	//   ....[119]....
        /*6db4*/ 	.word	0xffffffff


	//   ....[120]....
        /*6db8*/ 	.word	0xffffffff


	//   ....[121]....
        /*6dbc*/ 	.word	0xffffffff


	//   ....[122]....
        /*6dc0*/ 	.word	0xffffffff


	//   ....[123]....
        /*6dc4*/ 	.word	0xffffffff


	//   ....[124]....
        /*6dc8*/ 	.word	0xffffffff


	//   ....[125]....
        /*6dcc*/ 	.word	0xffffffff


	//   ....[126]....
        /*6dd0*/ 	.word	0xffffffff


	//   ....[127]....
        /*6dd4*/ 	.word	0xffffffff


	//   ....[128]....
        /*6dd8*/ 	.word	0xffffffff


	//   ....[129]....
        /*6ddc*/ 	.word	0xffffffff


	//   ....[130]....
        /*6de0*/ 	.word	0xffffffff


	//   ....[131]....
        /*6de4*/ 	.word	0xffffffff


	//   ....[132]....
        /*6de8*/ 	.word	0xffffffff


	//   ....[133]....
        /*6dec*/ 	.word	0xffffffff


	//   ....[134]....
        /*6df0*/ 	.word	0xffffffff


	//   ....[135]....
        /*6df4*/ 	.word	0xffffffff


	//   ....[136]....
        /*6df8*/ 	.word	0xffffffff


	//   ....[137]....
        /*6dfc*/ 	.word	0xffffffff


	//   ....[138]....
        /*6e00*/ 	.word	0xffffffff


	//   ....[139]....
        /*6e04*/ 	.word	0xffffffff


	//   ....[140]....
        /*6e08*/ 	.word	0xffffffff


	//   ....[141]....
        /*6e0c*/ 	.word	0xffffffff


	//   ....[142]....
        /*6e10*/ 	.word	0xffffffff


	//   ....[143]....
        /*6e14*/ 	.word	0xffffffff


	//   ....[144]....
        /*6e18*/ 	.word	0xffffffff


	//   ....[145]....
        /*6e1c*/ 	.word	0xffffffff


	//   ....[146]....
        /*6e20*/ 	.word	0xffffffff


	//   ....[147]....
        /*6e24*/ 	.word	0xffffffff


	//   ....[148]....
        /*6e28*/ 	.word	0xffffffff


	//   ....[149]....
        /*6e2c*/ 	.word	0xffffffff


	//   ....[150]....
        /*6e30*/ 	.word	0xffffffff


	//   ....[151]....
        /*6e34*/ 	.word	0xffffffff


	//   ....[152]....
        /*6e38*/ 	.word	0xffffffff


	//   ....[153]....
        /*6e3c*/ 	.word	0xffffffff


	//   ....[154]....
        /*6e40*/ 	.word	0xffffffff


	//   ....[155]....
        /*6e44*/ 	.word	0xffffffff


	//   ....[156]....
        /*6e48*/ 	.word	0xffffffff


	//   ....[157]....
        /*6e4c*/ 	.word	0xffffffff


	//   ....[158]....
        /*6e50*/ 	.word	0xffffffff


	//   ....[159]....
        /*6e54*/ 	.word	0xffffffff


	//   ....[160]....
        /*6e58*/ 	.word	0xffffffff


	//   ....[161]....
        /*6e5c*/ 	.word	0xffffffff


	//   ....[162]....
        /*6e60*/ 	.word	0xffffffff


	//   ....[163]....
        /*6e64*/ 	.word	0xffffffff


	//   ....[164]....
        /*6e68*/ 	.word	0xffffffff


	//   ....[165]....
        /*6e6c*/ 	.word	0xffffffff


	//   ....[166]....
        /*6e70*/ 	.word	0xffffffff


	//   ....[167]....
        /*6e74*/ 	.word	0xffffffff


	//   ....[168]....
        /*6e78*/ 	.word	0xffffffff


	//   ....[169]....
        /*6e7c*/ 	.word	0xffffffff


	//   ....[170]....
        /*6e80*/ 	.word	0xffffffff


	//   ....[171]....
        /*6e84*/ 	.word	0xffffffff


	//   ....[172]....
        /*6e88*/ 	.word	0xffffffff


	//   ....[173]....
        /*6e8c*/ 	.word	0xffffffff


	//   ....[174]....
        /*6e90*/ 	.word	0xffffffff


	//   ....[175]....
        /*6e94*/ 	.word	0xffffffff


	//   ....[176]....
        /*6e98*/ 	.word	0xffffffff


	//   ....[177]....
        /*6e9c*/ 	.word	0xffffffff


	//   ....[178]....
        /*6ea0*/ 	.word	0xffffffff


	//   ....[179]....
        /*6ea4*/ 	.word	0xffffffff


	//   ....[180]....
        /*6ea8*/ 	.word	0xffffffff


	//   ....[181]....
        /*6eac*/ 	.word	0xffffffff


	//   ....[182]....
        /*6eb0*/ 	.word	0xffffffff


	//   ....[183]....
        /*6eb4*/ 	.word	0xffffffff


	//   ....[184]....
        /*6eb8*/ 	.word	0xffffffff


	//   ....[185]....
        /*6ebc*/ 	.word	0xffffffff


	//   ....[186]....
        /*6ec0*/ 	.word	0xffffffff


	//   ....[187]....
        /*6ec4*/ 	.word	0xffffffff


	//   ....[188]....
        /*6ec8*/ 	.word	0xffffffff


	//   ....[189]....
        /*6ecc*/ 	.word	0xffffffff


	//   ....[190]....
        /*6ed0*/ 	.word	0xffffffff


	//   ....[191]....
        /*6ed4*/ 	.word	0xffffffff


	//   ....[192]....
        /*6ed8*/ 	.word	0xffffffff


	//   ....[193]....
        /*6edc*/ 	.word	0xffffffff


	//   ....[194]....
        /*6ee0*/ 	.word	0xffffffff


	//   ....[195]....
        /*6ee4*/ 	.word	0xffffffff


	//   ....[196]....
        /*6ee8*/ 	.word	0xffffffff


	//   ....[197]....
        /*6eec*/ 	.word	0xffffffff


	//   ....[198]....
        /*6ef0*/ 	.word	0xffffffff


	//   ....[199]....
        /*6ef4*/ 	.word	0xffffffff


	//   ....[200]....
        /*6ef8*/ 	.word	0xffffffff


	//   ....[201]....
        /*6efc*/ 	.word	0xffffffff


	//   ....[202]....
        /*6f00*/ 	.word	0xffffffff


	//   ....[203]....
        /*6f04*/ 	.word	0xffffffff


	//   ....[204]....
        /*6f08*/ 	.word	0xffffffff


	//   ....[205]....
        /*6f0c*/ 	.word	0xffffffff


	//   ....[206]....
        /*6f10*/ 	.word	0xffffffff


	//   ....[207]....
        /*6f14*/ 	.word	0xffffffff


	//   ....[208]....
        /*6f18*/ 	.word	0xffffffff


	//   ....[209]....
        /*6f1c*/ 	.word	0xffffffff


	//   ....[210]....
        /*6f20*/ 	.word	0xffffffff


	//   ....[211]....
        /*6f24*/ 	.word	0xffffffff


	//   ....[212]....
        /*6f28*/ 	.word	0xffffffff


	//   ....[213]....
        /*6f2c*/ 	.word	0xffffffff


	//   ....[214]....
        /*6f30*/ 	.word	0xffffffff


	//   ....[215]....
        /*6f34*/ 	.word	0xffffffff


	//   ....[216]....
        /*6f38*/ 	.word	0xffffffff


	//   ....[217]....
        /*6f3c*/ 	.word	0xffffffff


	//   ....[218]....
        /*6f40*/ 	.word	0xffffffff


	//   ....[219]....
        /*6f44*/ 	.word	0xffffffff


	//   ....[220]....
        /*6f48*/ 	.word	0xffffffff


	//   ....[221]....
        /*6f4c*/ 	.word	0xffffffff


	//   ....[222]....
        /*6f50*/ 	.word	0xffffffff


	//   ....[223]....
        /*6f54*/ 	.word	0xffffffff


	//   ....[224]....
        /*6f58*/ 	.word	0xffffffff


	//   ....[225]....
        /*6f5c*/ 	.word	0xffffffff


	//   ....[226]....
        /*6f60*/ 	.word	0xffffffff


	//   ....[227]....
        /*6f64*/ 	.word	0xffffffff


	//   ....[228]....
        /*6f68*/ 	.word	0xffffffff


	//   ....[229]....
        /*6f6c*/ 	.word	0xffffffff


	//   ....[230]....
        /*6f70*/ 	.word	0xffffffff


	//   ....[231]....
        /*6f74*/ 	.word	0xffffffff


	//   ....[232]....
        /*6f78*/ 	.word	0xffffffff


	//   ....[233]....
        /*6f7c*/ 	.word	0xffffffff


	//   ....[234]....
        /*6f80*/ 	.word	0xffffffff


	//   ....[235]....
        /*6f84*/ 	.word	0xffffffff


	//   ....[236]....
        /*6f88*/ 	.word	0xffffffff


	//   ....[237]....
        /*6f8c*/ 	.word	0xffffffff


	//   ....[238]....
        /*6f90*/ 	.word	0xffffffff


	//   ....[239]....
        /*6f94*/ 	.word	0xffffffff


	//   ....[240]....
        /*6f98*/ 	.word	0xffffffff


	//   ....[241]....
        /*6f9c*/ 	.word	0xffffffff


	//   ....[242]....
        /*6fa0*/ 	.word	0xffffffff


	//   ....[243]....
        /*6fa4*/ 	.word	0xffffffff


	//   ....[244]....
        /*6fa8*/ 	.word	0xffffffff


	//   ....[245]....
        /*6fac*/ 	.word	0xffffffff


	//   ....[246]....
        /*6fb0*/ 	.word	0xffffffff


	//   ....[247]....
        /*6fb4*/ 	.word	0xffffffff


	//   ....[248]....
        /*6fb8*/ 	.word	0xffffffff


	//   ....[249]....
        /*6fbc*/ 	.word	0xffffffff


	//   ....[250]....
        /*6fc0*/ 	.word	0xffffffff


	//   ....[251]....
        /*6fc4*/ 	.word	0xffffffff


	//   ....[252]....
        /*6fc8*/ 	.word	0xffffffff


	//   ....[253]....
        /*6fcc*/ 	.word	0xffffffff


	//   ....[254]....
        /*6fd0*/ 	.word	0xffffffff


	//----- nvinfo : EIATTR_COOP_GROUP_INSTR_OFFSETS
	.align		4
.L_39:
        /*6fd4*/ 	.byte	0x04, 0x28
        /*6fd6*/ 	.short	(.L_41 - .L_40)


	//   ....[0]....
.L_40:
        /*6fd8*/ 	.word	0x00053c40


	//   ....[1]....
        /*6fdc*/ 	.word	0x00053ca0


	//   ....[2]....
        /*6fe0*/ 	.word	0x00053ce0


	//   ....[3]....
        /*6fe4*/ 	.word	0x00053d40


	//   ....[4]....
        /*6fe8*/ 	.word	0x00053d60


	//   ....[5]....
        /*6fec*/ 	.word	0x00053e40


	//   ....[6]....
        /*6ff0*/ 	.word	0x00053e60


	//   ....[7]....
        /*6ff4*/ 	.word	0x00053e80


	//   ....[8]....
        /*6ff8*/ 	.word	0x00053ec0


	//   ....[9]....
        /*6ffc*/ 	.word	0x00053f20


	//   ....[10]....
        /*7000*/ 	.word	0x00053f60


	//   ....[11]....
        /*7004*/ 	.word	0x00053fc0


	//   ....[12]....
        /*7008*/ 	.word	0x00053fe0


	//   ....[13]....
        /*700c*/ 	.word	0x000540c0


	//   ....[14]....
        /*7010*/ 	.word	0x000540e0


	//   ....[15]....
        /*7014*/ 	.word	0x00054100


	//   ....[16]....
        /*7018*/ 	.word	0x00054150


	//   ....[17]....
        /*701c*/ 	.word	0x000541b0


	//   ....[18]....
        /*7020*/ 	.word	0x000541f0


	//   ....[19]....
        /*7024*/ 	.word	0x00054250


	//   ....[20]....
        /*7028*/ 	.word	0x00054270


	//   ....[21]....
        /*702c*/ 	.word	0x00054350


	//   ....[22]....
        /*7030*/ 	.word	0x00054370


	//   ....[23]....
        /*7034*/ 	.word	0x00054390


	//   ....[24]....
        /*7038*/ 	.word	0x000543d0


	//   ....[25]....
        /*703c*/ 	.word	0x00054430


	//   ....[26]....
        /*7040*/ 	.word	0x00054470


	//   ....[27]....
        /*7044*/ 	.word	0x000544d0


	//   ....[28]....
        /*7048*/ 	.word	0x000544f0


	//   ....[29]....
        /*704c*/ 	.word	0x000545d0


	//   ....[30]....
        /*7050*/ 	.word	0x000545f0


	//   ....[31]....
        /*7054*/ 	.word	0x00054610


	//   ....[32]....
        /*7058*/ 	.word	0x00054650


	//   ....[33]....
        /*705c*/ 	.word	0x000546b0


	//   ....[34]....
        /*7060*/ 	.word	0x000546f0


	//   ....[35]....
        /*7064*/ 	.word	0x00054750


	//   ....[36]....
        /*7068*/ 	.word	0x00054770


	//   ....[37]....
        /*706c*/ 	.word	0x00054850


	//   ....[38]....
        /*7070*/ 	.word	0x00054870


	//   ....[39]....
        /*7074*/ 	.word	0x00054890


	//   ....[40]....
        /*7078*/ 	.word	0x000548d0


	//   ....[41]....
        /*707c*/ 	.word	0x00054930


	//   ....[42]....
        /*7080*/ 	.word	0x00054970


	//   ....[43]....
        /*7084*/ 	.word	0x000549d0


	//   ....[44]....
        /*7088*/ 	.word	0x000549f0


	//   ....[45]....
        /*708c*/ 	.word	0x00054ad0


	//   ....[46]....
        /*7090*/ 	.word	0x00054af0


	//   ....[47]....
        /*7094*/ 	.word	0x00054b10


	//   ....[48]....
        /*7098*/ 	.word	0x00054b50


	//   ....[49]....
        /*709c*/ 	.word	0x00054bb0


	//   ....[50]....
        /*70a0*/ 	.word	0x00054bf0


	//   ....[51]....
        /*70a4*/ 	.word	0x00054c50


	//   ....[52]....
        /*70a8*/ 	.word	0x00054c70


	//   ....[53]....
        /*70ac*/ 	.word	0x00054d50


	//   ....[54]....
        /*70b0*/ 	.word	0x00054d70


	//   ....[55]....
        /*70b4*/ 	.word	0x00054d90


	//   ....[56]....
        /*70b8*/ 	.word	0x00054dd0


	//   ....[57]....
        /*70bc*/ 	.word	0x00054e30


	//   ....[58]....
        /*70c0*/ 	.word	0x00054e70


	//   ....[59]....
        /*70c4*/ 	.word	0x00054ed0


	//   ....[60]....
        /*70c8*/ 	.word	0x00054ef0


	//   ....[61]....
        /*70cc*/ 	.word	0x00054fd0


	//   ....[62]....
        /*70d0*/ 	.word	0x00054ff0


	//   ....[63]....
        /*70d4*/ 	.word	0x00055010


	//   ....[64]....
        /*70d8*/ 	.word	0x00055050


	//   ....[65]....
        /*70dc*/ 	.word	0x000550b0


	//   ....[66]....
        /*70e0*/ 	.word	0x000550f0


	//   ....[67]....
        /*70e4*/ 	.word	0x00055150


	//   ....[68]....
        /*70e8*/ 	.word	0x000551b0


	//   ....[69]....
        /*70ec*/ 	.word	0x00055250


	//   ....[70]....
        /*70f0*/ 	.word	0x00055270


	//   ....[71]....
        /*70f4*/ 	.word	0x00055290


	//   ....[72]....
        /*70f8*/ 	.word	0x000552d0


	//   ....[73]....
        /*70fc*/ 	.word	0x00055330


	//   ....[74]....
        /*7100*/ 	.word	0x00055370


	//   ....[75]....
        /*7104*/ 	.word	0x000553d0


	//   ....[76]....
        /*7108*/ 	.word	0x00055430


	//   ....[77]....
        /*710c*/ 	.word	0x000554d0


	//   ....[78]....
        /*7110*/ 	.word	0x000554f0


	//   ....[79]....
        /*7114*/ 	.word	0x00055510


	//   ....[80]....
        /*7118*/ 	.word	0x00055550


	//   ....[81]....
        /*711c*/ 	.word	0x000555b0


	//   ....[82]....
        /*7120*/ 	.word	0x000555f0


	//   ....[83]....
        /*7124*/ 	.word	0x00055650


	//   ....[84]....
        /*7128*/ 	.word	0x000556b0


	//   ....[85]....
        /*712c*/ 	.word	0x00055750


	//   ....[86]....
        /*7130*/ 	.word	0x00055770


	//   ....[87]....
        /*7134*/ 	.word	0x00055790


	//   ....[88]....
        /*7138*/ 	.word	0x000557d0


	//   ....[89]....
        /*713c*/ 	.word	0x00055830


	//   ....[90]....
        /*7140*/ 	.word	0x00055870


	//   ....[91]....
        /*7144*/ 	.word	0x000558d0


	//   ....[92]....
        /*7148*/ 	.word	0x00055930


	//   ....[93]....
        /*714c*/ 	.word	0x000559d0


	//   ....[94]....
        /*7150*/ 	.word	0x000559f0


	//   ....[95]....
        /*7154*/ 	.word	0x00055a10


	//   ....[96]....
        /*7158*/ 	.word	0x00055a50


	//   ....[97]....
        /*715c*/ 	.word	0x00055ab0


	//   ....[98]....
        /*7160*/ 	.word	0x00055af0


	//   ....[99]....
        /*7164*/ 	.word	0x00055b50


	//   ....[100]....
        /*7168*/ 	.word	0x00055bb0


	//   ....[101]....
        /*716c*/ 	.word	0x00055c50


	//   ....[102]....
        /*7170*/ 	.word	0x00055c70


	//   ....[103]....
        /*7174*/ 	.word	0x00055c90


	//   ....[104]....
        /*7178*/ 	.word	0x00055cd0


	//   ....[105]....
        /*717c*/ 	.word	0x00055d30


	//   ....[106]....
        /*7180*/ 	.word	0x00055d70


	//   ....[107]....
        /*7184*/ 	.word	0x00055dd0


	//   ....[108]....
        /*7188*/ 	.word	0x00055e30


	//   ....[109]....
        /*718c*/ 	.word	0x00055ed0


	//   ....[110]....
        /*7190*/ 	.word	0x00055ef0


	//   ....[111]....
        /*7194*/ 	.word	0x00055f10


	//   ....[112]....
        /*7198*/ 	.word	0x00055f50


	//   ....[113]....
        /*719c*/ 	.word	0x00055fb0


	//   ....[114]....
        /*71a0*/ 	.word	0x00055ff0


	//   ....[115]....
        /*71a4*/ 	.word	0x00056050


	//   ....[116]....
        /*71a8*/ 	.word	0x00056090


	//   ....[117]....
        /*71ac*/ 	.word	0x00056150


	//   ....[118]....
        /*71b0*/ 	.word	0x00056170


	//   ....[119]....
        /*71b4*/ 	.word	0x00056190


	//   ....[120]....
        /*71b8*/ 	.word	0x000561d0


	//   ....[121]....
        /*71bc*/ 	.word	0x00056230


	//   ....[122]....
        /*71c0*/ 	.word	0x00056270


	//   ....[123]....
        /*71c4*/ 	.word	0x000562d0


	//   ....[124]....
        /*71c8*/ 	.word	0x00056310


	//   ....[125]....
        /*71cc*/ 	.word	0x000563d0


	//   ....[126]....
        /*71d0*/ 	.word	0x000563f0


	//   ....[127]....
        /*71d4*/ 	.word	0x00056410


	//   ....[128]....
        /*71d8*/ 	.word	0x00056430


	//   ....[129]....
        /*71dc*/ 	.word	0x00056490


	//   ....[130]....
        /*71e0*/ 	.word	0x000564d0


	//   ....[131]....
        /*71e4*/ 	.word	0x00056530


	//   ....[132]....
        /*71e8*/ 	.word	0x00056570


	//   ....[133]....
        /*71ec*/ 	.word	0x000565d0


	//   ....[134]....
        /*71f0*/ 	.word	0x00056610


	//   ....[135]....
        /*71f4*/ 	.word	0x00056670


	//   ....[136]....
        /*71f8*/ 	.word	0x000566b0


	//   ....[137]....
        /*71fc*/ 	.word	0x00056710


	//   ....[138]....
        /*7200*/ 	.word	0x00056750


	//   ....[139]....
        /*7204*/ 	.word	0x000567b0


	//   ....[140]....
        /*7208*/ 	.word	0x00056810


	//   ....[141]....
        /*720c*/ 	.word	0x000568b0


	//   ....[142]....
        /*7210*/ 	.word	0x00056910


	//   ....[143]....
        /*7214*/ 	.word	0x00056930


	//   ....[144]....
        /*7218*/ 	.word	0x00056950


	//   ....[145]....
        /*721c*/ 	.word	0x00056970


	//   ....[146]....
        /*7220*/ 	.word	0x00056990


	//   ....[147]....
        /*7224*/ 	.word	0x000569f0


	//   ....[148]....
        /*7228*/ 	.word	0x00056a50


	//   ....[149]....
        /*722c*/ 	.word	0x00056a70


	//   ....[150]....
        /*7230*/ 	.word	0x00056a90


	//   ....[151]....
        /*7234*/ 	.word	0x00056af0


	//   ....[152]....
        /*7238*/ 	.word	0x00056bf0


	//   ....[153]....
        /*723c*/ 	.word	0x00056c10


	//   ....[154]....
        /*7240*/ 	.word	0x00056c30


	//   ....[155]....
        /*7244*/ 	.word	0x00056c50


	//   ....[156]....
        /*7248*/ 	.word	0x00056c70


	//   ....[157]....
        /*724c*/ 	.word	0x00056c90


	//   ....[158]....
        /*7250*/ 	.word	0x00056cf0


	//   ....[159]....
        /*7254*/ 	.word	0x00056d10


	//   ....[160]....
        /*7258*/ 	.word	0x00056d30


	//   ....[161]....
        /*725c*/ 	.word	0x00056d50


	//   ....[162]....
        /*7260*/ 	.word	0x00056d70


	//   ....[163]....
        /*7264*/ 	.word	0x00056dd0


	//   ....[164]....
        /*7268*/ 	.word	0x00056e30


	//   ....[165]....
        /*726c*/ 	.word	0x00056e50


	//   ....[166]....
        /*7270*/ 	.word	0x00056e70


	//   ....[167]....
        /*7274*/ 	.word	0x00056ed0


	//   ....[168]....
        /*7278*/ 	.word	0x00056fd0


	//   ....[169]....
        /*727c*/ 	.word	0x00056ff0


	//   ....[170]....
        /*7280*/ 	.word	0x00057010


	//   ....[171]....
        /*7284*/ 	.word	0x00057030


	//   ....[172]....
        /*7288*/ 	.word	0x00057070


	//   ....[173]....
        /*728c*/ 	.word	0x00057090


	//   ....[174]....
        /*7290*/ 	.word	0x000570f0


	//   ....[175]....
        /*7294*/ 	.word	0x00057110


	//   ....[176]....
        /*7298*/ 	.word	0x00057130


	//   ....[177]....
        /*729c*/ 	.word	0x00057150


	//   ....[178]....
        /*72a0*/ 	.word	0x00057170


	//   ....[179]....
        /*72a4*/ 	.word	0x000571d0


	//   ....[180]....
        /*72a8*/ 	.word	0x00057230


	//   ....[181]....
        /*72ac*/ 	.word	0x00057250


	//   ....[182]....
        /*72b0*/ 	.word	0x00057270


	//   ....[183]....
        /*72b4*/ 	.word	0x000572d0


	//   ....[184]....
        /*72b8*/ 	.word	0x00057380


	//   ....[185]....
        /*72bc*/ 	.word	0x000573a0


	//   ....[186]....
        /*72c0*/ 	.word	0x000573c0


	//   ....[187]....
        /*72c4*/ 	.word	0x000573e0


	//   ....[188]....
        /*72c8*/ 	.word	0x00057400


	//   ....[189]....
        /*72cc*/ 	.word	0x00057490


	//   ....[190]....
        /*72d0*/ 	.word	0x000574b0


	//   ....[191]....
        /*72d4*/ 	.word	0x000574d0


	//   ....[192]....
        /*72d8*/ 	.word	0x000574f0


	//   ....[193]....
        /*72dc*/ 	.word	0x00057550


	//   ....[194]....
        /*72e0*/ 	.word	0x00057570


	//   ....[195]....
        /*72e4*/ 	.word	0x000575d0


	//   ....[196]....
        /*72e8*/ 	.word	0x00057650


	//   ....[197]....
        /*72ec*/ 	.word	0x00057670


	//   ....[198]....
        /*72f0*/ 	.word	0x00057690


	//   ....[199]....
        /*72f4*/ 	.word	0x000576f0


	//   ....[200]....
        /*72f8*/ 	.word	0x000577a0


	//   ....[201]....
        /*72fc*/ 	.word	0x000577c0


	//   ....[202]....
        /*7300*/ 	.word	0x000577e0


	//   ....[203]....
        /*7304*/ 	.word	0x00057800


	//   ....[204]....
        /*7308*/ 	.word	0x00057820


	//   ....[205]....
        /*730c*/ 	.word	0x000578b0


	//   ....[206]....
        /*7310*/ 	.word	0x000578d0


	//   ....[207]....
        /*7314*/ 	.word	0x000578f0


	//   ....[208]....
        /*7318*/ 	.word	0x00057910


	//   ....[209]....
        /*731c*/ 	.word	0x00057970


	//   ....[210]....
        /*7320*/ 	.word	0x00057990


	//   ....[211]....
        /*7324*/ 	.word	0x000579f0


	//   ....[212]....
        /*7328*/ 	.word	0x00057a30


	//   ....[213]....
        /*732c*/ 	.word	0x00057a50


	//   ....[214]....
        /*7330*/ 	.word	0x00057a70


	//   ....[215]....
        /*7334*/ 	.word	0x00057ad0


	//   ....[216]....
        /*7338*/ 	.word	0x00057b70


	//   ....[217]....
        /*733c*/ 	.word	0x00057b90


	//   ....[218]....
        /*7340*/ 	.word	0x00057bb0


	//   ....[219]....
        /*7344*/ 	.word	0x00057bd0


	//   ....[220]....
        /*7348*/ 	.word	0x00057bf0


	//   ....[221]....
        /*734c*/ 	.word	0x00057c50


	//   ....[222]....
        /*7350*/ 	.word	0x00057cb0


	//   ....[223]....
        /*7354*/ 	.word	0x00057cd0


	//   ....[224]....
        /*7358*/ 	.word	0x00057cf0


	//   ....[225]....
        /*735c*/ 	.word	0x00057d50


	//   ....[226]....
        /*7360*/ 	.word	0x00057d70


	//   ....[227]....
        /*7364*/ 	.word	0x00057dd0


	//   ....[228]....
        /*7368*/ 	.word	0x00057e10


	//   ....[229]....
        /*736c*/ 	.word	0x00057e30


	//   ....[230]....
        /*7370*/ 	.word	0x00057e50


	//   ....[231]....
        /*7374*/ 	.word	0x00057eb0


	//   ....[232]....
        /*7378*/ 	.word	0x00057ff0


	//   ....[233]....
        /*737c*/ 	.word	0x00058010


	//   ....[234]....
        /*7380*/ 	.word	0x00058030


	//   ....[235]....
        /*7384*/ 	.word	0x00058050


	//   ....[236]....
        /*7388*/ 	.word	0x00058070


	//   ....[237]....
        /*738c*/ 	.word	0x00058090


	//   ....[238]....
        /*7390*/ 	.word	0x000580b0


	//   ....[239]....
        /*7394*/ 	.word	0x000580d0


	//   ....[240]....
        /*7398*/ 	.word	0x000580f0


	//   ....[241]....
        /*739c*/ 	.word	0x00058110


	//   ....[242]....
        /*73a0*/ 	.word	0x00058180


	//   ....[243]....
        /*73a4*/ 	.word	0x000581a0


	//   ....[244]....
        /*73a8*/ 	.word	0x000581d0


	//   ....[245]....
        /*73ac*/ 	.word	0x00058230


	//   ....[246]....
        /*73b0*/ 	.word	0x00058260


	//   ....[247]....
        /*73b4*/ 	.word	0x000582c0


	//   ....[248]....
        /*73b8*/ 	.word	0x00058300


	//   ....[249]....
        /*73bc*/ 	.word	0x00058360


	//   ....[250]....
        /*73c0*/ 	.word	0x000583a0


	//   ....[251]....
        /*73c4*/ 	.word	0x00058410


	//   ....[252]....
        /*73c8*/ 	.word	0x00058530


	//   ....[253]....
        /*73cc*/ 	.word	0x00058550


	//   ....[254]....
        /*73d0*/ 	.word	0x000585f0


	//----- nvinfo : EIATTR_EXIT_INSTR_OFFSETS
	.align		4
.L_41:
        /*73d4*/ 	.byte	0x04, 0x1c
        /*73d6*/ 	.short	(.L_43 - .L_42)


	//   ....[0]....
.L_42:
        /*73d8*/ 	.word	0x00063d30


	//   ....[1]....
        /*73dc*/ 	.word	0x00063d50


	//----- nvinfo : EIATTR_REQNTID
	.align		4
.L_43:
        /*73e0*/ 	.byte	0x04, 0x10
        /*73e2*/ 	.short	(.L_45 - .L_44)
.L_44:
        /*73e4*/ 	.word	0x00000020
        /*73e8*/ 	.word	0x00000001
        /*73ec*/ 	.word	0x00000001


	//----- nvinfo : EIATTR_CBANK_PARAM_SIZE
	.align		4
.L_45:
        /*73f0*/ 	.byte	0x03, 0x19
        /*73f2*/ 	.short	0x0050


	//----- nvinfo : EIATTR_PARAM_CBANK
	.align		4
        /*73f4*/ 	.byte	0x04, 0x0a
        /*73f6*/ 	.short	(.L_47 - .L_46)
	.align		4
.L_46:
        /*73f8*/ 	.word	index@(.nv.constant0.matmul_kernel)
        /*73fc*/ 	.short	0x0210
        /*73fe*/ 	.short	0x0050


	//----- nvinfo : EIATTR_SW_WAR
	.align		4
.L_47:
        /*7400*/ 	.byte	0x04, 0x36
        /*7402*/ 	.short	(.L_49 - .L_48)
.L_48:
        /*7404*/ 	.word	0x00000008
.L_49:


//--------------------- .nv.callgraph             --------------------------
	.section	.nv.callgraph,"",@"SHT_CUDA_CALLGRAPH"
	.align	4
	.sectionentsize	8
	.align		4
        /*0000*/ 	.word	0x00000000
	.align		4
        /*0004*/ 	.word	0xffffffff
	.align		4
        /*0008*/ 	.word	0x00000000
	.align		4
        /*000c*/ 	.word	0xfffffffe
	.align		4
        /*0010*/ 	.word	0x00000000
	.align		4
        /*0014*/ 	.word	0xfffffffd
	.align		4
        /*0018*/ 	.word	0x00000000
	.align		4
        /*001c*/ 	.word	0xfffffffc


//--------------------- .text.matmul_kernel       --------------------------
	.section	.text.matmul_kernel,"ax",@progbits
	.align	128
        .global         matmul_kernel
        .type           matmul_kernel,@function
        .size           matmul_kernel,(.L_x_3 - matmul_kernel)
        .other          matmul_kernel,@"STO_CUDA_ENTRY STV_DEFAULT"
matmul_kernel:
.text.matmul_kernel:
[----:B------:R-:W1:Y:S08]  /*0000*/  LDC R1, c[0x0][0x28] ;  /* 0x00000a00ff017b82 */ /* 0x000e700000000800 */
[----:B------:R-:W2:Y:S01]  /*0010*/  LDC.64 R2, c[0x0][0x228] ;  /* 0x00008a00ff027b82 */ /* 0x000ea20000000a00 */
[----:B------:R-:W3:Y:S01]  /*0020*/  S2R R7, SR_CTAID.X ;  /* 0x0000000000077919 */ /* 0x000ee20000002500 */
[----:B------:R-:W-:Y:S01]  /*0030*/  ULDC UR8, c[0x0][0x230] ;  /* 0x00008c0000087ab9 */ /* 0x000fe20000000800 */
[----:B------:R-:W-:Y:S01]  /*0040*/  ULDC UR5, c[0x0][0x230] ;  /* 0x00008c0000057ab9 */ /* 0x000fe20000000800 */
[----:B------:R-:W-:Y:S01]  /*0050*/  UIADD3 UR8, UR8, 0x3f, URZ ;  /* 0x0000003f08087890 */ /* 0x000fe2000fffe03f */
[----:B------:R-:W4:Y:S01]  /*0060*/  S2R R14, SR_TID.X ;  /* 0x00000000000e7919 */ /* 0x000f220000002100 */
[----:B------:R-:W-:Y:S01]  /*0070*/  ULDC UR6, c[0x0][0x230] ;  /* 0x00008c0000067ab9 */ /* 0x000fe20000000800 */
[----:B-1----:R-:W-:Y:S01]  /*0080*/  VIADD R1, R1, 0xffffd838 ;  /* 0xffffd83801017836 */ /* 0x002fe20000000000 */
[----:B------:R-:W-:Y:S01]  /*0090*/  UISETP.GT.AND UP0, UPT, UR8, 0x3f, UPT ;  /* 0x0000003f0800788c */ /* 0x000fe2000bf04270 */
[----:B------:R-:W1:Y:S01]  /*00a0*/  LDC.64 R246, c[0x0][0x238] ;  /* 0x00008e00fff67b82 */ /* 0x000e620000000a00 */
[----:B------:R-:W-:Y:S01]  /*00b0*/  ULDC UR33, c[0x0][0x240] ;  /* 0x0000900000217ab9 */ /* 0x000fe20000000800 */
[----:B------:R-:W-:Y:S01]  /*00c0*/  ULDC UR36, c[0x0][0x240] ;  /* 0x0000900000247ab9 */ /* 0x000fe20000000800 */
[----:B------:R-:W-:Y:S01]  /*00d0*/  USEL UR4, URZ, 0x4, !UP0 ;  /* 0x000000043f047887 */ /* 0x000fe2000c000000 */
[----:B------:R-:W-:Y:S01]  /*00e0*/  ULDC UR44, c[0x0][0x240] ;  /* 0x00009000002c7ab9 */ /* 0x000fe20000000800 */
        /* <DEDUP_REMOVED lines=9> */
[----:B--2---:R-:W-:Y:S01]  /*0180*/  VIADD R0, R3, 0x7f ;  /* 0x0000007f03007836 */ /* 0x004fe20000000000 */
[----:B------:R-:W-:Y:S01]  /*0190*/  IABS R67, R2 ;  /* 0x0000000200437213 */ /* 0x000fe20000000000 */
[----:B------:R-:W-:Y:S01]  /*01a0*/  ULDC UR10, c[0x0][0x240] ;  /* 0x00009000000a7ab9 */ /* 0x000fe20000000800 */
[----:B------:R-:W-:Y:S01]  /*01b0*/  ULDC UR18, c[0x0][0x240] ;  /* 0x0000900000127ab9 */ /* 0x000fe20000000800 */
[----:B------:R-:W-:Y:S01]  /*01c0*/  ULDC UR26, c[0x0][0x240] ;  /* 0x00009000001a7ab9 */ /* 0x000fe20000000800 */
[----:B------:R-:W-:Y:S01]  /*01d0*/  SHF.R.S32.HI R5, RZ, 0x1f, R0 ;  /* 0x0000001fff057819 */ /* 0x000fe20000011400 */
[----:B------:R-:W-:Y:S01]  /*01e0*/  ULDC UR37, c[0x0][0x240] ;  /* 0x0000900000257ab9 */ /* 0x000fe20000000800 */
[----:B------:R-:W-:Y:S01]  /*01f0*/  ULDC UR45, c[0x0][0x240] ;  /* 0x00009000002d7ab9 */ /* 0x000fe20000000800 */
[----:B------:R-:W-:Y:S01]  /*0200*/  ULDC UR53, c[0x0][0x240] ;  /* 0x0000900000357ab9 */ /* 0x000fe20000000800 */
[----:B------:R-:W-:Y:S01]  /*0210*/  LEA.HI R5, R5, R0, RZ, 0x7 ;  /* 0x0000000005057211 */ /* 0x000fe200078f38ff */
[----:B------:R-:W-:Y:S01]  /*0220*/  ULDC UR61, c[0x0][0x240] ;  /* 0x00009000003d7ab9 */ /* 0x000fe20000000800 */
[----:B---3--:R-:W-:Y:S01]  /*0230*/  IABS R10, R7 ;  /* 0x00000007000a7213 */ /* 0x008fe20000000000 */
[----:B------:R-:W-:Y:S01]  /*0240*/  ULDC UR12, c[0x0][0x240] ;  /* 0x00009000000c7ab9 */ /* 0x000fe20000000800 */
[----:B------:R-:W-:Y:S01]  /*0250*/  SHF.R.S32.HI R5, RZ, 0x7, R5 ;  /* 0x00000007ff057819 */ /* 0x000fe20000011405 */
[----:B------:R-:W-:Y:S01]  /*0260*/  ULDC UR20, c[0x0][0x240] ;  /* 0x0000900000147ab9 */ /* 0x000fe20000000800 */
[----:B----4-:R-:W-:Y:S01]  /*0270*/  LOP3.LUT R143, R14, 0x1f, RZ, 0xc0, !PT ;  /* 0x0000001f0e8f7812 */ /* 0x010fe200078ec0ff */
[----:B------:R-:W-:Y:S01]  /*0280*/  ULDC UR28, c[0x0][0x240] ;  /* 0x00009000001c7ab9 */ /* 0x000fe20000000800 */
[----:B------:R-:W-:Y:S01]  /*0290*/  SHF.L.U32 R6, R5, 0x3, RZ ;  /* 0x0000000305067819 */ /* 0x000fe200000006ff */
[----:B------:R-:W-:Y:S01]  /*02a0*/  ULDC UR38, c[0x0][0x240] ;  /* 0x0000900000267ab9 */ /* 0x000fe20000000800 */
[----:B------:R-:W-:Y:S01]  /*02b0*/  LOP3.LUT R250, R143, 0x20, RZ, 0xfc, !PT ;  /* 0x000000208ffa7812 */ /* 0x000fe200078efcff */
[----:B------:R-:W-:Y:S01]  /*02c0*/  ULDC UR46, c[0x0][0x240] ;  /* 0x00009000002e7ab9 */ /* 0x000fe20000000800 */
[-C--:B------:R-:W-:Y:S01]  /*02d0*/  IABS R9, R6.reuse ;  /* 0x0000000600097213 */ /* 0x080fe20000000000 */
[----:B------:R-:W-:Y:S01]  /*02e0*/  ULDC UR54, c[0x0][0x240] ;  /* 0x0000900000367ab9 */ /* 0x000fe20000000800 */
[----:B------:R-:W-:Y:S01]  /*02f0*/  IABS R12, R6 ;  /* 0x00000006000c7213 */ /* 0x000fe20000000000 */
[----:B------:R-:W-:Y:S01]  /*0300*/  ULDC UR13, c[0x0][0x240] ;  /* 0x00009000000d7ab9 */ /* 0x000fe20000000800 */
[----:B------:R-:W2:Y:S01]  /*0310*/  I2F.RP R0, R9 ;  /* 0x0000000900007306 */ /* 0x000ea20000209400 */
        /* <DEDUP_REMOVED lines=14> */
[----:B--2---:R-:W2:Y:S01]  /*0400*/  MUFU.RCP R0, R0 ;  /* 0x0000000000007308 */ /* 0x004ea20000001000 */
        /* <DEDUP_REMOVED lines=14> */
[----:B------:R-:W3:Y:S01]  /*04f0*/  LDC R137, c[0x0][0x230] ;  /* 0x00008c00ff897b82 */ /* 0x000ee20000000800 */
[----:B------:R-:W-:Y:S01]  /*0500*/  UISETP.GE.AND UP0, UPT, UR8, 0x40, UPT ;  /* 0x000000400800788c */ /* 0x000fe2000bf06270 */
[----:B--2---:R-:W-:Y:S01]  /*0510*/  VIADD R4, R0, 0xffffffe ;  /* 0x0ffffffe00047836 */ /* 0x004fe20000000000 */
[----:B------:R-:W-:Y:S01]  /*0520*/  UISETP.GT.AND UP1, UPT, UR8, 0x7f, UPT ;  /* 0x0000007f0800788c */ /* 0x000fe2000bf24270 */
[----:B------:R-:W-:-:S02]  /*0530*/  IMAD.MOV R0, RZ, RZ, -R12 ;  /* 0x000000ffff007224 */ /* 0x000fc400078e0a0c */
[----:B------:R2:W4:Y:S02]  /*0540*/  F2I.FTZ.U32.TRUNC.NTZ R5, R4 ;  /* 0x0000000400057305 */ /* 0x000524000021f000 */
[----:B------:R-:W5:Y:S01]  /*0550*/  LDC R139, c[0x0][0x230] ;  /* 0x00008c00ff8b7b82 */ /* 0x000f620000000800 */
[----:B--2---:R-:W-:-:S07]  /*0560*/  IMAD.MOV.U32 R4, RZ, RZ, RZ ;  /* 0x000000ffff047224 */ /* 0x004fce00078e00ff */
[----:B------:R-:W2:Y:S01]  /*0570*/  LDC R249, c[0x0][0x230] ;  /* 0x00008c00fff97b82 */ /* 0x000ea20000000800 */
[----:B----4-:R-:W-:Y:S02]  /*0580*/  IMAD.MOV R8, RZ, RZ, -R5 ;  /* 0x000000ffff087224 */ /* 0x010fe400078e0a05 */
[----:B---3--:R-:W-:-:S05]  /*0590*/  VIADD R137, R137, 0xffffffff ;  /* 0xffffffff89897836 */ /* 0x008fca0000000000 */
[----:B------:R-:W3:Y:S01]  /*05a0*/  LDC R251, c[0x0][0x230] ;  /* 0x00008c00fffb7b82 */ /* 0x000ee20000000800 */
[----:B------:R-:W-:Y:S01]  /*05b0*/  IMAD R11, R8, R9, RZ ;  /* 0x00000009080b7224 */ /* 0x000fe200078e02ff */
[----:B------:R-:W-:-:S03]  /*05c0*/  MOV R8, R10 ;  /* 0x0000000a00087202 */ /* 0x000fc60000000f00 */
[----:B------:R-:W-:-:S06]  /*05d0*/  IMAD.HI.U32 R5, R5, R11, R4 ;  /* 0x0000000b05057227 */ /* 0x000fcc00078e0004 */
[----:B------:R-:W-:-:S04]  /*05e0*/  IMAD.HI.U32 R5, R5, R8, RZ ;  /* 0x0000000805057227 */ /* 0x000fc800078e00ff */
[----:B------:R-:W-:-:S05]  /*05f0*/  IMAD R0, R5, R0, R8 ;  /* 0x0000000005007224 */ /* 0x000fca00078e0208 */
[----:B------:R-:W-:-:S13]  /*0600*/  ISETP.GT.U32.AND P1, PT, R9, R0, PT ;  /* 0x000000000900720c */ /* 0x000fda0003f24070 */
[-C--:B------:R-:W-:Y:S01]  /*0610*/  @!P1 IADD3 R0, R0, -R9.reuse, RZ ;  /* 0x8000000900009210 */ /* 0x080fe20007ffe0ff */
[----:B------:R-:W-:Y:S01]  /*0620*/  @!P1 VIADD R5, R5, 0x1 ;  /* 0x0000000105059836 */ /* 0x000fe20000000000 */
[----:B------:R-:W-:Y:S02]  /*0630*/  ISETP.NE.AND P1, PT, R6, RZ, PT ;  /* 0x000000ff0600720c */ /* 0x000fe40003f25270 */
[----:B------:R-:W-:Y:S02]  /*0640*/  ISETP.GE.U32.AND P0, PT, R0, R9, PT ;  /* 0x000000090000720c */ /* 0x000fe40003f06070 */
[----:B------:R-:W-:-:S04]  /*0650*/  LOP3.LUT R0, R7, R6, RZ, 0x3c, !PT ;  /* 0x0000000607007212 */ /* 0x000fc800078e3cff */
[----:B------:R-:W-:Y:S01]  /*0660*/  ISETP.GE.AND P2, PT, R0, RZ, PT ;  /* 0x000000ff0000720c */ /* 0x000fe20003f46270 */
[----:B------:R-:W-:-:S06]  /*0670*/  VIADD R0, R2, 0x7f ;  /* 0x0000007f02007836 */ /* 0x000fcc0000000000 */
[----:B------:R-:W-:-:S05]  /*0680*/  @P0 VIADD R5, R5, 0x1 ;  /* 0x0000000105050836 */ /* 0x000fca0000000000 */
[----:B------:R-:W-:Y:S02]  /*0690*/  MOV R4, R5 ;  /* 0x0000000500047202 */ /* 0x000fe40000000f00 */
[----:B------:R-:W-:-:S03]  /*06a0*/  SHF.R.S32.HI R5, RZ, 0x1f, R0 ;  /* 0x0000001fff057819 */ /* 0x000fc60000011400 */
[----:B------:R-:W-:Y:S01]  /*06b0*/  @!P2 IMAD.MOV R4, RZ, RZ, -R4 ;  /* 0x000000ffff04a224 */ /* 0x000fe200078e0a04 */
[----:B------:R-:W-:Y:S02]  /*06c0*/  @!P1 LOP3.LUT R4, RZ, R6, RZ, 0x33, !PT ;  /* 0x00000006ff049212 */ /* 0x000fe400078e33ff */
[----:B------:R-:W-:Y:S02]  /*06d0*/  LEA.HI R5, R5, R0, RZ, 0x7 ;  /* 0x0000000005057211 */ /* 0x000fe400078f38ff */
[----:B------:R-:W-:Y:S01]  /*06e0*/  SHF.L.U32 R10, R4, 0x3, RZ ;  /* 0x00000003040a7819 */ /* 0x000fe200000006ff */
[----:B------:R-:W-:-:S03]  /*06f0*/  IMAD.MOV R4, RZ, RZ, -R4 ;  /* 0x000000ffff047224 */ /* 0x000fc600078e0a04 */
[----:B------:R-:W-:Y:S01]  /*0700*/  LEA.HI.SX32 R5, R5, -R10, 0x19 ;  /* 0x8000000a05057211 */ /* 0x000fe200078fcaff */
[----:B------:R-:W-:Y:S02]  /*0710*/  IMAD R12, R6, R4, R7 ;  /* 0x00000004060c7224 */ /* 0x000fe400078e0207 */
[----:B------:R-:W-:Y:S01]  /*0720*/  IMAD.MOV.U32 R4, RZ, RZ, RZ ;  /* 0x000000ffff047224 */ /* 0x000fe200078e00ff */
[----:B------:R-:W-:Y:S02]  /*0730*/  VIMNMX R9, R5, 0x8, PT ;  /* 0x0000000805097848 */ /* 0x000fe40003fe0100 */
[----:B------:R-:W-:Y:S02]  /*0740*/  IABS R6, R12 ;  /* 0x0000000c00067213 */ /* 0x000fe40000000000 */
[----:B------:R-:W-:-:S04]  /*0750*/  IABS R8, R9 ;  /* 0x0000000900087213 */ /* 0x000fc80000000000 */
[----:B------:R-:W4:Y:S08]  /*0760*/  I2F.RP R0, R8 ;  /* 0x0000000800007306 */ /* 0x000f300000209400 */
[----:B----4-:R-:W4:Y:S02]  /*0770*/  MUFU.RCP R0, R0 ;  /* 0x0000000000007308 */ /* 0x010f240000001000 */
[----:B----4-:R-:W-:Y:S01]  /*0780*/  VIADD R5, R0, 0xffffffe ;  /* 0x0ffffffe00057836 */ /* 0x010fe20000000000 */
[----:B------:R-:W-:-:S05]  /*0790*/  IABS R0, R3 ;  /* 0x0000000300007213 */ /* 0x000fca0000000000 */
[----:B------:R-:W4:Y:S02]  /*07a0*/  F2I.FTZ.U32.TRUNC.NTZ R5, R5 ;  /* 0x0000000500057305 */ /* 0x000f24000021f000 */
[----:B----4-:R-:W-:-:S05]  /*07b0*/  IADD3 R11, RZ, -R5, RZ ;  /* 0x80000005ff0b7210 */ /* 0x010fca0007ffe0ff */
[----:B------:R-:W-:Y:S01]  /*07c0*/  IMAD R7, R11, R8, RZ ;  /* 0x000000080b077224 */ /* 0x000fe200078e02ff */
[----:B------:R-:W-:-:S03]  /*07d0*/  IABS R11, R9 ;  /* 0x00000009000b7213 */ /* 0x000fc60000000000 */
[----:B------:R-:W-:Y:S02]  /*07e0*/  IMAD.HI.U32 R4, R5, R7, R4 ;  /* 0x0000000705047227 */ /* 0x000fe400078e0004 */
[----:B------:R-:W4:Y:S02]  /*07f0*/  I2F.RP R7, R0 ;  /* 0x0000000000077306 */ /* 0x000f240000209400 */
[----:B------:R-:W-:Y:S01]  /*0800*/  IMAD.MOV.U32 R5, RZ, RZ, R6 ;  /* 0x000000ffff057224 */ /* 0x000fe200078e0006 */
[----:B------:R-:W-:-:S03]  /*0810*/  IADD3 R6, RZ, -R11, RZ ;  /* 0x8000000bff067210 */ /* 0x000fc60007ffe0ff */
[----:B------:R-:W-:-:S04]  /*0820*/  IMAD.HI.U32 R4, R4, R5, RZ ;  /* 0x0000000504047227 */ /* 0x000fc800078e00ff */
[----:B------:R-:W-:Y:S02]  /*0830*/  IMAD R5, R4, R6, R5 ;  /* 0x0000000604057224 */ /* 0x000fe400078e0205 */
[----:B------:R-:W1:Y:S03]  /*0840*/  I2F.RP R6, R67 ;  /* 0x0000004300067306 */ /* 0x000e660000209400 */
[----:B------:R-:W-:-:S05]  /*0850*/  ISETP.GT.U32.AND P1, PT, R8, R5, PT ;  /* 0x000000050800720c */ /* 0x000fca0003f24070 */
[----:B----4-:R-:W4:Y:S08]  /*0860*/  MUFU.RCP R7, R7 ;  /* 0x0000000700077308 */ /* 0x010f300000001000 */
[----:B------:R-:W-:Y:S01]  /*0870*/  @!P1 IMAD.IADD R5, R5, 0x1, -R8 ;  /* 0x0000000105059824 */ /* 0x000fe200078e0a08 */
[----:B-1----:R-:W1:Y:S01]  /*0880*/  MUFU.RCP R6, R6 ;  /* 0x0000000600067308 */ /* 0x002e620000001000 */
[----:B------:R-:W-:-:S02]  /*0890*/  @!P1 IADD3 R4, R4, 0x1, RZ ;  /* 0x0000000104049810 */ /* 0x000fc40007ffe0ff */
[----:B------:R-:W-:Y:S02]  /*08a0*/  ISETP.NE.AND P1, PT, R9, RZ, PT ;  /* 0x000000ff0900720c */ /* 0x000fe40003f25270 */
[----:B------:R-:W-:Y:S02]  /*08b0*/  ISETP.GE.U32.AND P0, PT, R5, R8, PT ;  /* 0x000000080500720c */ /* 0x000fe40003f06070 */
[----:B------:R-:W-:Y:S01]  /*08c0*/  LOP3.LUT R5, R12, R9, RZ, 0x3c, !PT ;  /* 0x000000090c057212 */ /* 0x000fe200078e3cff */
[----:B----4-:R-:W-:-:S03]  /*08d0*/  VIADD R8, R7, 0xffffffe ;  /* 0x0ffffffe07087836 */ /* 0x010fc60000000000 */
[----:B------:R-:W-:Y:S02]  /*08e0*/  ISETP.GE.AND P2, PT, R5, RZ, PT ;  /* 0x000000ff0500720c */ /* 0x000fe40003f46270 */
[----:B------:R-:W4:Y:S01]  /*08f0*/  F2I.FTZ.U32.TRUNC.NTZ R5, R8 ;  /* 0x0000000800057305 */ /* 0x000f22000021f000 */
[----:B-1----:R-:W-:-:S04]  /*0900*/  IADD3 R7, R6, 0xffffffe, RZ ;  /* 0x0ffffffe06077810 */ /* 0x002fc80007ffe0ff */
[----:B------:R-:W-:-:S04]  /*0910*/  @P0 VIADD R4, R4, 0x1 ;  /* 0x0000000104040836 */ /* 0x000fc80000000000 */
[----:B------:R-:W-:Y:S01]  /*0920*/  IMAD.MOV.U32 R11, RZ, RZ, R4 ;  /* 0x000000ffff0b7224 */ /* 0x000fe200078e0004 */
[----:B------:R-:W1:Y:S03]  /*0930*/  F2I.FTZ.U32.TRUNC.NTZ R7, R7 ;  /* 0x0000000700077305 */ /* 0x000e66000021f000 */
[----:B------:R-:W-:Y:S01]  /*0940*/  @!P2 IMAD.MOV R11, RZ, RZ, -R11 ;  /* 0x000000ffff0ba224 */ /* 0x000fe200078e0a0b */
[----:B------:R-:W-:Y:S01]  /*0950*/  @!P1 LOP3.LUT R11, RZ, R9, RZ, 0x33, !PT ;  /* 0x00000009ff0b9212 */ /* 0x000fe200078e33ff */
[----:B----4-:R-:W-:-:S03]  /*0960*/  IMAD.MOV R13, RZ, RZ, -R5 ;  /* 0x000000ffff0d7224 */ /* 0x010fc600078e0a05 */
[C---:B------:R-:W-:Y:S01]  /*0970*/  IADD3 R4, -R11.reuse, RZ, RZ ;  /* 0x000000ff0b047210 */ /* 0x040fe20007ffe1ff */
[----:B------:R-:W-:-:S04]  /*0980*/  IMAD.SHL.U32 R33, R11, 0x80, RZ ;  /* 0x000000800b217824 */ /* 0x000fc800078e00ff */
[----:B------:R-:W-:Y:S01]  /*0990*/  IMAD R4, R9, R4, R12 ;  /* 0x0000000409047224 */ /* 0x000fe200078e020c */
[----:B------:R-:W-:Y:S01]  /*09a0*/  IADD3 R19, R33, 0xc, RZ ;  /* 0x0000000c21137810 */ /* 0x000fe20007ffe0ff */
[----:B------:R-:W-:Y:S01]  /*09b0*/  IMAD R9, R13, R0, RZ ;  /* 0x000000000d097224 */ /* 0x000fe200078e02ff */
[C---:B------:R-:W-:Y:S01]  /*09c0*/  IADD3 R21, R33.reuse, 0xe, RZ ;  /* 0x0000000e21157810 */ /* 0x040fe20007ffe0ff */
[----:B------:R-:W-:Y:S01]  /*09d0*/  IMAD.IADD R6, R10, 0x1, R4 ;  /* 0x000000010a067824 */ /* 0x000fe200078e0204 */
[----:B------:R-:W-:Y:S01]  /*09e0*/  MOV R4, RZ ;  /* 0x000000ff00047202 */ /* 0x000fe20000000f00 */
[----:B------:R-:W-:Y:S01]  /*09f0*/  VIADD R13, R33, 0x7f ;  /* 0x0000007f210d7836 */ /* 0x000fe20000000000 */
[----:B------:R-:W-:Y:S01]  /*0a00*/  IABS R36, R19 ;  /* 0x0000001300247213 */ /* 0x000fe20000000000 */
[----:B-1----:R-:W-:Y:S01]  /*0a10*/  IMAD.MOV R8, RZ, RZ, -R7 ;  /* 0x000000ffff087224 */ /* 0x002fe200078e0a07 */
[----:B------:R-:W-:Y:S01]  /*0a20*/  IABS R26, R21 ;  /* 0x00000015001a7213 */ /* 0x000fe20000000000 */
[----:B------:R-:W-:Y:S01]  /*0a30*/  IMAD.HI.U32 R5, R5, R9, R4 ;  /* 0x0000000905057227 */ /* 0x000fe200078e0004 */
[----:B------:R-:W-:Y:S01]  /*0a40*/  IABS R134, R13 ;  /* 0x0000000d00867213 */ /* 0x000fe20000000000 */
[----:B------:R1:W-:Y:S01]  /*0a50*/  STL [R1+0x980], R33 ;  /* 0x0009802101007387 */ /* 0x0003e20000100800 */
[----:B------:R-:W-:Y:S01]  /*0a60*/  ISETP.GE.AND P1, PT, R13, RZ, PT ;  /* 0x000000ff0d00720c */ /* 0x000fe20003f26270 */
[----:B------:R-:W-:Y:S01]  /*0a70*/  IMAD.SHL.U32 R4, R6, 0x80, RZ ;  /* 0x0000008006047824 */ /* 0x000fe200078e00ff */
[----:B------:R-:W-:Y:S01]  /*0a80*/  MOV R6, RZ ;  /* 0x000000ff00067202 */ /* 0x000fe20000000f00 */
[----:B------:R-:W-:Y:S01]  /*0a90*/  IMAD R9, R8, R67, RZ ;  /* 0x0000004308097224 */ /* 0x000fe200078e02ff */
[C---:B------:R-:W-:Y:S01]  /*0aa0*/  IADD3 R27, R33.reuse, 0x7d, RZ ;  /* 0x0000007d211b7810 */ /* 0x040fe20007ffe0ff */
[----:B------:R-:W-:Y:S01]  /*0ab0*/  VIADD R12, R33, 0x1 ;  /* 0x00000001210c7836 */ /* 0x000fe20000000000 */
[C---:B------:R-:W-:Y:S01]  /*0ac0*/  LOP3.LUT R31, R4.reuse, 0x1f, R14, 0xf8, !PT ;  /* 0x0000001f041f7812 */ /* 0x040fe200078ef80e */
[----:B------:R-:W-:Y:S01]  /*0ad0*/  IMAD.HI.U32 R6, R7, R9, R6 ;  /* 0x0000000907067227 */ /* 0x000fe200078e0006 */
[----:B------:R-:W-:-:S02]  /*0ae0*/  LOP3.LUT R127, R4, 0x20, R143, 0xfe, !PT ;  /* 0x00000020047f7812 */ /* 0x000fc400078efe8f */
[----:B------:R-:W-:Y:S01]  /*0af0*/  IABS R66, R31 ;  /* 0x0000001f00427213 */ /* 0x000fe20000000000 */
[----:B------:R-:W-:Y:S01]  /*0b00*/  IMAD.HI.U32 R9, R5, R134, RZ ;  /* 0x0000008605097227 */ /* 0x000fe200078e00ff */
[----:B------:R-:W-:Y:S01]  /*0b10*/  IABS R138, R127 ;  /* 0x0000007f008a7213 */ /* 0x000fe20000000000 */
[----:B------:R-:W-:Y:S01]  /*0b20*/  STL [R1+0x984], R31 ;  /* 0x0009841f01007387 */ /* 0x000fe20000100800 */
[----:B------:R-:W-:Y:S01]  /*0b30*/  IABS R10, R12 ;  /* 0x0000000c000a7213 */ /* 0x000fe20000000000 */
[C---:B------:R-:W-:Y:S01]  /*0b40*/  IMAD.HI.U32 R7, R6.reuse, R66, RZ ;  /* 0x0000004206077227 */ /* 0x040fe200078e00ff */
[----:B------:R-:W-:Y:S01]  /*0b50*/  IADD3 R11, -R9, RZ, RZ ;  /* 0x000000ff090b7210 */ /* 0x000fe20007ffe1ff */
[----:B------:R4:W-:Y:S01]  /*0b60*/  STL [R1+0xa60], R127 ;  /* 0x000a607f01007387 */ /* 0x0009e20000100800 */
[C---:B------:R-:W-:Y:S01]  /*0b70*/  LOP3.LUT R125, R31.reuse, 0x40, RZ, 0xfc, !PT ;  /* 0x000000401f7d7812 */ /* 0x040fe200078efcff */
[----:B------:R-:W-:Y:S01]  /*0b80*/  IMAD.HI.U32 R4, R6, R138, RZ ;  /* 0x0000008a06047227 */ /* 0x000fe200078e00ff */
[----:B------:R-:W-:-:S02]  /*0b90*/  LOP3.LUT R123, R31, 0x60, RZ, 0xfc, !PT ;  /* 0x000000601f7b7812 */ /* 0x000fc400078efcff */
[----:B------:R-:W-:Y:S01]  /*0ba0*/  IABS R136, R125 ;  /* 0x0000007d00887213 */ /* 0x000fe20000000000 */
[----:B------:R-:W-:Y:S01]  /*0bb0*/  IMAD R134, R0, R11, R134 ;  /* 0x0000000b00867224 */ /* 0x000fe200078e0286 */
[----:B------:R-:W-:Y:S01]  /*0bc0*/  IADD3 R4, -R4, RZ, RZ ;  /* 0x000000ff04047210 */ /* 0x000fe20007ffe1ff */
[----:B------:R-:W-:Y:S01]  /*0bd0*/  IMAD.HI.U32 R8, R5, R10, RZ ;  /* 0x0000000a05087227 */ /* 0x000fe200078e00ff */
[----:B------:R-:W-:Y:S01]  /*0be0*/  IABS R122, R123 ;  /* 0x0000007b007a7213 */ /* 0x000fe20000000000 */
[----:B------:R-:W-:Y:S01]  /*0bf0*/  STL [R1+0xa68], R125 ;  /* 0x000a687d01007387 */ /* 0x000fe20000100800 */
[----:B------:R-:W-:Y:S01]  /*0c00*/  ISETP.GT.U32.AND P0, PT, R0, R134, PT ;  /* 0x000000860000720c */ /* 0x000fe20003f04070 */
[----:B------:R-:W-:Y:S01]  /*0c10*/  IMAD.MOV R7, RZ, RZ, -R7 ;  /* 0x000000ffff077224 */ /* 0x000fe200078e0a07 */
[----:B------:R-:W-:Y:S01]  /*0c20*/  ISETP.GE.AND P6, PT, R12, RZ, PT ;  /* 0x000000ff0c00720c */ /* 0x000fe20003fc6270 */
[----:B------:R-:W-:Y:S01]  /*0c30*/  IMAD.MOV R9, RZ, RZ, -R8 ;  /* 0x000000ffff097224 */ /* 0x000fe200078e0a08 */
[----:B------:R-:W-:Y:S01]  /*0c40*/  IABS R140, R33 ;  /* 0x00000021008c7213 */ /* 0x000fe20000000000 */
[----:B------:R-:W-:Y:S01]  /*0c50*/  IMAD R66, R67, R7, R66 ;  /* 0x0000000743427224 */ /* 0x000fe200078e0242 */
[----:B------:R-:W-:Y:S01]  /*0c60*/  IADD3 R7, R33, 0x2, RZ ;  /* 0x0000000221077810 */ /* 0x000fe20007ffe0ff */
[----:B------:R-:W-:Y:S01]  /*0c70*/  IMAD R9, R0, R9, R10 ;  /* 0x0000000900097224 */ /* 0x000fe200078e020a */
[----:B------:R-:W-:Y:S01]  /*0c80*/  STL [R1+0xa64], R123 ;  /* 0x000a647b01007387 */ /* 0x000fe20000100800 */
[----:B------:R-:W-:Y:S01]  /*0c90*/  IMAD R138, R67, R4, R138 ;  /* 0x00000004438a7224 */ /* 0x000fe200078e028a */
[----:B------:R-:W-:Y:S01]  /*0ca0*/  ISETP.GE.AND P5, PT, R7, RZ, PT ;  /* 0x000000ff0700720c */ /* 0x000fe20003fa6270 */
[----:B------:R-:W-:Y:S01]  /*0cb0*/  VIADD R12, R33, 0x3 ;  /* 0x00000003210c7836 */ /* 0x000fe20000000000 */
[----:B------:R-:W-:Y:S01]  /*0cc0*/  IABS R10, R7 ;  /* 0x00000007000a7213 */ /* 0x000fe20000000000 */
[----:B------:R-:W-:Y:S01]  /*0cd0*/  @!P0 IMAD.IADD R134, R134, 0x1, -R0 ;  /* 0x0000000186868824 */ /* 0x000fe200078e0a00 */
[----:B------:R-:W-:Y:S01]  /*0ce0*/  ISETP.GT.U32.AND P0, PT, R0, R9, PT ;  /* 0x000000090000720c */ /* 0x000fe20003f04070 */
[----:B------:R-:W-:Y:S01]  /*0cf0*/  IMAD.HI.U32 R7, R6, R136, RZ ;  /* 0x0000008806077227 */ /* 0x000fe200078e00ff */
[----:B------:R-:W-:-:S02]  /*0d00*/  ISETP.GT.U32.AND P2, PT, R67, R66, PT ;  /* 0x000000424300720c */ /* 0x000fc40003f44070 */
[----:B------:R-:W-:Y:S01]  /*0d10*/  ISETP.GT.U32.AND P3, PT, R0, R134, PT ;  /* 0x000000860000720c */ /* 0x000fe20003f64070 */
[----:B------:R-:W-:Y:S01]  /*0d20*/  IMAD.MOV R7, RZ, RZ, -R7 ;  /* 0x000000ffff077224 */ /* 0x000fe200078e0a07 */
[----:B------:R-:W-:Y:S01]  /*0d30*/  IABS R16, R12 ;  /* 0x0000000c00107213 */ /* 0x000fe20000000000 */
[----:B------:R-:W-:-:S04]  /*0d40*/  IMAD.HI.U32 R4, R5, R10, RZ ;  /* 0x0000000a05047227 */ /* 0x000fc800078e00ff */
[----:B------:R-:W-:Y:S02]  /*0d50*/  IMAD R136, R67, R7, R136 ;  /* 0x0000000743887224 */ /* 0x000fe400078e0288 */
[----:B------:R-:W-:Y:S01]  /*0d60*/  IMAD.MOV R7, RZ, RZ, -R4 ;  /* 0x000000ffff077224 */ /* 0x000fe200078e0a04 */
[----:B------:R-:W-:Y:S01]  /*0d70*/  @!P0 IADD3 R9, R9, -R0, RZ ;  /* 0x8000000009098210 */ /* 0x000fe20007ffe0ff */
[----:B------:R-:W-:Y:S01]  /*0d80*/  IMAD.HI.U32 R6, R6, R122, RZ ;  /* 0x0000007a06067227 */ /* 0x000fe200078e00ff */
[C---:B------:R-:W-:Y:S02]  /*0d90*/  ISETP.GT.U32.AND P4, PT, R67.reuse, R136, PT ;  /* 0x000000884300720c */ /* 0x040fe40003f84070 */
[----:B------:R-:W-:Y:S01]  /*0da0*/  @!P3 IADD3 R134, R134, -R0, RZ ;  /* 0x800000008686b210 */ /* 0x000fe20007ffe0ff */
[----:B------:R-:W-:Y:S01]  /*0db0*/  IMAD R10, R0, R7, R10 ;  /* 0x00000007000a7224 */ /* 0x000fe200078e020a */
[----:B------:R-:W-:Y:S01]  /*0dc0*/  ISETP.GT.U32.AND P3, PT, R67, R138, PT ;  /* 0x0000008a4300720c */ /* 0x000fe20003f64070 */
[----:B------:R-:W-:Y:S01]  /*0dd0*/  IMAD.MOV R8, RZ, RZ, -R6 ;  /* 0x000000ffff087224 */ /* 0x000fe200078e0a06 */
[----:B------:R-:W-:Y:S01]  /*0de0*/  IADD3 R4, R33, 0x4, RZ ;  /* 0x0000000421047810 */ /* 0x000fe20007ffe0ff */
[----:B------:R-:W-:-:S03]  /*0df0*/  IMAD.HI.U32 R6, R5, R16, RZ ;  /* 0x0000001005067227 */ /* 0x000fc600078e00ff */
[----:B------:R-:W-:Y:S01]  /*0e00*/  IABS R14, R4 ;  /* 0x00000004000e7213 */ /* 0x000fe20000000000 */
[----:B------:R-:W-:Y:S01]  /*0e10*/  IMAD R122, R67, R8, R122 ;  /* 0x00000008437a7224 */ /* 0x000fe200078e027a */
[----:B------:R-:W-:Y:S01]  /*0e20*/  IADD3 R8, R33, 0x6, RZ ;  /* 0x0000000621087810 */ /* 0x000fe20007ffe0ff */
[----:B------:R-:W-:Y:S01]  /*0e30*/  IMAD.MOV R11, RZ, RZ, -R6 ;  /* 0x000000ffff0b7224 */ /* 0x000fe200078e0a06 */
[----:B------:R-:W-:Y:S01]  /*0e40*/  @!P4 IADD3 R136, R136, -R67, RZ ;  /* 0x800000438888c210 */ /* 0x000fe20007ffe0ff */
[--C-:B------:R-:W-:Y:S01]  /*0e50*/  @!P2 IMAD.IADD R66, R66, 0x1, -R67.reuse ;  /* 0x000000014242a824 */ /* 0x100fe200078e0a43 */
[----:B------:R-:W-:Y:S01]  /*0e60*/  ISETP.GT.U32.AND P0, PT, R67, R122, PT ;  /* 0x0000007a4300720c */ /* 0x000fe20003f04070 */
[----:B------:R-:W-:Y:S01]  /*0e70*/  @!P3 IMAD.IADD R138, R138, 0x1, -R67 ;  /* 0x000000018a8ab824 */ /* 0x000fe200078e0a43 */
[C---:B------:R-:W-:Y:S01]  /*0e80*/  ISETP.GT.U32.AND P3, PT, R0.reuse, R10, PT ;  /* 0x0000000a0000720c */ /* 0x040fe20003f64070 */
[----:B------:R-:W-:Y:S01]  /*0e90*/  VIADD R6, R33, 0x5 ;  /* 0x0000000521067836 */ /* 0x000fe20000000000 */
[----:B------:R-:W-:Y:S01]  /*0ea0*/  ISETP.GT.U32.AND P2, PT, R0, R9, PT ;  /* 0x000000090000720c */ /* 0x000fe20003f44070 */
[----:B------:R-:W-:Y:S01]  /*0eb0*/  @!P1 IMAD.MOV R134, RZ, RZ, -R134 ;  /* 0x000000ffff869224 */ /* 0x000fe200078e0a86 */
[----:B------:R-:W-:Y:S01]  /*0ec0*/  ISETP.GE.AND P4, PT, R4, RZ, PT ;  /* 0x000000ff0400720c */ /* 0x000fe20003f86270 */
[----:B------:R-:W-:Y:S01]  /*0ed0*/  IMAD.HI.U32 R4, R5, R14, RZ ;  /* 0x0000000e05047227 */ /* 0x000fe200078e00ff */
[----:B------:R-:W-:-:S02]  /*0ee0*/  ISETP.GE.AND P1, PT, R12, RZ, PT ;  /* 0x000000ff0c00720c */ /* 0x000fc40003f26270 */
[----:B------:R-:W-:Y:S01]  /*0ef0*/  IABS R12, R6 ;  /* 0x00000006000c7213 */ /* 0x000fe20000000000 */
[----:B------:R-:W-:Y:S01]  /*0f00*/  IMAD R16, R0, R11, R16 ;  /* 0x0000000b00107224 */ /* 0x000fe200078e0210 */
[----:B------:R-:W-:Y:S01]  /*0f10*/  IADD3 R7, -R4, RZ, RZ ;  /* 0x000000ff04077210 */ /* 0x000fe20007ffe1ff */
[----:B------:R-:W-:Y:S01]  /*0f20*/  @!P0 IMAD.IADD R122, R122, 0x1, -R67 ;  /* 0x000000017a7a8824 */ /* 0x000fe200078e0a43 */
[----:B------:R-:W-:Y:S01]  /*0f30*/  ISETP.GE.AND P0, PT, R6, RZ, PT ;  /* 0x000000ff0600720c */ /* 0x000fe20003f06270 */
[----:B------:R-:W-:Y:S01]  /*0f40*/  @!P3 IMAD.IADD R10, R10, 0x1, -R0 ;  /* 0x000000010a0ab824 */ /* 0x000fe200078e0a00 */
[----:B------:R-:W-:Y:S01]  /*0f50*/  IABS R18, R8 ;  /* 0x0000000800127213 */ /* 0x000fe20000000000 */
[----:B------:R-:W-:-:S03]  /*0f60*/  IMAD.HI.U32 R6, R5, R12, RZ ;  /* 0x0000000c05067227 */ /* 0x000fc600078e00ff */
[C---:B------:R-:W-:Y:S01]  /*0f70*/  ISETP.GT.U32.AND P3, PT, R0.reuse, R10, PT ;  /* 0x0000000a0000720c */ /* 0x040fe20003f64070 */
[----:B------:R-:W-:Y:S01]  /*0f80*/  @!P2 IMAD.IADD R9, R9, 0x1, -R0 ;  /* 0x000000010909a824 */ /* 0x000fe200078e0a00 */
[C---:B------:R-:W-:Y:S01]  /*0f90*/  ISETP.GT.U32.AND P2, PT, R0.reuse, R16, PT ;  /* 0x000000100000720c */ /* 0x040fe20003f44070 */
[----:B------:R-:W-:Y:S02]  /*0fa0*/  IMAD.MOV R11, RZ, RZ, -R6 ;  /* 0x000000ffff0b7224 */ /* 0x000fe400078e0a06 */
[C---:B------:R-:W-:Y:S02]  /*0fb0*/  IMAD R14, R0.reuse, R7, R14 ;  /* 0x00000007000e7224 */ /* 0x040fe400078e020e */
[----:B------:R-:W-:Y:S02]  /*0fc0*/  IMAD R12, R0, R11, R12 ;  /* 0x0000000b000c7224 */ /* 0x000fe400078e020c */
[----:B------:R-:W-:Y:S02]  /*0fd0*/  IMAD.MOV.U32 R4, RZ, RZ, R9 ;  /* 0x000000ffff047224 */ /* 0x000fe400078e0009 */
[----:B------:R-:W-:-:S02]  /*0fe0*/  VIADD R13, R33, 0x7 ;  /* 0x00000007210d7836 */ /* 0x000fc40000000000 */
[----:B------:R-:W-:Y:S01]  /*0ff0*/  @!P3 IADD3 R10, R10, -R0, RZ ;  /* 0x800000000a0ab210 */ /* 0x000fe20007ffe0ff */
[----:B------:R-:W-:Y:S01]  /*1000*/  @!P6 IMAD.MOV R4, RZ, RZ, -R4 ;  /* 0x000000ffff04e224 */ /* 0x000fe200078e0a04 */
[----:B------:R-:W-:Y:S01]  /*1010*/  ISETP.GT.U32.AND P3, PT, R0, R14, PT ;  /* 0x0000000e0000720c */ /* 0x000fe20003f64070 */
[----:B------:R-:W-:Y:S01]  /*1020*/  @!P2 IMAD.IADD R16, R16, 0x1, -R0 ;  /* 0x000000011010a824 */ /* 0x000fe200078e0a00 */
[C---:B------:R-:W-:Y:S01]  /*1030*/  ISETP.GT.U32.AND P6, PT, R0.reuse, R12, PT ;  /* 0x0000000c0000720c */ /* 0x040fe20003fc4070 */
[----:B------:R-:W-:Y:S01]  /*1040*/  IMAD.HI.U32 R6, R5, R18, RZ ;  /* 0x0000001205067227 */ /* 0x000fe200078e00ff */
[----:B------:R-:W-:Y:S02]  /*1050*/  IABS R20, R13 ;  /* 0x0000000d00147213 */ /* 0x000fe40000000000 */
[----:B------:R-:W-:Y:S01]  /*1060*/  ISETP.GT.U32.AND P2, PT, R0, R16, PT ;  /* 0x000000100000720c */ /* 0x000fe20003f44070 */
[----:B------:R-:W-:Y:S02]  /*1070*/  VIADD R11, R33, 0x8 ;  /* 0x00000008210b7836 */ /* 0x000fe40000000000 */
[----:B------:R-:W-:-:S03]  /*1080*/  IMAD.HI.U32 R7, R5, R20, RZ ;  /* 0x0000001405077227 */ /* 0x000fc600078e00ff */
[----:B------:R-:W-:Y:S01]  /*1090*/  IABS R102, R11 ;  /* 0x0000000b00667213 */ /* 0x000fe20000000000 */
[--C-:B------:R-:W-:Y:S01]  /*10a0*/  @!P3 IMAD.IADD R14, R14, 0x1, -R0.reuse ;  /* 0x000000010e0eb824 */ /* 0x100fe200078e0a00 */
[----:B------:R-:W-:Y:S01]  /*10b0*/  IADD3 R7, -R7, RZ, RZ ;  /* 0x000000ff07077210 */ /* 0x000fe20007ffe1ff */
[----:B------:R-:W-:Y:S02]  /*10c0*/  @!P6 IMAD.IADD R12, R12, 0x1, -R0 ;  /* 0x000000010c0ce824 */ /* 0x000fe400078e0a00 */
[----:B------:R-:W-:Y:S01]  /*10d0*/  IMAD.MOV R9, RZ, RZ, -R6 ;  /* 0x000000ffff097224 */ /* 0x000fe200078e0a06 */
[C---:B------:R-:W-:Y:S01]  /*10e0*/  ISETP.GT.U32.AND P3, PT, R0.reuse, R14, PT ;  /* 0x0000000e0000720c */ /* 0x040fe20003f64070 */
[----:B------:R-:W-:Y:S01]  /*10f0*/  IMAD.HI.U32 R6, R5, R102, RZ ;  /* 0x0000006605067227 */ /* 0x000fe200078e00ff */
[----:B------:R-:W-:Y:S02]  /*1100*/  ISETP.GT.U32.AND P6, PT, R0, R12, PT ;  /* 0x0000000c0000720c */ /* 0x000fe40003fc4070 */
[----:B------:R-:W-:Y:S01]  /*1110*/  @!P2 IADD3 R16, R16, -R0, RZ ;  /* 0x800000001010a210 */ /* 0x000fe20007ffe0ff */
[C---:B------:R-:W-:Y:S01]  /*1120*/  IMAD R18, R0.reuse, R9, R18 ;  /* 0x0000000900127224 */ /* 0x040fe200078e0212 */
[----:B------:R-:W-:Y:S01]  /*1130*/  ISETP.GE.AND P2, PT, R13, RZ, PT ;  /* 0x000000ff0d00720c */ /* 0x000fe20003f46270 */
[----:B------:R-:W-:Y:S01]  /*1140*/  IMAD R20, R0, R7, R20 ;  /* 0x0000000700147224 */ /* 0x000fe200078e0214 */
[C---:B------:R-:W-:Y:S01]  /*1150*/  IADD3 R13, R33.reuse, 0x9, RZ ;  /* 0x00000009210d7810 */ /* 0x040fe20007ffe0ff */
[C---:B------:R-:W-:Y:S01]  /*1160*/  VIADD R15, R33.reuse, 0xa ;  /* 0x0000000a210f7836 */ /* 0x040fe20000000000 */
[----:B------:R-:W-:Y:S01]  /*1170*/  IADD3 R9, -R6, RZ, RZ ;  /* 0x000000ff06097210 */ /* 0x000fe20007ffe1ff */
[----:B------:R-:W-:Y:S01]  /*1180*/  VIADD R17, R33, 0xb ;  /* 0x0000000b21117836 */ /* 0x000fe20000000000 */
[----:B------:R-:W-:Y:S01]  /*1190*/  IABS R86, R13 ;  /* 0x0000000d00567213 */ /* 0x000fe20000000000 */
[--C-:B------:R-:W-:Y:S01]  /*11a0*/  @!P3 IMAD.IADD R14, R14, 0x1, -R0.reuse ;  /* 0x000000010e0eb824 */ /* 0x100fe200078e0a00 */
[----:B------:R-:W-:Y:S01]  /*11b0*/  ISETP.GT.U32.AND P3, PT, R0, R18, PT ;  /* 0x000000120000720c */ /* 0x000fe20003f64070 */
[----:B------:R-:W-:Y:S01]  /*11c0*/  @!P6 IMAD.IADD R12, R12, 0x1, -R0 ;  /* 0x000000010c0ce824 */ /* 0x000fe200078e0a00 */
[----:B------:R-:W-:Y:S01]  /*11d0*/  ISETP.GT.U32.AND P6, PT, R0, R20, PT ;  /* 0x000000140000720c */ /* 0x000fe20003fc4070 */
[----:B------:R-:W-:Y:S01]  /*11e0*/  IMAD.HI.U32 R6, R5, R86, RZ ;  /* 0x0000005605067227 */ /* 0x000fe200078e00ff */
[----:B------:R-:W-:-:S02]  /*11f0*/  IABS R70, R15 ;  /* 0x0000000f00467213 */ /* 0x000fc40000000000 */
[----:B------:R-:W-:Y:S01]  /*1200*/  IABS R52, R17 ;  /* 0x0000001100347213 */ /* 0x000fe20000000000 */
[----:B------:R-:W-:Y:S02]  /*1210*/  IMAD R102, R0, R9, R102 ;  /* 0x0000000900667224 */ /* 0x000fe400078e0266 */
[----:B------:R-:W-:Y:S02]  /*1220*/  IMAD.MOV R9, RZ, RZ, -R6 ;  /* 0x000000ffff097224 */ /* 0x000fe400078e0a06 */
[----:B------:R-:W-:-:S04]  /*1230*/  IMAD.HI.U32 R7, R5, R70, RZ ;  /* 0x0000004605077227 */ /* 0x000fc800078e00ff */
[----:B------:R-:W-:Y:S01]  /*1240*/  @!P3 IMAD.IADD R18, R18, 0x1, -R0 ;  /* 0x000000011212b824 */ /* 0x000fe200078e0a00 */
[C---:B------:R-:W-:Y:S01]  /*1250*/  ISETP.GT.U32.AND P3, PT, R0.reuse, R102, PT ;  /* 0x000000660000720c */ /* 0x040fe20003f64070 */
[----:B------:R-:W-:Y:S01]  /*1260*/  IMAD R86, R0, R9, R86 ;  /* 0x0000000900567224 */ /* 0x000fe200078e0256 */
[----:B------:R-:W-:Y:S01]  /*1270*/  IADD3 R7, -R7, RZ, RZ ;  /* 0x000000ff07077210 */ /* 0x000fe20007ffe1ff */
[----:B------:R-:W-:Y:S02]  /*1280*/  @!P6 IMAD.IADD R20, R20, 0x1, -R0 ;  /* 0x000000011414e824 */ /* 0x000fe400078e0a00 */
[----:B------:R-:W-:Y:S01]  /*1290*/  IMAD.HI.U32 R6, R5, R36, RZ ;  /* 0x0000002405067227 */ /* 0x000fe200078e00ff */
[----:B------:R-:W-:-:S03]  /*12a0*/  ISETP.GT.U32.AND P6, PT, R0, R86, PT ;  /* 0x000000560000720c */ /* 0x000fc60003fc4070 */
[----:B------:R-:W-:Y:S01]  /*12b0*/  @!P5 IMAD.MOV R10, RZ, RZ, -R10 ;  /* 0x000000ffff0ad224 */ /* 0x000fe200078e0a0a */
[----:B------:R-:W-:Y:S01]  /*12c0*/  ISETP.GE.AND P5, PT, R8, RZ, PT ;  /* 0x000000ff0800720c */ /* 0x000fe20003fa6270 */
[----:B------:R-:W-:Y:S01]  /*12d0*/  IMAD R70, R0, R7, R70 ;  /* 0x0000000700467224 */ /* 0x000fe200078e0246 */
[----:B------:R-:W-:Y:S01]  /*12e0*/  IADD3 R7, -R6, RZ, RZ ;  /* 0x000000ff06077210 */ /* 0x000fe20007ffe1ff */
[----:B------:R-:W-:Y:S01]  /*12f0*/  @!P3 IMAD.IADD R102, R102, 0x1, -R0 ;  /* 0x000000016666b824 */ /* 0x000fe200078e0a00 */
[C---:B------:R-:W-:Y:S01]  /*1300*/  ISETP.GT.U32.AND P3, PT, R0.reuse, R18, PT ;  /* 0x000000120000720c */ /* 0x040fe20003f64070 */
[----:B------:R-:W-:Y:S01]  /*1310*/  @!P1 IMAD.MOV R16, RZ, RZ, -R16 ;  /* 0x000000ffff109224 */ /* 0x000fe200078e0a10 */
[----:B------:R-:W-:Y:S01]  /*1320*/  ISETP.GT.U32.AND P1, PT, R0, R20, PT ;  /* 0x000000140000720c */ /* 0x000fe20003f24070 */
[----:B------:R-:W-:Y:S02]  /*1330*/  IMAD.HI.U32 R8, R5, R52, RZ ;  /* 0x0000003405087227 */ /* 0x000fe400078e00ff */
[----:B------:R-:W-:-:S02]  /*1340*/  @!P6 IADD3 R86, R86, -R0, RZ ;  /* 0x800000005656e210 */ /* 0x000fc40007ffe0ff */
[C---:B------:R-:W-:Y:S01]  /*1350*/  ISETP.GT.U32.AND P6, PT, R0.reuse, R102, PT ;  /* 0x000000660000720c */ /* 0x040fe20003fc4070 */
[----:B------:R-:W-:Y:S01]  /*1360*/  @!P4 IMAD.MOV R14, RZ, RZ, -R14 ;  /* 0x000000ffff0ec224 */ /* 0x000fe200078e0a0e */
[C---:B------:R-:W-:Y:S01]  /*1370*/  ISETP.GT.U32.AND P4, PT, R0.reuse, R86, PT ;  /* 0x000000560000720c */ /* 0x040fe20003f84070 */
[----:B------:R-:W-:Y:S01]  /*1380*/  @!P0 IMAD.MOV R12, RZ, RZ, -R12 ;  /* 0x000000ffff0c8224 */ /* 0x000fe200078e0a0c */
[----:B------:R-:W-:Y:S01]  /*1390*/  ISETP.GT.U32.AND P0, PT, R0, R70, PT ;  /* 0x000000460000720c */ /* 0x000fe20003f04070 */
[----:B------:R-:W-:Y:S01]  /*13a0*/  IMAD.MOV R9, RZ, RZ, -R8 ;  /* 0x000000ffff097224 */ /* 0x000fe200078e0a08 */
[----:B------:R-:W-:Y:S01]  /*13b0*/  @!P3 IADD3 R18, R18, -R0, RZ ;  /* 0x800000001212b210 */ /* 0x000fe20007ffe0ff */
[----:B------:R-:W-:Y:S02]  /*13c0*/  VIADD R8, R33, 0xd ;  /* 0x0000000d21087836 */ /* 0x000fe40000000000 */
[----:B------:R-:W-:Y:S02]  /*13d0*/  IMAD R36, R0, R7, R36 ;  /* 0x0000000700247224 */ /* 0x000fe400078e0224 */
[--C-:B------:R-:W-:Y:S01]  /*13e0*/  @!P1 IMAD.IADD R20, R20, 0x1, -R0.reuse ;  /* 0x0000000114149824 */ /* 0x100fe200078e0a00 */
[----:B------:R-:W-:Y:S01]  /*13f0*/  IABS R28, R8 ;  /* 0x00000008001c7213 */ /* 0x000fe20000000000 */
[----:B------:R-:W-:Y:S01]  /*1400*/  @!P6 IMAD.IADD R102, R102, 0x1, -R0 ;  /* 0x000000016666e824 */ /* 0x000fe200078e0a00 */
[----:B------:R-:W-:Y:S01]  /*1410*/  ISETP.GT.U32.AND P6, PT, R0, R36, PT ;  /* 0x000000240000720c */ /* 0x000fe20003fc4070 */
[----:B------:R-:W-:Y:S01]  /*1420*/  IMAD.HI.U32 R7, R5, R26, RZ ;  /* 0x0000001a05077227 */ /* 0x000fe200078e00ff */
[----:B------:R-:W-:-:S02]  /*1430*/  ISETP.GE.AND P1, PT, R11, RZ, PT ;  /* 0x000000ff0b00720c */ /* 0x000fc40003f26270 */
[----:B------:R-:W-:Y:S01]  /*1440*/  @!P4 IADD3 R86, R86, -R0, RZ ;  /* 0x800000005656c210 */ /* 0x000fe20007ffe0ff */
[----:B------:R-:W-:Y:S01]  /*1450*/  IMAD R52, R0, R9, R52 ;  /* 0x0000000900347224 */ /* 0x000fe200078e0234 */
[----:B------:R-:W-:Y:S01]  /*1460*/  ISETP.GE.AND P4, PT, R13, RZ, PT ;  /* 0x000000ff0d00720c */ /* 0x000fe20003f86270 */
[----:B------:R-:W-:Y:S01]  /*1470*/  IMAD.HI.U32 R6, R5, R28, RZ ;  /* 0x0000001c05067227 */ /* 0x000fe200078e00ff */
[----:B------:R-:W-:Y:S02]  /*1480*/  @!P0 IADD3 R70, R70, -R0, RZ ;  /* 0x8000000046468210 */ /* 0x000fe40007ffe0ff */
[----:B------:R-:W-:Y:S01]  /*1490*/  ISETP.GT.U32.AND P3, PT, R0, R52, PT ;  /* 0x000000340000720c */ /* 0x000fe20003f64070 */
[----:B------:R-:W-:Y:S01]  /*14a0*/  IMAD.MOV R7, RZ, RZ, -R7 ;  /* 0x000000ffff077224 */ /* 0x000fe200078e0a07 */
[----:B------:R-:W-:Y:S01]  /*14b0*/  ISETP.GE.AND P0, PT, R15, RZ, PT ;  /* 0x000000ff0f00720c */ /* 0x000fe20003f06270 */
[----:B------:R-:W-:Y:S01]  /*14c0*/  IMAD.MOV R9, RZ, RZ, -R6 ;  /* 0x000000ffff097224 */ /* 0x000fe200078e0a06 */
[----:B------:R-:W-:Y:S01]  /*14d0*/  @!P6 IADD3 R36, R36, -R0, RZ ;  /* 0x800000002424e210 */ /* 0x000fe20007ffe0ff */
[----:B------:R-:W-:Y:S01]  /*14e0*/  @!P5 IMAD.MOV R18, RZ, RZ, -R18 ;  /* 0x000000ffff12d224 */ /* 0x000fe200078e0a12 */
[C---:B------:R-:W-:Y:S01]  /*14f0*/  ISETP.GT.U32.AND P5, PT, R0.reuse, R70, PT ;  /* 0x000000460000720c */ /* 0x040fe20003fa4070 */
[C---:B------:R-:W-:Y:S01]  /*1500*/  IMAD R26, R0.reuse, R7, R26 ;  /* 0x00000007001a7224 */ /* 0x040fe200078e021a */
[C---:B------:R-:W-:Y:S01]  /*1510*/  ISETP.GT.U32.AND P6, PT, R0.reuse, R36, PT ;  /* 0x000000240000720c */ /* 0x040fe20003fc4070 */
[C---:B------:R-:W-:Y:S01]  /*1520*/  VIADD R7, R33.reuse, 0xf ;  /* 0x0000000f21077836 */ /* 0x040fe20000000000 */
[C---:B------:R-:W-:Y:S01]  /*1530*/  IADD3 R11, R33.reuse, 0x10, RZ ;  /* 0x00000010210b7810 */ /* 0x040fe20007ffe0ff */
[C---:B------:R-:W-:Y:S01]  /*1540*/  IMAD R28, R0.reuse, R9, R28 ;  /* 0x00000009001c7224 */ /* 0x040fe200078e021c */
[----:B------:R-:W-:Y:S01]  /*1550*/  IADD3 R15, R33, 0x17, RZ ;  /* 0x00000017210f7810 */ /* 0x000fe20007ffe0ff */
[----:B------:R-:W-:Y:S01]  /*1560*/  @!P1 IMAD.MOV R102, RZ, RZ, -R102 ;  /* 0x000000ffff669224 */ /* 0x000fe200078e0a66 */
[----:B------:R-:W-:Y:S01]  /*1570*/  IABS R116, R7 ;  /* 0x0000000700747213 */ /* 0x000fe20000000000 */
[----:B------:R-:W-:Y:S01]  /*1580*/  @!P4 IMAD.MOV R86, RZ, RZ, -R86 ;  /* 0x000000ffff56c224 */ /* 0x000fe200078e0a56 */
[----:B------:R-:W-:Y:S01]  /*1590*/  ISETP.GT.U32.AND P1, PT, R0, R28, PT ;  /* 0x0000001c0000720c */ /* 0x000fe20003f24070 */
[----:B------:R-:W-:Y:S01]  /*15a0*/  @!P3 IMAD.IADD R52, R52, 0x1, -R0 ;  /* 0x000000013434b824 */ /* 0x000fe200078e0a00 */
[----:B------:R-:W-:Y:S01]  /*15b0*/  ISETP.GE.AND P4, PT, R19, RZ, PT ;  /* 0x000000ff1300720c */ /* 0x000fe20003f86270 */
[----:B------:R-:W-:Y:S01]  /*15c0*/  IMAD.HI.U32 R6, R5, R116, RZ ;  /* 0x0000007405067227 */ /* 0x000fe200078e00ff */
[----:B------:R-:W-:-:S02]  /*15d0*/  @!P5 IADD3 R70, R70, -R0, RZ ;  /* 0x800000004646d210 */ /* 0x000fc40007ffe0ff */
[C---:B------:R-:W-:Y:S01]  /*15e0*/  ISETP.GT.U32.AND P5, PT, R0.reuse, R26, PT ;  /* 0x0000001a0000720c */ /* 0x040fe20003fa4070 */
[----:B------:R-:W-:Y:S01]  /*15f0*/  IMAD.MOV R9, RZ, RZ, -R6 ;  /* 0x000000ffff097224 */ /* 0x000fe200078e0a06 */
[----:B------:R-:W-:Y:S01]  /*1600*/  ISETP.GE.AND P3, PT, R17, RZ, PT ;  /* 0x000000ff1100720c */ /* 0x000fe20003f66270 */
[----:B------:R-:W-:Y:S01]  /*1610*/  @!P2 IMAD.MOV R20, RZ, RZ, -R20 ;  /* 0x000000ffff14a224 */ /* 0x000fe200078e0a14 */
[----:B------:R-:W-:Y:S01]  /*1620*/  ISETP.GT.U32.AND P2, PT, R0, R52, PT ;  /* 0x000000340000720c */ /* 0x000fe20003f44070 */
[----:B------:R-:W-:Y:S01]  /*1630*/  @!P6 IMAD.IADD R36, R36, 0x1, -R0 ;  /* 0x000000012424e824 */ /* 0x000fe200078e0a00 */
[----:B------:R-:W-:Y:S01]  /*1640*/  @!P0 IADD3 R70, -R70, RZ, RZ ;  /* 0x000000ff46468210 */ /* 0x000fe20007ffe1ff */
[----:B------:R-:W-:Y:S01]  /*1650*/  IMAD R116, R0, R9, R116 ;  /* 0x0000000900747224 */ /* 0x000fe200078e0274 */
[----:B------:R-:W-:Y:S01]  /*1660*/  @!P1 IADD3 R28, R28, -R0, RZ ;  /* 0x800000001c1c9210 */ /* 0x000fe20007ffe0ff */
[----:B------:R-:W-:Y:S01]  /*1670*/  @!P4 IMAD.MOV R36, RZ, RZ, -R36 ;  /* 0x000000ffff24c224 */ /* 0x000fe200078e0a24 */
[----:B------:R-:W-:Y:S01]  /*1680*/  IABS R30, R11 ;  /* 0x0000000b001e7213 */ /* 0x000fe20000000000 */
[C---:B------:R-:W-:Y:S01]  /*1690*/  VIADD R13, R33.reuse, 0x16 ;  /* 0x00000016210d7836 */ /* 0x040fe20000000000 */
[----:B------:R-:W-:Y:S01]  /*16a0*/  ISETP.GT.U32.AND P0, PT, R0, R28, PT ;  /* 0x0000001c0000720c */ /* 0x000fe20003f04070 */
[--C-:B------:R-:W-:Y:S01]  /*16b0*/  @!P5 IMAD.IADD R26, R26, 0x1, -R0.reuse ;  /* 0x000000011a1ad824 */ /* 0x100fe200078e0a00 */
[----:B------:R-:W-:Y:S01]  /*16c0*/  ISETP.GT.U32.AND P4, PT, R0, R116, PT ;  /* 0x000000740000720c */ /* 0x000fe20003f84070 */
[C---:B------:R-:W-:Y:S01]  /*16d0*/  VIADD R17, R33.reuse, 0x29 ;  /* 0x0000002921117836 */ /* 0x040fe20000000000 */
[----:B------:R-:W-:Y:S01]  /*16e0*/  IADD3 R6, R33, 0x11, RZ ;  /* 0x0000001121067810 */ /* 0x000fe20007ffe0ff */
[----:B------:R-:W-:Y:S01]  /*16f0*/  @!P2 IMAD.IADD R52, R52, 0x1, -R0 ;  /* 0x000000013434a824 */ /* 0x000fe200078e0a00 */
[----:B------:R-:W-:Y:S01]  /*1700*/  ISETP.GE.AND P1, PT, R7, RZ, PT ;  /* 0x000000ff0700720c */ /* 0x000fe20003f26270 */
[----:B------:R-:W-:Y:S01]  /*1710*/  IMAD.HI.U32 R7, R5, R30, RZ ;  /* 0x0000001e05077227 */ /* 0x000fe200078e00ff */
[----:B------:R-:W-:-:S02]  /*1720*/  ISETP.GT.U32.AND P5, PT, R0, R26, PT ;  /* 0x0000001a0000720c */ /* 0x000fc40003fa4070 */
[----:B------:R-:W-:Y:S01]  /*1730*/  IABS R32, R6 ;  /* 0x0000000600207213 */ /* 0x000fe20000000000 */
[----:B------:R-:W-:Y:S01]  /*1740*/  @!P3 IMAD.MOV R52, RZ, RZ, -R52 ;  /* 0x000000ffff34b224 */ /* 0x000fe200078e0a34 */
[----:B------:R-:W-:Y:S01]  /*1750*/  ISETP.GE.AND P3, PT, R11, RZ, PT ;  /* 0x000000ff0b00720c */ /* 0x000fe20003f66270 */
[----:B------:R-:W-:Y:S01]  /*1760*/  IMAD.MOV R7, RZ, RZ, -R7 ;  /* 0x000000ffff077224 */ /* 0x000fe200078e0a07 */
[----:B------:R-:W-:Y:S01]  /*1770*/  IADD3 R11, R33, 0x13, RZ ;  /* 0x00000013210b7810 */ /* 0x000fe20007ffe0ff */
[----:B------:R-:W-:Y:S01]  /*1780*/  @!P0 IMAD.IADD R28, R28, 0x1, -R0 ;  /* 0x000000011c1c8824 */ /* 0x000fe200078e0a00 */
[----:B------:R-:W-:Y:S01]  /*1790*/  @!P4 IADD3 R116, R116, -R0, RZ ;  /* 0x800000007474c210 */ /* 0x000fe20007ffe0ff */
[----:B------:R-:W-:Y:S01]  /*17a0*/  IMAD R30, R0, R7, R30 ;  /* 0x00000007001e7224 */ /* 0x000fe200078e021e */
[----:B------:R-:W-:Y:S01]  /*17b0*/  ISETP.GE.AND P0, PT, R6, RZ, PT ;  /* 0x000000ff0600720c */ /* 0x000fe20003f06270 */
[----:B------:R-:W-:Y:S01]  /*17c0*/  IMAD.HI.U32 R6, R5, R32, RZ ;  /* 0x0000002005067227 */ /* 0x000fe200078e00ff */
[----:B------:R-:W-:-:S02]  /*17d0*/  IABS R42, R11 ;  /* 0x0000000b002a7213 */ /* 0x000fc40000000000 */
[----:B------:R-:W-:Y:S01]  /*17e0*/  ISETP.GT.U32.AND P4, PT, R0, R116, PT ;  /* 0x000000740000720c */ /* 0x000fe20003f84070 */
[----:B------:R-:W-:Y:S01]  /*17f0*/  @!P5 IMAD.IADD R26, R26, 0x1, -R0 ;  /* 0x000000011a1ad824 */ /* 0x000fe200078e0a00 */
[----:B------:R-:W-:Y:S01]  /*1800*/  ISETP.GE.AND P2, PT, R8, RZ, PT ;  /* 0x000000ff0800720c */ /* 0x000fe20003f46270 */
[----:B------:R-:W-:Y:S01]  /*1810*/  IMAD.HI.U32 R8, R5, R42, RZ ;  /* 0x0000002a05087227 */ /* 0x000fe200078e00ff */
[----:B------:R-:W-:Y:S02]  /*1820*/  IADD3 R9, -R6, RZ, RZ ;  /* 0x000000ff06097210 */ /* 0x000fe40007ffe1ff */
[C---:B------:R-:W-:Y:S01]  /*1830*/  ISETP.GT.U32.AND P5, PT, R0.reuse, R30, PT ;  /* 0x0000001e0000720c */ /* 0x040fe20003fa4070 */
[----:B------:R-:W-:Y:S01]  /*1840*/  VIADD R7, R33, 0x12 ;  /* 0x0000001221077836 */ /* 0x000fe20000000000 */
[----:B------:R-:W-:Y:S01]  /*1850*/  ISETP.GE.AND P6, PT, R21, RZ, PT ;  /* 0x000000ff1500720c */ /* 0x000fe20003fc6270 */
[----:B------:R-:W-:Y:S01]  /*1860*/  IMAD R32, R0, R9, R32 ;  /* 0x0000000900207224 */ /* 0x000fe200078e0220 */
[----:B------:R-:W-:Y:S01]  /*1870*/  IADD3 R9, -R8, RZ, RZ ;  /* 0x000000ff08097210 */ /* 0x000fe20007ffe1ff */
[----:B------:R-:W-:Y:S01]  /*1880*/  VIADD R8, R33, 0x14 ;  /* 0x0000001421087836 */ /* 0x000fe20000000000 */
[----:B------:R-:W-:Y:S01]  /*1890*/  IABS R34, R7 ;  /* 0x0000000700227213 */ /* 0x000fe20000000000 */
[----:B------:R-:W-:Y:S01]  /*18a0*/  @!P4 IMAD.IADD R116, R116, 0x1, -R0 ;  /* 0x000000017474c824 */ /* 0x000fe200078e0a00 */
[C---:B------:R-:W-:Y:S01]  /*18b0*/  ISETP.GT.U32.AND P4, PT, R0.reuse, R32, PT ;  /* 0x000000200000720c */ /* 0x040fe20003f84070 */
[----:B------:R-:W-:Y:S01]  /*18c0*/  IMAD R42, R0, R9, R42 ;  /* 0x00000009002a7224 */ /* 0x000fe200078e022a */
[----:B------:R-:W-:Y:S01]  /*18d0*/  IABS R44, R8 ;  /* 0x00000008002c7213 */ /* 0x000fe20000000000 */
[----:B------:R-:W-:Y:S01]  /*18e0*/  @!P1 IMAD.MOV R116, RZ, RZ, -R116 ;  /* 0x000000ffff749224 */ /* 0x000fe200078e0a74 */
[----:B------:R-:W-:Y:S01]  /*18f0*/  IABS R48, R13 ;  /* 0x0000000d00307213 */ /* 0x000fe20000000000 */
[----:B------:R-:W-:Y:S01]  /*1900*/  @!P5 IMAD.IADD R30, R30, 0x1, -R0 ;  /* 0x000000011e1ed824 */ /* 0x000fe200078e0a00 */
[C---:B------:R-:W-:Y:S01]  /*1910*/  ISETP.GT.U32.AND P1, PT, R0.reuse, R42, PT ;  /* 0x0000002a0000720c */ /* 0x040fe20003f24070 */
[----:B------:R-:W-:Y:S01]  /*1920*/  @!P2 IMAD.MOV R28, RZ, RZ, -R28 ;  /* 0x000000ffff1ca224 */ /* 0x000fe200078e0a1c */
[----:B------:R-:W-:Y:S01]  /*1930*/  ISETP.GE.AND P2, PT, R7, RZ, PT ;  /* 0x000000ff0700720c */ /* 0x000fe20003f46270 */
[----:B------:R-:W-:Y:S01]  /*1940*/  IMAD.HI.U32 R7, R5, R34, RZ ;  /* 0x0000002205077227 */ /* 0x000fe200078e00ff */
[----:B------:R-:W-:-:S02]  /*1950*/  ISETP.GT.U32.AND P5, PT, R0, R30, PT ;  /* 0x0000001e0000720c */ /* 0x000fc40003fa4070 */
[----:B------:R-:W-:Y:S01]  /*1960*/  IABS R50, R15 ;  /* 0x0000000f00327213 */ /* 0x000fe20000000000 */
[----:B------:R-:W-:Y:S01]  /*1970*/  IMAD.MOV R7, RZ, RZ, -R7 ;  /* 0x000000ffff077224 */ /* 0x000fe200078e0a07 */
[----:B------:R-:W-:Y:S01]  /*1980*/  IABS R106, R17 ;  /* 0x00000011006a7213 */ /* 0x000fe20000000000 */
[----:B------:R-:W-:Y:S01]  /*1990*/  @!P6 IMAD.MOV R26, RZ, RZ, -R26 ;  /* 0x000000ffff1ae224 */ /* 0x000fe200078e0a1a */
[----:B------:R-:W-:Y:S01]  /*19a0*/  ISETP.GE.AND P6, PT, R11, RZ, PT ;  /* 0x000000ff0b00720c */ /* 0x000fe20003fc6270 */
[----:B------:R-:W-:Y:S01]  /*19b0*/  @!P4 IMAD.IADD R32, R32, 0x1, -R0 ;  /* 0x000000012020c824 */ /* 0x000fe200078e0a00 */
[----:B------:R-:W-:Y:S01]  /*19c0*/  IADD3 R11, R33, 0x15, RZ ;  /* 0x00000015210b7810 */ /* 0x000fe20007ffe0ff */
[----:B------:R-:W-:-:S03]  /*19d0*/  IMAD.HI.U32 R6, R5, R44, RZ ;  /* 0x0000002c05067227 */ /* 0x000fc600078e00ff */
[----:B------:R-:W-:Y:S01]  /*19e0*/  IABS R46, R11 ;  /* 0x0000000b002e7213 */ /* 0x000fe20000000000 */
[C---:B------:R-:W-:Y:S01]  /*19f0*/  IMAD R34, R0.reuse, R7, R34 ;  /* 0x0000000700227224 */ /* 0x040fe200078e0222 */
[----:B------:R-:W-:Y:S01]  /*1a00*/  ISETP.GT.U32.AND P4, PT, R0, R32, PT ;  /* 0x000000200000720c */ /* 0x000fe20003f84070 */
[----:B------:R-:W-:Y:S02]  /*1a10*/  IMAD.MOV R7, RZ, RZ, -R6 ;  /* 0x000000ffff077224 */ /* 0x000fe400078e0a06 */
[----:B------:R-:W-:Y:S02]  /*1a20*/  @!P1 IMAD.IADD R42, R42, 0x1, -R0 ;  /* 0x000000012a2a9824 */ /* 0x000fe400078e0a00 */
[----:B------:R-:W-:Y:S02]  /*1a30*/  IMAD R44, R0, R7, R44 ;  /* 0x00000007002c7224 */ /* 0x000fe400078e022c */
[----:B------:R-:W-:Y:S01]  /*1a40*/  @!P5 IMAD.IADD R30, R30, 0x1, -R0 ;  /* 0x000000011e1ed824 */ /* 0x000fe200078e0a00 */
[C---:B------:R-:W-:Y:S01]  /*1a50*/  ISETP.GT.U32.AND P1, PT, R0.reuse, R42, PT ;  /* 0x0000002a0000720c */ /* 0x040fe20003f24070 */
[----:B------:R-:W-:Y:S01]  /*1a60*/  IMAD.HI.U32 R7, R5, R48, RZ ;  /* 0x0000003005077227 */ /* 0x000fe200078e00ff */
[----:B------:R-:W-:-:S03]  /*1a70*/  ISETP.GT.U32.AND P5, PT, R0, R34, PT ;  /* 0x000000220000720c */ /* 0x000fc60003fa4070 */
[----:B------:R-:W-:Y:S01]  /*1a80*/  IMAD.HI.U32 R6, R5, R46, RZ ;  /* 0x0000002e05067227 */ /* 0x000fe200078e00ff */
[----:B------:R-:W-:Y:S02]  /*1a90*/  IADD3 R7, -R7, RZ, RZ ;  /* 0x000000ff07077210 */ /* 0x000fe40007ffe1ff */
[----:B------:R-:W-:Y:S01]  /*1aa0*/  @!P4 IADD3 R32, R32, -R0, RZ ;  /* 0x800000002020c210 */ /* 0x000fe20007ffe0ff */
[----:B------:R-:W-:Y:S01]  /*1ab0*/  @!P3 IMAD.MOV R30, RZ, RZ, -R30 ;  /* 0x000000ffff1eb224 */ /* 0x000fe200078e0a1e */
[----:B------:R-:W-:Y:S01]  /*1ac0*/  ISETP.GE.AND P3, PT, R8, RZ, PT ;  /* 0x000000ff0800720c */ /* 0x000fe20003f66270 */
[----:B------:R-:W-:Y:S01]  /*1ad0*/  IMAD.MOV R9, RZ, RZ, -R6 ;  /* 0x000000ffff097224 */ /* 0x000fe200078e0a06 */
[----:B------:R-:W-:Y:S01]  /*1ae0*/  ISETP.GT.U32.AND P4, PT, R0, R44, PT ;  /* 0x0000002c0000720c */ /* 0x000fe20003f84070 */
[----:B------:R-:W-:Y:S01]  /*1af0*/  IMAD.HI.U32 R8, R5, R50, RZ ;  /* 0x0000003205087227 */ /* 0x000fe200078e00ff */
[-C--:B------:R-:W-:Y:S02]  /*1b00*/  @!P1 IADD3 R42, R42, -R0.reuse, RZ ;  /* 0x800000002a2a9210 */ /* 0x080fe40007ffe0ff */
[----:B------:R-:W-:Y:S01]  /*1b10*/  @!P5 IADD3 R34, R34, -R0, RZ ;  /* 0x800000002222d210 */ /* 0x000fe20007ffe0ff */
[----:B------:R-:W-:Y:S01]  /*1b20*/  IMAD R46, R0, R9, R46 ;  /* 0x00000009002e7224 */ /* 0x000fe200078e022e */
[----:B------:R-:W-:Y:S01]  /*1b30*/  @!P6 IADD3 R42, -R42, RZ, RZ ;  /* 0x000000ff2a2ae210 */ /* 0x000fe20007ffe1ff */
[----:B------:R-:W-:Y:S01]  /*1b40*/  IMAD.MOV R9, RZ, RZ, -R8 ;  /* 0x000000ffff097224 */ /* 0x000fe200078e0a08 */
[C---:B------:R-:W-:Y:S01]  /*1b50*/  ISETP.GT.U32.AND P5, PT, R0.reuse, R34, PT ;  /* 0x000000220000720c */ /* 0x040fe20003fa4070 */
[C---:B------:R-:W-:Y:S01]  /*1b60*/  IMAD R48, R0.reuse, R7, R48 ;  /* 0x0000000700307224 */ /* 0x040fe200078e0230 */
[----:B------:R-:W-:Y:S01]  /*1b70*/  IADD3 R7, R33, 0x18, RZ ;  /* 0x0000001821077810 */ /* 0x000fe20007ffe0ff */
[----:B------:R-:W-:-:S02]  /*1b80*/  IMAD R50, R0, R9, R50 ;  /* 0x0000000900327224 */ /* 0x000fc400078e0232 */
[----:B------:R-:W-:Y:S01]  /*1b90*/  @!P0 IMAD.MOV R32, RZ, RZ, -R32 ;  /* 0x000000ffff208224 */ /* 0x000fe200078e0a20 */
[C---:B------:R-:W-:Y:S01]  /*1ba0*/  ISETP.GT.U32.AND P0, PT, R0.reuse, R46, PT ;  /* 0x0000002e0000720c */ /* 0x040fe20003f04070 */
[C---:B------:R-:W-:Y:S01]  /*1bb0*/  VIADD R8, R33.reuse, 0x19 ;  /* 0x0000001921087836 */ /* 0x040fe20000000000 */
[----:B------:R-:W-:Y:S01]  /*1bc0*/  ISETP.GT.U32.AND P1, PT, R0, R48, PT ;  /* 0x000000300000720c */ /* 0x000fe20003f24070 */
[--C-:B------:R-:W-:Y:S01]  /*1bd0*/  @!P4 IMAD.IADD R44, R44, 0x1, -R0.reuse ;  /* 0x000000012c2cc824 */ /* 0x100fe200078e0a00 */
[----:B------:R-:W-:Y:S01]  /*1be0*/  ISETP.GT.U32.AND P6, PT, R0, R50, PT ;  /* 0x000000320000720c */ /* 0x000fe20003fc4070 */
[C---:B------:R-:W-:Y:S01]  /*1bf0*/  VIADD R9, R33.reuse, 0x1a ;  /* 0x0000001a21097836 */ /* 0x040fe20000000000 */
[----:B------:R-:W-:Y:S01]  /*1c00*/  IABS R100, R7 ;  /* 0x0000000700647213 */ /* 0x000fe20000000000 */
[----:B------:R-:W-:Y:S01]  /*1c10*/  @!P5 IMAD.IADD R34, R34, 0x1, -R0 ;  /* 0x000000012222d824 */ /* 0x000fe200078e0a00 */
[----:B------:R-:W-:Y:S01]  /*1c20*/  IABS R84, R8 ;  /* 0x0000000800547213 */ /* 0x000fe20000000000 */
[----:B------:R-:W-:Y:S01]  /*1c30*/  VIADD R19, R33, 0x44 ;  /* 0x0000004421137836 */ /* 0x000fe20000000000 */
[----:B------:R-:W-:Y:S01]  /*1c40*/  ISETP.GT.U32.AND P4, PT, R0, R44, PT ;  /* 0x0000002c0000720c */ /* 0x000fe20003f84070 */
[----:B------:R-:W-:Y:S01]  /*1c50*/  IMAD.HI.U32 R6, R5, R100, RZ ;  /* 0x0000006405067227 */ /* 0x000fe200078e00ff */
[----:B------:R-:W-:-:S02]  /*1c60*/  ISETP.GE.AND P5, PT, R11, RZ, PT ;  /* 0x000000ff0b00720c */ /* 0x000fc40003fa6270 */
[----:B------:R-:W-:Y:S01]  /*1c70*/  IABS R68, R9 ;  /* 0x0000000900447213 */ /* 0x000fe20000000000 */
[--C-:B------:R-:W-:Y:S01]  /*1c80*/  @!P0 IMAD.IADD R46, R46, 0x1, -R0.reuse ;  /* 0x000000012e2e8824 */ /* 0x100fe200078e0a00 */
[----:B------:R-:W-:Y:S01]  /*1c90*/  ISETP.GE.AND P0, PT, R7, RZ, PT ;  /* 0x000000ff0700720c */ /* 0x000fe20003f06270 */
[--C-:B------:R-:W-:Y:S01]  /*1ca0*/  @!P1 IMAD.IADD R48, R48, 0x1, -R0.reuse ;  /* 0x0000000130309824 */ /* 0x100fe200078e0a00 */
[----:B------:R-:W-:Y:S01]  /*1cb0*/  IADD3 R7, -R6, RZ, RZ ;  /* 0x000000ff06077210 */ /* 0x000fe20007ffe1ff */
[----:B------:R-:W-:Y:S01]  /*1cc0*/  IMAD.HI.U32 R6, R5, R84, RZ ;  /* 0x0000005405067227 */ /* 0x000fe200078e00ff */
[----:B------:R-:W-:Y:S02]  /*1cd0*/  ISETP.GT.U32.AND P1, PT, R0, R46, PT ;  /* 0x0000002e0000720c */ /* 0x000fe40003f24070 */
[----:B------:R-:W-:Y:S01]  /*1ce0*/  IABS R198, R19 ;  /* 0x0000001300c67213 */ /* 0x000fe20000000000 */
[----:B------:R-:W-:Y:S01]  /*1cf0*/  @!P6 IMAD.IADD R50, R50, 0x1, -R0 ;  /* 0x000000013232e824 */ /* 0x000fe200078e0a00 */
[C---:B------:R-:W-:Y:S01]  /*1d00*/  ISETP.GT.U32.AND P6, PT, R0.reuse, R48, PT ;  /* 0x000000300000720c */ /* 0x040fe20003fc4070 */
[----:B------:R-:W-:Y:S01]  /*1d10*/  IMAD R100, R0, R7, R100 ;  /* 0x0000000700647224 */ /* 0x000fe200078e0264 */
[----:B------:R-:W-:Y:S01]  /*1d20*/  IADD3 R7, -R6, RZ, RZ ;  /* 0x000000ff06077210 */ /* 0x000fe20007ffe1ff */
[----:B------:R-:W-:Y:S01]  /*1d30*/  @!P4 IMAD.IADD R44, R44, 0x1, -R0 ;  /* 0x000000012c2cc824 */ /* 0x000fe200078e0a00 */
[----:B------:R-:W-:Y:S01]  /*1d40*/  ISETP.GE.AND P4, PT, R15, RZ, PT ;  /* 0x000000ff0f00720c */ /* 0x000fe20003f86270 */
[----:B------:R-:W-:-:S02]  /*1d50*/  VIADD R11, R33, 0x1b ;  /* 0x0000001b210b7836 */ /* 0x000fc40000000000 */
[----:B------:R-:W-:Y:S01]  /*1d60*/  IMAD R84, R0, R7, R84 ;  /* 0x0000000700547224 */ /* 0x000fe200078e0254 */
[----:B------:R-:W-:Y:S01]  /*1d70*/  @!P3 IADD3 R44, -R44, RZ, RZ ;  /* 0x000000ff2c2cb210 */ /* 0x000fe20007ffe1ff */
[----:B------:R-:W-:Y:S01]  /*1d80*/  @!P1 IMAD.IADD R46, R46, 0x1, -R0 ;  /* 0x000000012e2e9824 */ /* 0x000fe200078e0a00 */
[C---:B------:R-:W-:Y:S01]  /*1d90*/  ISETP.GT.U32.AND P1, PT, R0.reuse, R100, PT ;  /* 0x000000640000720c */ /* 0x040fe20003f24070 */
[----:B------:R-:W-:Y:S01]  /*1da0*/  @!P2 IMAD.MOV R34, RZ, RZ, -R34 ;  /* 0x000000ffff22a224 */ /* 0x000fe200078e0a22 */
[----:B------:R-:W-:Y:S01]  /*1db0*/  ISETP.GT.U32.AND P3, PT, R0, R50, PT ;  /* 0x000000320000720c */ /* 0x000fe20003f64070 */
[----:B------:R-:W-:Y:S01]  /*1dc0*/  IMAD.HI.U32 R6, R5, R68, RZ ;  /* 0x0000004405067227 */ /* 0x000fe200078e00ff */
[----:B------:R-:W-:Y:S02]  /*1dd0*/  @!P6 IADD3 R48, R48, -R0, RZ ;  /* 0x800000003030e210 */ /* 0x000fe40007ffe0ff */
[----:B------:R-:W-:Y:S01]  /*1de0*/  ISETP.GT.U32.AND P6, PT, R0, R84, PT ;  /* 0x000000540000720c */ /* 0x000fe20003fc4070 */
[----:B------:R-:W-:Y:S01]  /*1df0*/  VIADD R15, R33, 0x21 ;  /* 0x00000021210f7836 */ /* 0x000fe20000000000 */
[----:B------:R-:W-:Y:S01]  /*1e00*/  ISETP.GE.AND P2, PT, R13, RZ, PT ;  /* 0x000000ff0d00720c */ /* 0x000fe20003f46270 */
[C---:B------:R-:W-:Y:S01]  /*1e10*/  VIADD R13, R33.reuse, 0x1c ;  /* 0x0000001c210d7836 */ /* 0x040fe20000000000 */
[----:B------:R-:W-:Y:S01]  /*1e20*/  IABS R60, R11 ;  /* 0x0000000b003c7213 */ /* 0x000fe20000000000 */
[----:B------:R-:W-:Y:S01]  /*1e30*/  VIADD R21, R33, 0x45 ;  /* 0x0000004521157836 */ /* 0x000fe20000000000 */
[----:B------:R-:W-:Y:S01]  /*1e40*/  @!P5 IADD3 R46, -R46, RZ, RZ ;  /* 0x000000ff2e2ed210 */ /* 0x000fe20007ffe1ff */
[----:B------:R-:W-:Y:S01]  /*1e50*/  @!P1 IMAD.IADD R100, R100, 0x1, -R0 ;  /* 0x0000000164649824 */ /* 0x000fe200078e0a00 */
[----:B------:R-:W-:Y:S01]  /*1e60*/  IABS R58, R13 ;  /* 0x0000000d003a7213 */ /* 0x000fe20000000000 */
[----:B------:R-:W-:Y:S01]  /*1e70*/  IMAD.HI.U32 R7, R5, R60, RZ ;  /* 0x0000003c05077227 */ /* 0x000fe200078e00ff */
[----:B------:R-:W-:-:S02]  /*1e80*/  ISETP.GE.AND P1, PT, R9, RZ, PT ;  /* 0x000000ff0900720c */ /* 0x000fc40003f26270 */
[----:B------:R-:W-:Y:S01]  /*1e90*/  IADD3 R9, -R6, RZ, RZ ;  /* 0x000000ff06097210 */ /* 0x000fe20007ffe1ff */
[--C-:B------:R-:W-:Y:S01]  /*1ea0*/  @!P6 IMAD.IADD R84, R84, 0x1, -R0.reuse ;  /* 0x000000015454e824 */ /* 0x100fe200078e0a00 */
[----:B------:R-:W-:Y:S01]  /*1eb0*/  ISETP.GT.U32.AND P5, PT, R0, R100, PT ;  /* 0x000000640000720c */ /* 0x000fe20003fa4070 */
[----:B------:R-:W-:Y:S01]  /*1ec0*/  @!P3 IMAD.IADD R50, R50, 0x1, -R0 ;  /* 0x000000013232b824 */ /* 0x000fe200078e0a00 */
[----:B------:R-:W-:Y:S01]  /*1ed0*/  ISETP.GE.AND P3, PT, R8, RZ, PT ;  /* 0x000000ff0800720c */ /* 0x000fe20003f66270 */
[----:B------:R-:W-:Y:S01]  /*1ee0*/  IMAD.HI.U32 R8, R5, R58, RZ ;  /* 0x0000003a05087227 */ /* 0x000fe200078e00ff */
[C---:B------:R-:W-:Y:S02]  /*1ef0*/  ISETP.GT.U32.AND P6, PT, R0.reuse, R84, PT ;  /* 0x000000540000720c */ /* 0x040fe40003fc4070 */
[----:B------:R-:W-:Y:S01]  /*1f00*/  IABS R78, R15 ;  /* 0x0000000f004e7213 */ /* 0x000fe20000000000 */
[----:B------:R-:W-:Y:S01]  /*1f10*/  IMAD.MOV R7, RZ, RZ, -R7 ;  /* 0x000000ffff077224 */ /* 0x000fe200078e0a07 */
[----:B------:R-:W-:Y:S01]  /*1f20*/  IABS R200, R21 ;  /* 0x0000001500c87213 */ /* 0x000fe20000000000 */
[----:B------:R-:W-:-:S02]  /*1f30*/  IMAD R68, R0, R9, R68 ;  /* 0x0000000900447224 */ /* 0x000fc400078e0244 */
[----:B------:R-:W-:Y:S01]  /*1f40*/  IMAD.MOV R9, RZ, RZ, -R8 ;  /* 0x000000ffff097224 */ /* 0x000fe200078e0a08 */
[----:B------:R-:W-:Y:S01]  /*1f50*/  IADD3 R8, R33, 0x1d, RZ ;  /* 0x0000001d21087810 */ /* 0x000fe20007ffe0ff */
[C---:B------:R-:W-:Y:S02]  /*1f60*/  IMAD R60, R0.reuse, R7, R60 ;  /* 0x00000007003c7224 */ /* 0x040fe400078e023c */
[----:B------:R-:W-:Y:S01]  /*1f70*/  @!P2 IMAD.MOV R48, RZ, RZ, -R48 ;  /* 0x000000ffff30a224 */ /* 0x000fe200078e0a30 */
[C---:B------:R-:W-:Y:S01]  /*1f80*/  ISETP.GT.U32.AND P2, PT, R0.reuse, R68, PT ;  /* 0x000000440000720c */ /* 0x040fe20003f44070 */
[C---:B------:R-:W-:Y:S01]  /*1f90*/  IMAD R58, R0.reuse, R9, R58 ;  /* 0x00000009003a7224 */ /* 0x040fe200078e023a */
[----:B------:R-:W-:Y:S01]  /*1fa0*/  IABS R62, R8 ;  /* 0x00000008003e7213 */ /* 0x000fe20000000000 */
[----:B------:R-:W-:Y:S01]  /*1fb0*/  @!P4 IMAD.MOV R50, RZ, RZ, -R50 ;  /* 0x000000ffff32c224 */ /* 0x000fe200078e0a32 */
[----:B------:R-:W-:Y:S01]  /*1fc0*/  ISETP.GT.U32.AND P4, PT, R0, R60, PT ;  /* 0x0000003c0000720c */ /* 0x000fe20003f84070 */
[----:B------:R-:W-:Y:S01]  /*1fd0*/  @!P6 IMAD.IADD R84, R84, 0x1, -R0 ;  /* 0x000000015454e824 */ /* 0x000fe200078e0a00 */
[----:B------:R-:W-:Y:S01]  /*1fe0*/  ISETP.GT.U32.AND P6, PT, R0, R58, PT ;  /* 0x0000003a0000720c */ /* 0x000fe20003fc4070 */
[----:B------:R-:W-:Y:S01]  /*1ff0*/  IMAD.HI.U32 R6, R5, R62, RZ ;  /* 0x0000003e05067227 */ /* 0x000fe200078e00ff */
[----:B------:R-:W-:-:S02]  /*2000*/  IADD3 R9, R33, 0x1e, RZ ;  /* 0x0000001e21097810 */ /* 0x000fc40007ffe0ff */
[----:B------:R-:W-:Y:S01]  /*2010*/  @!P3 IADD3 R84, -R84, RZ, RZ ;  /* 0x000000ff5454b210 */ /* 0x000fe20007ffe1ff */
[----:B------:R-:W-:Y:S01]  /*2020*/  IMAD.MOV R7, RZ, RZ, -R6 ;  /* 0x000000ffff077224 */ /* 0x000fe200078e0a06 */
[----:B------:R-:W-:Y:S01]  /*2030*/  IABS R64, R9 ;  /* 0x0000000900407213 */ /* 0x000fe20000000000 */
[----:B------:R-:W-:Y:S01]  /*2040*/  @!P2 IMAD.IADD R68, R68, 0x1, -R0 ;  /* 0x000000014444a824 */ /* 0x000fe200078e0a00 */
[----:B------:R-:W-:Y:S01]  /*2050*/  ISETP.GE.AND P2, PT, R13, RZ, PT ;  /* 0x000000ff0d00720c */ /* 0x000fe20003f46270 */
[----:B------:R-:W-:Y:S01]  /*2060*/  IMAD R62, R0, R7, R62 ;  /* 0x00000007003e7224 */ /* 0x000fe200078e023e */
[----:B------:R-:W-:Y:S01]  /*2070*/  IADD3 R13, R33, 0x20, RZ ;  /* 0x00000020210d7810 */ /* 0x000fe20007ffe0ff */
[----:B------:R-:W-:Y:S01]  /*2080*/  @!P4 IMAD.IADD R60, R60, 0x1, -R0 ;  /* 0x000000013c3cc824 */ /* 0x000fe200078e0a00 */
[----:B------:R-:W-:Y:S01]  /*2090*/  ISETP.GT.U32.AND P4, PT, R0, R68, PT ;  /* 0x000000440000720c */ /* 0x000fe20003f84070 */
[----:B------:R-:W-:Y:S01]  /*20a0*/  IMAD.HI.U32 R6, R5, R64, RZ ;  /* 0x0000004005067227 */ /* 0x000fe200078e00ff */
[----:B------:R-:W-:-:S02]  /*20b0*/  @!P6 IADD3 R58, R58, -R0, RZ ;  /* 0x800000003a3ae210 */ /* 0x000fc40007ffe0ff */
[----:B------:R-:W-:Y:S01]  /*20c0*/  ISETP.GT.U32.AND P6, PT, R0, R60, PT ;  /* 0x0000003c0000720c */ /* 0x000fe20003fc4070 */
[----:B------:R-:W-:Y:S01]  /*20d0*/  IMAD.MOV R7, RZ, RZ, -R6 ;  /* 0x000000ffff077224 */ /* 0x000fe200078e0a06 */
[----:B------:R-:W-:Y:S01]  /*20e0*/  IABS R76, R13 ;  /* 0x0000000d004c7213 */ /* 0x000fe20000000000 */
[----:B------:R-:W-:Y:S01]  /*20f0*/  @!P5 IMAD.IADD R100, R100, 0x1, -R0 ;  /* 0x000000016464d824 */ /* 0x000fe200078e0a00 */
[----:B------:R-:W-:Y:S01]  /*2100*/  ISETP.GE.AND P5, PT, R11, RZ, PT ;  /* 0x000000ff0b00720c */ /* 0x000fe20003fa6270 */
[C---:B------:R-:W-:Y:S01]  /*2110*/  IMAD R64, R0.reuse, R7, R64 ;  /* 0x0000000700407224 */ /* 0x040fe200078e0240 */
[C---:B------:R-:W-:Y:S01]  /*2120*/  IADD3 R11, R33.reuse, 0x1f, RZ ;  /* 0x0000001f210b7810 */ /* 0x040fe20007ffe0ff */
[----:B------:R-:W-:Y:S01]  /*2130*/  @!P0 IMAD.MOV R100, RZ, RZ, -R100 ;  /* 0x000000ffff648224 */ /* 0x000fe200078e0a64 */
[----:B------:R-:W-:Y:S01]  /*2140*/  ISETP.GT.U32.AND P0, PT, R0, R58, PT ;  /* 0x0000003a0000720c */ /* 0x000fe20003f04070 */
[----:B------:R-:W-:Y:S01]  /*2150*/  @!P4 IMAD.IADD R68, R68, 0x1, -R0 ;  /* 0x000000014444c824 */ /* 0x000fe200078e0a00 */
[----:B------:R-:W-:Y:S01]  /*2160*/  ISETP.GT.U32.AND P4, PT, R0, R62, PT ;  /* 0x0000003e0000720c */ /* 0x000fe20003f84070 */
[----:B------:R-:W-:Y:S01]  /*2170*/  VIADD R29, R33, 0x7e ;  /* 0x0000007e211d7836 */ /* 0x000fe20000000000 */
[----:B------:R-:W-:Y:S01]  /*2180*/  IABS R118, R11 ;  /* 0x0000000b00767213 */ /* 0x000fe20000000000 */
[----:B------:R-:W-:Y:S01]  /*2190*/  @!P1 IMAD.MOV R68, RZ, RZ, -R68 ;  /* 0x000000ffff449224 */ /* 0x000fe200078e0a44 */
[----:B------:R-:W-:-:S02]  /*21a0*/  @!P6 IADD3 R60, R60, -R0, RZ ;  /* 0x800000003c3ce210 */ /* 0x000fc40007ffe0ff */
[----:B------:R-:W-:Y:S01]  /*21b0*/  ISETP.GT.U32.AND P6, PT, R0, R64, PT ;  /* 0x000000400000720c */ /* 0x000fe20003fc4070 */
[----:B------:R-:W-:Y:S01]  /*21c0*/  IMAD.HI.U32 R6, R5, R118, RZ ;  /* 0x0000007605067227 */ /* 0x000fe200078e00ff */
[----:B------:R-:W-:-:S03]  /*21d0*/  IABS R142, R29 ;  /* 0x0000001d008e7213 */ /* 0x000fc60000000000 */
[----:B------:R-:W-:Y:S02]  /*21e0*/  IMAD.MOV R7, RZ, RZ, -R6 ;  /* 0x000000ffff077224 */ /* 0x000fe400078e0a06 */
[----:B------:R-:W-:Y:S01]  /*21f0*/  @!P4 IADD3 R62, R62, -R0, RZ ;  /* 0x800000003e3ec210 */ /* 0x000fe20007ffe0ff */
[----:B------:R-:W-:Y:S01]  /*2200*/  IMAD.HI.U32 R6, R5, R76, RZ ;  /* 0x0000004c05067227 */ /* 0x000fe200078e00ff */
[----:B------:R-:W-:-:S03]  /*2210*/  ISETP.GE.AND P4, PT, R9, RZ, PT ;  /* 0x000000ff0900720c */ /* 0x000fc60003f86270 */
[----:B------:R-:W-:Y:S02]  /*2220*/  IMAD R118, R0, R7, R118 ;  /* 0x0000000700767224 */ /* 0x000fe400078e0276 */
[----:B------:R-:W-:Y:S01]  /*2230*/  @!P6 IMAD.IADD R64, R64, 0x1, -R0 ;  /* 0x000000014040e824 */ /* 0x000fe200078e0a00 */
[C---:B------:R-:W-:Y:S01]  /*2240*/  ISETP.GT.U32.AND P6, PT, R0.reuse, R62, PT ;  /* 0x0000003e0000720c */ /* 0x040fe20003fc4070 */
[----:B------:R-:W-:Y:S01]  /*2250*/  IMAD.MOV R7, RZ, RZ, -R6 ;  /* 0x000000ffff077224 */ /* 0x000fe200078e0a06 */
[----:B------:R-:W-:Y:S01]  /*2260*/  ISETP.GT.U32.AND P3, PT, R0, R118, PT ;  /* 0x000000760000720c */ /* 0x000fe20003f64070 */
[----:B------:R-:W-:Y:S01]  /*2270*/  @!P0 IMAD.IADD R58, R58, 0x1, -R0 ;  /* 0x000000013a3a8824 */ /* 0x000fe200078e0a00 */
[C---:B------:R-:W-:Y:S01]  /*2280*/  ISETP.GT.U32.AND P1, PT, R0.reuse, R64, PT ;  /* 0x000000400000720c */ /* 0x040fe20003f24070 */
[----:B------:R-:W-:Y:S01]  /*2290*/  IMAD R76, R0, R7, R76 ;  /* 0x00000007004c7224 */ /* 0x000fe200078e024c */
[----:B------:R-:W-:Y:S01]  /*22a0*/  ISETP.GE.AND P0, PT, R8, RZ, PT ;  /* 0x000000ff0800720c */ /* 0x000fe20003f06270 */
[----:B------:R-:W-:Y:S01]  /*22b0*/  VIADD R8, R33, 0x22 ;  /* 0x0000002221087836 */ /* 0x000fe20000000000 */
[----:B------:R-:W-:Y:S01]  /*22c0*/  @!P2 IADD3 R58, -R58, RZ, RZ ;  /* 0x000000ff3a3aa210 */ /* 0x000fe20007ffe1ff */
[----:B------:R-:W-:Y:S01]  /*22d0*/  IMAD.HI.U32 R6, R5, R78, RZ ;  /* 0x0000004e05067227 */ /* 0x000fe200078e00ff */
[----:B------:R-:W-:-:S02]  /*22e0*/  ISETP.GE.AND P2, PT, R13, RZ, PT ;  /* 0x000000ff0d00720c */ /* 0x000fc40003f46270 */
[----:B------:R-:W-:Y:S01]  /*22f0*/  IABS R80, R8 ;  /* 0x0000000800507213 */ /* 0x000fe20000000000 */
[----:B------:R-:W-:Y:S01]  /*2300*/  IMAD.MOV R7, RZ, RZ, -R6 ;  /* 0x000000ffff077224 */ /* 0x000fe200078e0a06 */
[----:B------:R-:W-:Y:S01]  /*2310*/  @!P6 IADD3 R62, R62, -R0, RZ ;  /* 0x800000003e3ee210 */ /* 0x000fe20007ffe0ff */
[--C-:B------:R-:W-:Y:S01]  /*2320*/  @!P3 IMAD.IADD R118, R118, 0x1, -R0.reuse ;  /* 0x000000017676b824 */ /* 0x100fe200078e0a00 */
[----:B------:R-:W-:Y:S01]  /*2330*/  ISETP.GT.U32.AND P6, PT, R0, R76, PT ;  /* 0x0000004c0000720c */ /* 0x000fe20003fc4070 */
[----:B------:R-:W-:Y:S01]  /*2340*/  IMAD.HI.U32 R6, R5, R80, RZ ;  /* 0x0000005005067227 */ /* 0x000fe200078e00ff */
[----:B------:R-:W-:Y:S02]  /*2350*/  ISETP.GE.AND P3, PT, R8, RZ, PT ;  /* 0x000000ff0800720c */ /* 0x000fe40003f66270 */
[----:B------:R-:W-:Y:S01]  /*2360*/  IADD3 R8, R33, 0x23, RZ ;  /* 0x0000002321087810 */ /* 0x000fe20007ffe0ff */
[----:B------:R-:W-:Y:S01]  /*2370*/  @!P1 IMAD.IADD R64, R64, 0x1, -R0 ;  /* 0x0000000140409824 */ /* 0x000fe200078e0a00 */
[----:B------:R-:W-:Y:S01]  /*2380*/  ISETP.GE.AND P1, PT, R15, RZ, PT ;  /* 0x000000ff0f00720c */ /* 0x000fe20003f26270 */
[----:B------:R-:W-:Y:S01]  /*2390*/  IMAD R78, R0, R7, R78 ;  /* 0x00000007004e7224 */ /* 0x000fe200078e024e */
[----:B------:R-:W-:Y:S01]  /*23a0*/  IABS R82, R8 ;  /* 0x0000000800527213 */ /* 0x000fe20000000000 */
[----:B------:R-:W-:Y:S01]  /*23b0*/  IMAD.MOV R7, RZ, RZ, -R6 ;  /* 0x000000ffff077224 */ /* 0x000fe200078e0a06 */
[----:B------:R-:W-:Y:S01]  /*23c0*/  @!P4 IADD3 R64, -R64, RZ, RZ ;  /* 0x000000ff4040c210 */ /* 0x000fe20007ffe1ff */
[----:B------:R-:W-:Y:S01]  /*23d0*/  @!P5 IMAD.MOV R60, RZ, RZ, -R60 ;  /* 0x000000ffff3cd224 */ /* 0x000fe200078e0a3c */
[C---:B------:R-:W-:Y:S01]  /*23e0*/  ISETP.GT.U32.AND P4, PT, R0.reuse, R78, PT ;  /* 0x0000004e0000720c */ /* 0x040fe20003f84070 */
[----:B------:R-:W-:Y:S01]  /*23f0*/  IMAD R80, R0, R7, R80 ;  /* 0x0000000700507224 */ /* 0x000fe200078e0250 */
[----:B------:R-:W-:Y:S01]  /*2400*/  @!P6 IADD3 R76, R76, -R0, RZ ;  /* 0x800000004c4ce210 */ /* 0x000fe20007ffe0ff */
[----:B------:R-:W-:Y:S01]  /*2410*/  @!P0 IMAD.MOV R62, RZ, RZ, -R62 ;  /* 0x000000ffff3e8224 */ /* 0x000fe200078e0a3e */
[C---:B------:R-:W-:Y:S01]  /*2420*/  ISETP.GT.U32.AND P6, PT, R0.reuse, R118, PT ;  /* 0x000000760000720c */ /* 0x040fe20003fc4070 */
[----:B------:R-:W-:Y:S01]  /*2430*/  VIADD R13, R33, 0x25 ;  /* 0x00000025210d7836 */ /* 0x000fe20000000000 */
[----:B------:R-:W-:Y:S01]  /*2440*/  ISETP.GE.AND P5, PT, R11, RZ, PT ;  /* 0x000000ff0b00720c */ /* 0x000fe20003fa6270 */
[----:B------:R-:W-:Y:S01]  /*2450*/  VIADD R11, R33, 0x24 ;  /* 0x00000024210b7836 */ /* 0x000fe20000000000 */
[----:B------:R-:W-:Y:S01]  /*2460*/  ISETP.GT.U32.AND P0, PT, R0, R76, PT ;  /* 0x0000004c0000720c */ /* 0x000fe20003f04070 */
[----:B------:R-:W-:Y:S01]  /*2470*/  IMAD.HI.U32 R6, R5, R82, RZ ;  /* 0x0000005205067227 */ /* 0x000fe200078e00ff */
[----:B------:R-:W-:-:S02]  /*2480*/  IABS R94, R13 ;  /* 0x0000000d005e7213 */ /* 0x000fc40000000000 */
[----:B------:R-:W-:Y:S01]  /*2490*/  IABS R92, R11 ;  /* 0x0000000b005c7213 */ /* 0x000fe20000000000 */
[----:B------:R-:W-:Y:S01]  /*24a0*/  @!P4 IMAD.IADD R78, R78, 0x1, -R0 ;  /* 0x000000014e4ec824 */ /* 0x000fe200078e0a00 */
[----:B------:R-:W-:Y:S01]  /*24b0*/  IADD3 R9, -R6, RZ, RZ ;  /* 0x000000ff06097210 */ /* 0x000fe20007ffe1ff */
[----:B------:R-:W-:Y:S01]  /*24c0*/  IMAD.HI.U32 R6, R5, R94, RZ ;  /* 0x0000005e05067227 */ /* 0x000fe200078e00ff */
[----:B------:R-:W-:-:S03]  /*24d0*/  ISETP.GE.AND P4, PT, R11, RZ, PT ;  /* 0x000000ff0b00720c */ /* 0x000fc60003f86270 */
[----:B------:R-:W-:Y:S01]  /*24e0*/  @!P6 IMAD.IADD R118, R118, 0x1, -R0 ;  /* 0x000000017676e824 */ /* 0x000fe200078e0a00 */
[----:B------:R-:W-:Y:S01]  /*24f0*/  ISETP.GT.U32.AND P6, PT, R0, R80, PT ;  /* 0x000000500000720c */ /* 0x000fe20003fc4070 */
[----:B------:R-:W-:-:S04]  /*2500*/  IMAD.HI.U32 R7, R5, R92, RZ ;  /* 0x0000005c05077227 */ /* 0x000fc800078e00ff */
[----:B------:R-:W-:Y:S01]  /*2510*/  @!P5 IMAD.MOV R118, RZ, RZ, -R118 ;  /* 0x000000ffff76d224 */ /* 0x000fe200078e0a76 */
[----:B------:R-:W-:Y:S01]  /*2520*/  ISETP.GT.U32.AND P5, PT, R0, R78, PT ;  /* 0x0000004e0000720c */ /* 0x000fe20003fa4070 */
[----:B------:R-:W-:Y:S01]  /*2530*/  @!P0 IMAD.IADD R76, R76, 0x1, -R0 ;  /* 0x000000014c4c8824 */ /* 0x000fe200078e0a00 */
[----:B------:R-:W-:Y:S01]  /*2540*/  ISETP.GE.AND P0, PT, R8, RZ, PT ;  /* 0x000000ff0800720c */ /* 0x000fe20003f06270 */
[----:B------:R-:W-:Y:S01]  /*2550*/  IMAD.MOV R7, RZ, RZ, -R7 ;  /* 0x000000ffff077224 */ /* 0x000fe200078e0a07 */
[C---:B------:R-:W-:Y:S01]  /*2560*/  IADD3 R8, R33.reuse, 0x26, RZ ;  /* 0x0000002621087810 */ /* 0x040fe20007ffe0ff */
[----:B------:R-:W-:Y:S01]  /*2570*/  IMAD R82, R0, R9, R82 ;  /* 0x0000000900527224 */ /* 0x000fe200078e0252 */
[----:B------:R-:W-:Y:S01]  /*2580*/  @!P2 IADD3 R76, -R76, RZ, RZ ;  /* 0x000000ff4c4ca210 */ /* 0x000fe20007ffe1ff */
[----:B------:R-:W-:Y:S01]  /*2590*/  @!P6 IMAD.IADD R80, R80, 0x1, -R0 ;  /* 0x000000015050e824 */ /* 0x000fe200078e0a00 */
[----:B------:R-:W-:Y:S01]  /*25a0*/  IADD3 R9, -R6, RZ, RZ ;  /* 0x000000ff06097210 */ /* 0x000fe20007ffe1ff */
[C---:B------:R-:W-:Y:S01]  /*25b0*/  IMAD R92, R0.reuse, R7, R92 ;  /* 0x00000007005c7224 */ /* 0x040fe200078e025c */
[C---:B------:R-:W-:Y:S01]  /*25c0*/  ISETP.GT.U32.AND P2, PT, R0.reuse, R82, PT ;  /* 0x000000520000720c */ /* 0x040fe20003f44070 */
[C---:B------:R-:W-:Y:S01]  /*25d0*/  VIADD R11, R33.reuse, 0x27 ;  /* 0x00000027210b7836 */ /* 0x040fe20000000000 */
[----:B------:R-:W-:Y:S01]  /*25e0*/  ISETP.GT.U32.AND P6, PT, R0, R80, PT ;  /* 0x000000500000720c */ /* 0x000fe20003fc4070 */
[----:B------:R-:W-:Y:S01]  /*25f0*/  @!P5 IMAD.IADD R78, R78, 0x1, -R0 ;  /* 0x000000014e4ed824 */ /* 0x000fe200078e0a00 */
[C---:B------:R-:W-:Y:S01]  /*2600*/  ISETP.GT.U32.AND P5, PT, R0.reuse, R92, PT ;  /* 0x0000005c0000720c */ /* 0x040fe20003fa4070 */
[----:B------:R-:W-:Y:S01]  /*2610*/  IMAD R94, R0, R9, R94 ;  /* 0x00000009005e7224 */ /* 0x000fe200078e025e */
[----:B------:R-:W-:Y:S01]  /*2620*/  IABS R104, R8 ;  /* 0x0000000800687213 */ /* 0x000fe20000000000 */
[----:B------:R-:W-:Y:S01]  /*2630*/  VIADD R15, R33, 0x28 ;  /* 0x00000028210f7836 */ /* 0x000fe20000000000 */
[----:B------:R-:W-:-:S02]  /*2640*/  IABS R96, R11 ;  /* 0x0000000b00607213 */ /* 0x000fc40000000000 */
[----:B------:R-:W-:Y:S01]  /*2650*/  @!P1 IADD3 R78, -R78, RZ, RZ ;  /* 0x000000ff4e4e9210 */ /* 0x000fe20007ffe1ff */
[----:B------:R-:W-:Y:S01]  /*2660*/  IMAD.HI.U32 R6, R5, R104, RZ ;  /* 0x0000006805067227 */ /* 0x000fe200078e00ff */
[----:B------:R-:W-:-:S03]  /*2670*/  IABS R98, R15 ;  /* 0x0000000f00627213 */ /* 0x000fc60000000000 */
[----:B------:R-:W-:Y:S01]  /*2680*/  @!P6 IADD3 R80, R80, -R0, RZ ;  /* 0x800000005050e210 */ /* 0x000fe20007ffe0ff */
[----:B------:R-:W-:Y:S01]  /*2690*/  @!P2 IMAD.IADD R82, R82, 0x1, -R0 ;  /* 0x000000015252a824 */ /* 0x000fe200078e0a00 */
[----:B------:R-:W-:Y:S01]  /*26a0*/  ISETP.GT.U32.AND P6, PT, R0, R94, PT ;  /* 0x0000005e0000720c */ /* 0x000fe20003fc4070 */
[----:B------:R-:W-:Y:S01]  /*26b0*/  IMAD.MOV R9, RZ, RZ, -R6 ;  /* 0x000000ffff097224 */ /* 0x000fe200078e0a06 */
[----:B------:R-:W-:Y:S01]  /*26c0*/  @!P5 IADD3 R92, R92, -R0, RZ ;  /* 0x800000005c5cd210 */ /* 0x000fe20007ffe0ff */
[----:B------:R-:W-:Y:S01]  /*26d0*/  IMAD.HI.U32 R7, R5, R96, RZ ;  /* 0x0000006005077227 */ /* 0x000fe200078e00ff */
[C---:B------:R-:W-:Y:S02]  /*26e0*/  ISETP.GT.U32.AND P5, PT, R0.reuse, R82, PT ;  /* 0x000000520000720c */ /* 0x040fe40003fa4070 */
[----:B------:R-:W-:Y:S01]  /*26f0*/  ISETP.GE.AND P2, PT, R13, RZ, PT ;  /* 0x000000ff0d00720c */ /* 0x000fe20003f46270 */
[----:B------:R-:W-:Y:S02]  /*2700*/  IMAD R104, R0, R9, R104 ;  /* 0x0000000900687224 */ /* 0x000fe400078e0268 */
[----:B------:R-:W-:-:S02]  /*2710*/  IMAD.MOV R7, RZ, RZ, -R7 ;  /* 0x000000ffff077224 */ /* 0x000fc400078e0a07 */
[----:B------:R-:W-:Y:S01]  /*2720*/  @!P3 IMAD.MOV R80, RZ, RZ, -R80 ;  /* 0x000000ffff50b224 */ /* 0x000fe200078e0a50 */
[----:B------:R-:W-:Y:S01]  /*2730*/  ISETP.GE.AND P3, PT, R8, RZ, PT ;  /* 0x000000ff0800720c */ /* 0x000fe20003f66270 */
[----:B------:R-:W-:Y:S01]  /*2740*/  @!P6 IMAD.IADD R94, R94, 0x1, -R0 ;  /* 0x000000015e5ee824 */ /* 0x000fe200078e0a00 */
[C---:B------:R-:W-:Y:S01]  /*2750*/  ISETP.GT.U32.AND P6, PT, R0.reuse, R92, PT ;  /* 0x0000005c0000720c */ /* 0x040fe20003fc4070 */
[----:B------:R-:W-:Y:S01]  /*2760*/  IMAD R96, R0, R7, R96 ;  /* 0x0000000700607224 */ /* 0x000fe200078e0260 */
[----:B------:R-:W-:Y:S01]  /*2770*/  IADD3 R8, R33, 0x2a, RZ ;  /* 0x0000002a21087810 */ /* 0x000fe20007ffe0ff */
[----:B------:R-:W-:Y:S01]  /*2780*/  @!P5 IMAD.IADD R82, R82, 0x1, -R0 ;  /* 0x000000015252d824 */ /* 0x000fe200078e0a00 */
[C---:B------:R-:W-:Y:S01]  /*2790*/  ISETP.GT.U32.AND P5, PT, R0.reuse, R104, PT ;  /* 0x000000680000720c */ /* 0x040fe20003fa4070 */
[----:B------:R-:W-:Y:S01]  /*27a0*/  IMAD.HI.U32 R7, R5, R106, RZ ;  /* 0x0000006a05077227 */ /* 0x000fe200078e00ff */
[----:B------:R-:W-:Y:S02]  /*27b0*/  IABS R108, R8 ;  /* 0x00000008006c7213 */ /* 0x000fe40000000000 */
[----:B------:R-:W-:Y:S01]  /*27c0*/  ISETP.GT.U32.AND P1, PT, R0, R94, PT ;  /* 0x0000005e0000720c */ /* 0x000fe20003f24070 */
[----:B------:R-:W-:-:S02]  /*27d0*/  IMAD.MOV R7, RZ, RZ, -R7 ;  /* 0x000000ffff077224 */ /* 0x000fc400078e0a07 */
[----:B------:R-:W-:Y:S02]  /*27e0*/  @!P0 IMAD.MOV R82, RZ, RZ, -R82 ;  /* 0x000000ffff528224 */ /* 0x000fe400078e0a52 */
[----:B------:R-:W-:Y:S01]  /*27f0*/  @!P6 IADD3 R92, R92, -R0, RZ ;  /* 0x800000005c5ce210 */ /* 0x000fe20007ffe0ff */
[C---:B------:R-:W-:Y:S01]  /*2800*/  IMAD R106, R0.reuse, R7, R106 ;  /* 0x00000007006a7224 */ /* 0x040fe200078e026a */
[----:B------:R-:W-:Y:S01]  /*2810*/  ISETP.GT.U32.AND P6, PT, R0, R96, PT ;  /* 0x000000600000720c */ /* 0x000fe20003fc4070 */
[----:B------:R-:W-:Y:S01]  /*2820*/  IMAD.HI.U32 R6, R5, R98, RZ ;  /* 0x0000006205067227 */ /* 0x000fe200078e00ff */
[----:B------:R-:W-:-:S03]  /*2830*/  @!P5 IADD3 R104, R104, -R0, RZ ;  /* 0x800000006868d210 */ /* 0x000fc60007ffe0ff */
[----:B------:R-:W-:Y:S01]  /*2840*/  @!P4 IMAD.MOV R92, RZ, RZ, -R92 ;  /* 0x000000ffff5cc224 */ /* 0x000fe200078e0a5c */
[C---:B------:R-:W-:Y:S01]  /*2850*/  ISETP.GT.U32.AND P0, PT, R0.reuse, R104, PT ;  /* 0x000000680000720c */ /* 0x040fe20003f04070 */
[----:B------:R-:W-:Y:S01]  /*2860*/  IMAD.MOV R9, RZ, RZ, -R6 ;  /* 0x000000ffff097224 */ /* 0x000fe200078e0a06 */
[----:B------:R-:W-:Y:S01]  /*2870*/  ISETP.GT.U32.AND P4, PT, R0, R106, PT ;  /* 0x0000006a0000720c */ /* 0x000fe20003f84070 */
[----:B------:R-:W-:-:S04]  /*2880*/  IMAD.HI.U32 R6, R5, R108, RZ ;  /* 0x0000006c05067227 */ /* 0x000fc800078e00ff */
[----:B------:R-:W-:Y:S01]  /*2890*/  @!P6 IMAD.IADD R96, R96, 0x1, -R0 ;  /* 0x000000016060e824 */ /* 0x000fe200078e0a00 */
[----:B------:R-:W-:Y:S01]  /*28a0*/  IADD3 R7, -R6, RZ, RZ ;  /* 0x000000ff06077210 */ /* 0x000fe20007ffe1ff */
[C---:B------:R-:W-:Y:S02]  /*28b0*/  IMAD R98, R0.reuse, R9, R98 ;  /* 0x0000000900627224 */ /* 0x040fe400078e0262 */
[----:B------:R-:W-:Y:S01]  /*28c0*/  VIADD R9, R33, 0x2b ;  /* 0x0000002b21097836 */ /* 0x000fe20000000000 */
[----:B------:R-:W-:Y:S01]  /*28d0*/  ISETP.GT.U32.AND P6, PT, R0, R96, PT ;  /* 0x000000600000720c */ /* 0x000fe20003fc4070 */
[----:B------:R-:W-:Y:S01]  /*28e0*/  @!P0 IMAD.IADD R104, R104, 0x1, -R0 ;  /* 0x0000000168688824 */ /* 0x000fe200078e0a00 */
[C---:B------:R-:W-:Y:S01]  /*28f0*/  ISETP.GT.U32.AND P5, PT, R0.reuse, R98, PT ;  /* 0x000000620000720c */ /* 0x040fe20003fa4070 */
[----:B------:R-:W-:Y:S01]  /*2900*/  IMAD R108, R0, R7, R108 ;  /* 0x00000007006c7224 */ /* 0x000fe200078e026c */
[----:B------:R-:W-:Y:S01]  /*2910*/  IABS R110, R9 ;  /* 0x00000009006e7213 */ /* 0x000fe20000000000 */
[----:B------:R-:W-:Y:S01]  /*2920*/  @!P3 IMAD.MOV R104, RZ, RZ, -R104 ;  /* 0x000000ffff68b224 */ /* 0x000fe200078e0a68 */
[----:B------:R-:W-:Y:S01]  /*2930*/  @!P4 IADD3 R106, R106, -R0, RZ ;  /* 0x800000006a6ac210 */ /* 0x000fe20007ffe0ff */
[----:B------:R-:W-:Y:S01]  /*2940*/  @!P1 IMAD.IADD R94, R94, 0x1, -R0 ;  /* 0x000000015e5e9824 */ /* 0x000fe200078e0a00 */
[----:B------:R-:W-:Y:S01]  /*2950*/  ISETP.GE.AND P1, PT, R11, RZ, PT ;  /* 0x000000ff0b00720c */ /* 0x000fe20003f26270 */
[----:B------:R-:W-:Y:S01]  /*2960*/  IMAD.HI.U32 R6, R5, R110, RZ ;  /* 0x0000006e05067227 */ /* 0x000fe200078e00ff */
[----:B------:R-:W-:-:S02]  /*2970*/  ISETP.GT.U32.AND P3, PT, R0, R106, PT ;  /* 0x0000006a0000720c */ /* 0x000fc40003f64070 */
[----:B------:R-:W-:Y:S01]  /*2980*/  @!P2 IADD3 R94, -R94, RZ, RZ ;  /* 0x000000ff5e5ea210 */ /* 0x000fe20007ffe1ff */
[----:B------:R-:W-:Y:S01]  /*2990*/  @!P6 IMAD.IADD R96, R96, 0x1, -R0 ;  /* 0x000000016060e824 */ /* 0x000fe200078e0a00 */
[----:B------:R-:W-:Y:S01]  /*29a0*/  ISETP.GT.U32.AND P6, PT, R0, R108, PT ;  /* 0x0000006c0000720c */ /* 0x000fe20003fc4070 */
[----:B------:R-:W-:Y:S01]  /*29b0*/  IMAD.MOV R7, RZ, RZ, -R6 ;  /* 0x000000ffff077224 */ /* 0x000fe200078e0a06 */
[----:B------:R-:W-:Y:S01]  /*29c0*/  ISETP.GE.AND P2, PT, R15, RZ, PT ;  /* 0x000000ff0f00720c */ /* 0x000fe20003f46270 */
[----:B------:R-:W-:Y:S01]  /*29d0*/  @!P5 IMAD.IADD R98, R98, 0x1, -R0 ;  /* 0x000000016262d824 */ /* 0x000fe200078e0a00 */
[----:B------:R-:W-:Y:S01]  /*29e0*/  ISETP.GE.AND P4, PT, R8, RZ, PT ;  /* 0x000000ff0800720c */ /* 0x000fe20003f86270 */
[C---:B------:R-:W-:Y:S01]  /*29f0*/  IMAD R110, R0.reuse, R7, R110 ;  /* 0x00000007006e7224 */ /* 0x040fe200078e026e */
[C---:B------:R-:W-:Y:S01]  /*2a00*/  IADD3 R8, R33.reuse, 0x2e, RZ ;  /* 0x0000002e21087810 */ /* 0x040fe20007ffe0ff */
[C---:B------:R-:W-:Y:S01]  /*2a10*/  VIADD R6, R33.reuse, 0x2c ;  /* 0x0000002c21067836 */ /* 0x040fe20000000000 */
[----:B------:R-:W-:Y:S01]  /*2a20*/  ISETP.GT.U32.AND P5, PT, R0, R98, PT ;  /* 0x000000620000720c */ /* 0x000fe20003fa4070 */
[--C-:B------:R-:W-:Y:S01]  /*2a30*/  @!P3 IMAD.IADD R106, R106, 0x1, -R0.reuse ;  /* 0x000000016a6ab824 */ /* 0x100fe200078e0a00 */
[----:B------:R-:W-:Y:S01]  /*2a40*/  ISETP.GT.U32.AND P3, PT, R0, R110, PT ;  /* 0x0000006e0000720c */ /* 0x000fe20003f64070 */
[C---:B------:R-:W-:Y:S01]  /*2a50*/  VIADD R7, R33.reuse, 0x2d ;  /* 0x0000002d21077836 */ /* 0x040fe20000000000 */
[----:B------:R-:W-:Y:S01]  /*2a60*/  IABS R112, R6 ;  /* 0x0000000600707213 */ /* 0x000fe20000000000 */
[----:B------:R-:W-:Y:S01]  /*2a70*/  @!P6 IMAD.IADD R108, R108, 0x1, -R0 ;  /* 0x000000016c6ce824 */ /* 0x000fe200078e0a00 */
[----:B------:R-:W-:Y:S01]  /*2a80*/  @!P1 IADD3 R96, -R96, RZ, RZ ;  /* 0x000000ff60609210 */ /* 0x000fe20007ffe1ff */
[----:B------:R-:W-:Y:S01]  /*2a90*/  VIADD R11, R33, 0x31 ;  /* 0x00000031210b7836 */ /* 0x000fe20000000000 */
[----:B------:R-:W-:Y:S01]  /*2aa0*/  ISETP.GE.AND P1, PT, R6, RZ, PT ;  /* 0x000000ff0600720c */ /* 0x000fe20003f26270 */
[----:B------:R-:W-:Y:S01]  /*2ab0*/  IMAD.HI.U32 R6, R5, R112, RZ ;  /* 0x0000007005067227 */ /* 0x000fe200078e00ff */
[----:B------:R-:W-:-:S02]  /*2ac0*/  ISETP.GT.U32.AND P6, PT, R0, R108, PT ;  /* 0x0000006c0000720c */ /* 0x000fc40003fc4070 */
[----:B------:R-:W-:Y:S01]  /*2ad0*/  IABS R124, R8 ;  /* 0x00000008007c7213 */ /* 0x000fe20000000000 */
[----:B------:R-:W-:Y:S01]  /*2ae0*/  VIADD R13, R33, 0x32 ;  /* 0x00000032210d7836 */ /* 0x000fe20000000000 */
[----:B------:R-:W-:Y:S01]  /*2af0*/  @!P5 IADD3 R98, R98, -R0, RZ ;  /* 0x800000006262d210 */ /* 0x000fe20007ffe0ff */
[----:B------:R-:W-:Y:S01]  /*2b00*/  @!P3 IMAD.IADD R110, R110, 0x1, -R0 ;  /* 0x000000016e6eb824 */ /* 0x000fe200078e0a00 */
[----:B------:R-:W-:Y:S01]  /*2b10*/  ISETP.GE.AND P5, PT, R9, RZ, PT ;  /* 0x000000ff0900720c */ /* 0x000fe20003fa6270 */
[C---:B------:R-:W-:Y:S01]  /*2b20*/  VIADD R9, R33.reuse, 0x2f ;  /* 0x0000002f21097836 */ /* 0x040fe20000000000 */
[----:B------:R-:W-:Y:S01]  /*2b30*/  IABS R120, R7 ;  /* 0x0000000700787213 */ /* 0x000fe20000000000 */
[----:B------:R-:W-:Y:S01]  /*2b40*/  @!P2 IMAD.MOV R98, RZ, RZ, -R98 ;  /* 0x000000ffff62a224 */ /* 0x000fe200078e0a62 */
[----:B------:R-:W-:Y:S01]  /*2b50*/  ISETP.GT.U32.AND P3, PT, R0, R110, PT ;  /* 0x0000006e0000720c */ /* 0x000fe20003f64070 */
[----:B------:R-:W-:Y:S01]  /*2b60*/  VIADD R15, R33, 0x33 ;  /* 0x00000033210f7836 */ /* 0x000fe20000000000 */
[----:B------:R-:W-:Y:S01]  /*2b70*/  IABS R126, R9 ;  /* 0x00000009007e7213 */ /* 0x000fe20000000000 */
[----:B------:R-:W-:Y:S01]  /*2b80*/  @!P6 IMAD.IADD R108, R108, 0x1, -R0 ;  /* 0x000000016c6ce824 */ /* 0x000fe200078e0a00 */
[----:B------:R-:W-:-:S02]  /*2b90*/  ISETP.GE.AND P6, PT, R9, RZ, PT ;  /* 0x000000ff0900720c */ /* 0x000fc40003fc6270 */
[----:B------:R-:W-:Y:S01]  /*2ba0*/  ISETP.GE.AND P2, PT, R7, RZ, PT ;  /* 0x000000ff0700720c */ /* 0x000fe20003f46270 */
[----:B------:R-:W-:Y:S01]  /*2bb0*/  IMAD.HI.U32 R7, R5, R124, RZ ;  /* 0x0000007c05077227 */ /* 0x000fe200078e00ff */
[----:B------:R-:W-:Y:S02]  /*2bc0*/  IADD3 R9, -R6, RZ, RZ ;  /* 0x000000ff06097210 */ /* 0x000fe40007ffe1ff */
[----:B------:R-:W-:Y:S01]  /*2bd0*/  @!P4 IADD3 R108, -R108, RZ, RZ ;  /* 0x000000ff6c6cc210 */ /* 0x000fe20007ffe1ff */
[----:B------:R-:W-:Y:S01]  /*2be0*/  IMAD.MOV R7, RZ, RZ, -R7 ;  /* 0x000000ffff077224 */ /* 0x000fe200078e0a07 */
[----:B------:R-:W-:Y:S01]  /*2bf0*/  IABS R166, R11 ;  /* 0x0000000b00a67213 */ /* 0x000fe20000000000 */
[----:B------:R-:W-:Y:S01]  /*2c00*/  IMAD R112, R0, R9, R112 ;  /* 0x0000000900707224 */ /* 0x000fe200078e0270 */
[----:B------:R-:W-:Y:S01]  /*2c10*/  ISETP.GE.AND P0, PT, R17, RZ, PT ;  /* 0x000000ff1100720c */ /* 0x000fe20003f06270 */
[----:B------:R-:W-:Y:S01]  /*2c20*/  @!P3 IMAD.IADD R110, R110, 0x1, -R0 ;  /* 0x000000016e6eb824 */ /* 0x000fe200078e0a00 */
[----:B------:R-:W-:Y:S01]  /*2c30*/  IABS R164, R13 ;  /* 0x0000000d00a47213 */ /* 0x000fe20000000000 */
[C---:B------:R-:W-:Y:S01]  /*2c40*/  IMAD R124, R0.reuse, R7, R124 ;  /* 0x00000007007c7224 */ /* 0x040fe200078e027c */
[C---:B------:R-:W-:Y:S01]  /*2c50*/  ISETP.GT.U32.AND P4, PT, R0.reuse, R112, PT ;  /* 0x000000700000720c */ /* 0x040fe20003f84070 */
[----:B------:R-:W-:Y:S01]  /*2c60*/  @!P5 IMAD.MOV R110, RZ, RZ, -R110 ;  /* 0x000000ffff6ed224 */ /* 0x000fe200078e0a6e */
[----:B------:R-:W-:Y:S01]  /*2c70*/  IABS R130, R15 ;  /* 0x0000000f00827213 */ /* 0x000fe20000000000 */
[----:B------:R-:W-:Y:S01]  /*2c80*/  IMAD.HI.U32 R6, R5, R120, RZ ;  /* 0x0000007805067227 */ /* 0x000fe200078e00ff */
[----:B------:R-:W-:-:S03]  /*2c90*/  ISETP.GT.U32.AND P5, PT, R0, R124, PT ;  /* 0x0000007c0000720c */ /* 0x000fc60003fa4070 */
[----:B------:R-:W-:Y:S02]  /*2ca0*/  IMAD.MOV R9, RZ, RZ, -R6 ;  /* 0x000000ffff097224 */ /* 0x000fe400078e0a06 */
[C---:B------:R-:W-:Y:S01]  /*2cb0*/  IMAD.HI.U32 R6, R5.reuse, R126, RZ ;  /* 0x0000007e05067227 */ /* 0x040fe200078e00ff */
[----:B------:R-:W-:Y:S02]  /*2cc0*/  @!P0 IADD3 R106, -R106, RZ, RZ ;  /* 0x000000ff6a6a8210 */ /* 0x000fe40007ffe1ff */
[----:B------:R-:W-:Y:S01]  /*2cd0*/  ISETP.GE.AND P0, PT, R8, RZ, PT ;  /* 0x000000ff0800720c */ /* 0x000fe20003f06270 */
[----:B------:R-:W-:Y:S01]  /*2ce0*/  IMAD R120, R0, R9, R120 ;  /* 0x0000000900787224 */ /* 0x000fe200078e0278 */
[----:B------:R-:W-:Y:S01]  /*2cf0*/  @!P4 IADD3 R112, R112, -R0, RZ ;  /* 0x800000007070c210 */ /* 0x000fe20007ffe0ff */
[----:B------:R-:W-:Y:S01]  /*2d00*/  IMAD.HI.U32 R7, R5, R166, RZ ;  /* 0x000000a605077227 */ /* 0x000fe200078e00ff */
[----:B------:R-:W-:Y:S02]  /*2d10*/  IADD3 R8, R33, 0x30, RZ ;  /* 0x0000003021087810 */ /* 0x000fe40007ffe0ff */
[----:B------:R-:W-:Y:S01]  /*2d20*/  ISETP.GT.U32.AND P4, PT, R0, R112, PT ;  /* 0x000000700000720c */ /* 0x000fe20003f84070 */
[----:B------:R-:W-:Y:S01]  /*2d30*/  @!P5 IMAD.IADD R124, R124, 0x1, -R0 ;  /* 0x000000017c7cd824 */ /* 0x000fe200078e0a00 */
[C---:B------:R-:W-:Y:S01]  /*2d40*/  ISETP.GT.U32.AND P3, PT, R0.reuse, R120, PT ;  /* 0x000000780000720c */ /* 0x040fe20003f64070 */
[----:B------:R-:W-:Y:S01]  /*2d50*/  IMAD.MOV R9, RZ, RZ, -R6 ;  /* 0x000000ffff097224 */ /* 0x000fe200078e0a06 */
[----:B------:R-:W-:Y:S01]  /*2d60*/  IADD3 R7, -R7, RZ, RZ ;  /* 0x000000ff07077210 */ /* 0x000fe20007ffe1ff */
[----:B------:R-:W-:Y:S01]  /*2d70*/  VIADD R17, R33, 0x34 ;  /* 0x0000003421117836 */ /* 0x000fe20000000000 */
[C---:B------:R-:W-:Y:S01]  /*2d80*/  ISETP.GT.U32.AND P5, PT, R0.reuse, R124, PT ;  /* 0x0000007c0000720c */ /* 0x040fe20003fa4070 */
[C---:B------:R-:W-:Y:S01]  /*2d90*/  IMAD R126, R0.reuse, R9, R126 ;  /* 0x00000009007e7224 */ /* 0x040fe200078e027e */
[----:B------:R-:W-:Y:S01]  /*2da0*/  IABS R128, R8 ;  /* 0x0000000800807213 */ /* 0x000fe20000000000 */
[----:B------:R-:W-:Y:S01]  /*2db0*/  IMAD R166, R0, R7, R166 ;  /* 0x0000000700a67224 */ /* 0x000fe200078e02a6 */
[----:B------:R-:W-:Y:S01]  /*2dc0*/  IABS R162, R17 ;  /* 0x0000001100a27213 */ /* 0x000fe20000000000 */
[----:B------:R-:W-:-:S04]  /*2dd0*/  IMAD.HI.U32 R7, R5, R130, RZ ;  /* 0x0000008205077227 */ /* 0x000fc800078e00ff */
[--C-:B------:R-:W-:Y:S01]  /*2de0*/  @!P4 IMAD.IADD R112, R112, 0x1, -R0.reuse ;  /* 0x000000017070c824 */ /* 0x100fe200078e0a00 */
[----:B------:R-:W-:Y:S01]  /*2df0*/  ISETP.GT.U32.AND P4, PT, R0, R126, PT ;  /* 0x0000007e0000720c */ /* 0x000fe20003f84070 */
[C---:B------:R-:W-:Y:S01]  /*2e00*/  IMAD.HI.U32 R6, R5.reuse, R128, RZ ;  /* 0x0000008005067227 */ /* 0x040fe200078e00ff */
[----:B------:R-:W-:Y:S02]  /*2e10*/  @!P3 IADD3 R120, R120, -R0, RZ ;  /* 0x800000007878b210 */ /* 0x000fe40007ffe0ff */
[----:B------:R-:W-:Y:S01]  /*2e20*/  @!P1 IADD3 R112, -R112, RZ, RZ ;  /* 0x000000ff70709210 */ /* 0x000fe20007ffe1ff */
[----:B------:R-:W-:Y:S01]  /*2e30*/  @!P5 IMAD.IADD R124, R124, 0x1, -R0 ;  /* 0x000000017c7cd824 */ /* 0x000fe200078e0a00 */
[C---:B------:R-:W-:Y:S01]  /*2e40*/  ISETP.GT.U32.AND P5, PT, R0.reuse, R166, PT ;  /* 0x000000a60000720c */ /* 0x040fe20003fa4070 */
[----:B------:R-:W-:Y:S01]  /*2e50*/  IMAD.MOV R9, RZ, RZ, -R6 ;  /* 0x000000ffff097224 */ /* 0x000fe200078e0a06 */
[----:B------:R-:W-:Y:S01]  /*2e60*/  ISETP.GT.U32.AND P3, PT, R0, R120, PT ;  /* 0x000000780000720c */ /* 0x000fe20003f64070 */
[----:B------:R-:W-:-:S04]  /*2e70*/  IMAD.HI.U32 R6, R5, R164, RZ ;  /* 0x000000a405067227 */ /* 0x000fc800078e00ff */
[----:B------:R-:W-:Y:S01]  /*2e80*/  @!P4 IMAD.IADD R126, R126, 0x1, -R0 ;  /* 0x000000017e7ec824 */ /* 0x000fe200078e0a00 */
[----:B------:R-:W-:Y:S01]  /*2e90*/  ISETP.GE.AND P4, PT, R8, RZ, PT ;  /* 0x000000ff0800720c */ /* 0x000fe20003f86270 */
[C---:B------:R-:W-:Y:S01]  /*2ea0*/  IMAD R128, R0.reuse, R9, R128 ;  /* 0x0000000900807224 */ /* 0x040fe200078e0280 */
[----:B------:R-:W-:Y:S01]  /*2eb0*/  IADD3 R8, R33, 0x35, RZ ;  /* 0x0000003521087810 */ /* 0x000fe20007ffe0ff */
[----:B------:R-:W-:Y:S01]  /*2ec0*/  IMAD.MOV R9, RZ, RZ, -R6 ;  /* 0x000000ffff097224 */ /* 0x000fe200078e0a06 */
[----:B------:R-:W-:Y:S01]  /*2ed0*/  ISETP.GT.U32.AND P1, PT, R0, R126, PT ;  /* 0x0000007e0000720c */ /* 0x000fe20003f24070 */
[----:B------:R-:W-:Y:S01]  /*2ee0*/  @!P5 IMAD.IADD R166, R166, 0x1, -R0 ;  /* 0x00000001a6a6d824 */ /* 0x000fe200078e0a00 */
[----:B------:R-:W-:Y:S01]  /*2ef0*/  IABS R170, R8 ;  /* 0x0000000800aa7213 */ /* 0x000fe20000000000 */
[----:B------:R-:W-:Y:S01]  /*2f00*/  IMAD.MOV R7, RZ, RZ, -R7 ;  /* 0x000000ffff077224 */ /* 0x000fe200078e0a07 */
[----:B------:R-:W-:Y:S01]  /*2f10*/  @!P3 IADD3 R120, R120, -R0, RZ ;  /* 0x800000007878b210 */ /* 0x000fe20007ffe0ff */
[----:B------:R-:W-:Y:S01]  /*2f20*/  IMAD.HI.U32 R6, R5, R162, RZ ;  /* 0x000000a205067227 */ /* 0x000fe200078e00ff */
[----:B------:R-:W-:-:S02]  /*2f30*/  ISETP.GT.U32.AND P5, PT, R0, R166, PT ;  /* 0x000000a60000720c */ /* 0x000fc40003fa4070 */
[C---:B------:R-:W-:Y:S01]  /*2f40*/  ISETP.GT.U32.AND P3, PT, R0.reuse, R128, PT ;  /* 0x000000800000720c */ /* 0x040fe20003f64070 */
[C---:B------:R-:W-:Y:S02]  /*2f50*/  IMAD R130, R0.reuse, R7, R130 ;  /* 0x0000000700827224 */ /* 0x040fe400078e0282 */
[----:B------:R-:W-:Y:S02]  /*2f60*/  IMAD R164, R0, R9, R164 ;  /* 0x0000000900a47224 */ /* 0x000fe400078e02a4 */
[----:B------:R-:W-:Y:S01]  /*2f70*/  IMAD.MOV R7, RZ, RZ, -R6 ;  /* 0x000000ffff077224 */ /* 0x000fe200078e0a06 */
[----:B------:R-:W-:Y:S01]  /*2f80*/  @!P1 IADD3 R126, R126, -R0, RZ ;  /* 0x800000007e7e9210 */ /* 0x000fe20007ffe0ff */
[----:B------:R-:W-:Y:S01]  /*2f90*/  @!P2 IMAD.MOV R120, RZ, RZ, -R120 ;  /* 0x000000ffff78a224 */ /* 0x000fe200078e0a78 */
[C---:B------:R-:W-:Y:S01]  /*2fa0*/  ISETP.GT.U32.AND P1, PT, R0.reuse, R164, PT ;  /* 0x000000a40000720c */ /* 0x040fe20003f24070 */
[----:B------:R-:W-:Y:S02]  /*2fb0*/  IMAD R162, R0, R7, R162 ;  /* 0x0000000700a27224 */ /* 0x000fe400078e02a2 */
[----:B------:R-:W-:Y:S01]  /*2fc0*/  @!P6 IMAD.MOV R126, RZ, RZ, -R126 ;  /* 0x000000ffff7ee224 */ /* 0x000fe200078e0a7e */
[----:B------:R-:W-:Y:S01]  /*2fd0*/  @!P5 IADD3 R166, R166, -R0, RZ ;  /* 0x80000000a6a6d210 */ /* 0x000fe20007ffe0ff */
[----:B------:R-:W-:Y:S01]  /*2fe0*/  IMAD.HI.U32 R6, R5, R170, RZ ;  /* 0x000000aa05067227 */ /* 0x000fe200078e00ff */
[----:B------:R-:W-:-:S02]  /*2ff0*/  ISETP.GT.U32.AND P6, PT, R0, R130, PT ;  /* 0x000000820000720c */ /* 0x000fc40003fc4070 */
[----:B------:R-:W-:Y:S01]  /*3000*/  ISETP.GT.U32.AND P5, PT, R0, R162, PT ;  /* 0x000000a20000720c */ /* 0x000fe20003fa4070 */
[----:B------:R-:W-:Y:S01]  /*3010*/  IMAD.MOV R7, RZ, RZ, -R6 ;  /* 0x000000ffff077224 */ /* 0x000fe200078e0a06 */
[----:B------:R-:W-:Y:S01]  /*3020*/  @!P3 IADD3 R128, R128, -R0, RZ ;  /* 0x800000008080b210 */ /* 0x000fe20007ffe0ff */
[----:B------:R-:W-:Y:S01]  /*3030*/  @!P0 IMAD.MOV R124, RZ, RZ, -R124 ;  /* 0x000000ffff7c8224 */ /* 0x000fe200078e0a7c */
[----:B------:R-:W-:Y:S01]  /*3040*/  ISETP.GE.AND P3, PT, R11, RZ, PT ;  /* 0x000000ff0b00720c */ /* 0x000fe20003f66270 */
[----:B------:R-:W-:Y:S01]  /*3050*/  VIADD R11, R33, 0x36 ;  /* 0x00000036210b7836 */ /* 0x000fe20000000000 */
[----:B------:R-:W-:Y:S01]  /*3060*/  ISETP.GT.U32.AND P2, PT, R0, R128, PT ;  /* 0x000000800000720c */ /* 0x000fe20003f44070 */
[----:B------:R-:W-:Y:S01]  /*3070*/  @!P1 IMAD.IADD R164, R164, 0x1, -R0 ;  /* 0x00000001a4a49824 */ /* 0x000fe200078e0a00 */
[----:B------:R-:W-:Y:S01]  /*3080*/  ISETP.GE.AND P0, PT, R13, RZ, PT ;  /* 0x000000ff0d00720c */ /* 0x000fe20003f06270 */
[----:B------:R-:W-:Y:S01]  /*3090*/  IMAD R170, R0, R7, R170 ;  /* 0x0000000700aa7224 */ /* 0x000fe200078e02aa */
[----:B------:R-:W-:Y:S01]  /*30a0*/  IABS R168, R11 ;  /* 0x0000000b00a87213 */ /* 0x000fe20000000000 */
[----:B------:R-:W-:Y:S01]  /*30b0*/  @!P6 IMAD.IADD R130, R130, 0x1, -R0 ;  /* 0x000000018282e824 */ /* 0x000fe200078e0a00 */
[----:B------:R-:W-:-:S02]  /*30c0*/  ISETP.GT.U32.AND P6, PT, R0, R164, PT ;  /* 0x000000a40000720c */ /* 0x000fc40003fc4070 */
[----:B------:R-:W-:Y:S01]  /*30d0*/  @!P5 IADD3 R162, R162, -R0, RZ ;  /* 0x80000000a2a2d210 */ /* 0x000fe20007ffe0ff */
[----:B------:R-:W-:Y:S01]  /*30e0*/  IMAD.HI.U32 R6, R5, R168, RZ ;  /* 0x000000a805067227 */ /* 0x000fe200078e00ff */
[----:B------:R-:W-:Y:S02]  /*30f0*/  IADD3 R13, R33, 0x37, RZ ;  /* 0x00000037210d7810 */ /* 0x000fe40007ffe0ff */
[----:B------:R-:W-:Y:S01]  /*3100*/  ISETP.GT.U32.AND P5, PT, R0, R162, PT ;  /* 0x000000a20000720c */ /* 0x000fe20003fa4070 */
[----:B------:R-:W-:Y:S01]  /*3110*/  @!P2 IMAD.IADD R128, R128, 0x1, -R0 ;  /* 0x000000018080a824 */ /* 0x000fe200078e0a00 */
[----:B------:R-:W-:Y:S01]  /*3120*/  IADD3 R7, -R6, RZ, RZ ;  /* 0x000000ff06077210 */ /* 0x000fe20007ffe1ff */
[----:B------:R-:W-:Y:S01]  /*3130*/  @!P3 IMAD.MOV R166, RZ, RZ, -R166 ;  /* 0x000000ffffa6b224 */ /* 0x000fe200078e0aa6 */
[----:B------:R-:W-:Y:S01]  /*3140*/  ISETP.GE.AND P2, PT, R15, RZ, PT ;  /* 0x000000ff0f00720c */ /* 0x000fe20003f46270 */
[----:B------:R-:W-:Y:S01]  /*3150*/  @!P4 IMAD.MOV R128, RZ, RZ, -R128 ;  /* 0x000000ffff80c224 */ /* 0x000fe200078e0a80 */
[C---:B------:R-:W-:Y:S01]  /*3160*/  ISETP.GT.U32.AND P4, PT, R0.reuse, R130, PT ;  /* 0x000000820000720c */ /* 0x040fe20003f84070 */
[----:B------:R-:W-:Y:S01]  /*3170*/  VIADD R15, R33, 0x38 ;  /* 0x00000038210f7836 */ /* 0x000fe20000000000 */
[----:B------:R-:W-:Y:S01]  /*3180*/  IABS R172, R13 ;  /* 0x0000000d00ac7213 */ /* 0x000fe20000000000 */
[----:B------:R-:W-:Y:S01]  /*3190*/  IMAD R168, R0, R7, R168 ;  /* 0x0000000700a87224 */ /* 0x000fe200078e02a8 */
[----:B------:R-:W-:Y:S01]  /*31a0*/  ISETP.GE.AND P1, PT, R17, RZ, PT ;  /* 0x000000ff1100720c */ /* 0x000fe20003f26270 */
[----:B------:R-:W-:Y:S01]  /*31b0*/  @!P6 IMAD.IADD R164, R164, 0x1, -R0 ;  /* 0x00000001a4a4e824 */ /* 0x000fe200078e0a00 */
[----:B------:R-:W-:Y:S01]  /*31c0*/  ISETP.GT.U32.AND P6, PT, R0, R170, PT ;  /* 0x000000aa0000720c */ /* 0x000fe20003fc4070 */
[----:B------:R-:W-:Y:S01]  /*31d0*/  IMAD.HI.U32 R6, R5, R172, RZ ;  /* 0x000000ac05067227 */ /* 0x000fe200078e00ff */
[----:B------:R-:W-:-:S02]  /*31e0*/  IABS R174, R15 ;  /* 0x0000000f00ae7213 */ /* 0x000fc40000000000 */
[----:B------:R-:W-:Y:S01]  /*31f0*/  @!P5 IADD3 R162, R162, -R0, RZ ;  /* 0x80000000a2a2d210 */ /* 0x000fe20007ffe0ff */
[----:B------:R-:W-:Y:S01]  /*3200*/  @!P0 IMAD.MOV R164, RZ, RZ, -R164 ;  /* 0x000000ffffa48224 */ /* 0x000fe200078e0aa4 */
[----:B------:R-:W-:Y:S01]  /*3210*/  ISETP.GT.U32.AND P5, PT, R0, R168, PT ;  /* 0x000000a80000720c */ /* 0x000fe20003fa4070 */
[----:B------:R-:W-:-:S04]  /*3220*/  IMAD.HI.U32 R7, R5, R174, RZ ;  /* 0x000000ae05077227 */ /* 0x000fc800078e00ff */
[--C-:B------:R-:W-:Y:S01]  /*3230*/  @!P4 IMAD.IADD R130, R130, 0x1, -R0.reuse ;  /* 0x000000018282c824 */ /* 0x100fe200078e0a00 */
[----:B------:R-:W-:Y:S01]  /*3240*/  ISETP.GE.AND P4, PT, R8, RZ, PT ;  /* 0x000000ff0800720c */ /* 0x000fe20003f86270 */
[----:B------:R-:W-:Y:S01]  /*3250*/  VIADD R8, R33, 0x39 ;  /* 0x0000003921087836 */ /* 0x000fe20000000000 */
[----:B------:R-:W-:Y:S01]  /*3260*/  IADD3 R7, -R7, RZ, RZ ;  /* 0x000000ff07077210 */ /* 0x000fe20007ffe1ff */
[----:B------:R-:W-:Y:S01]  /*3270*/  @!P6 IMAD.IADD R170, R170, 0x1, -R0 ;  /* 0x00000001aaaae824 */ /* 0x000fe200078e0a00 */
[----:B------:R-:W-:Y:S01]  /*3280*/  ISETP.GE.AND P6, PT, R11, RZ, PT ;  /* 0x000000ff0b00720c */ /* 0x000fe20003fc6270 */
[----:B------:R-:W-:Y:S01]  /*3290*/  VIADD R11, R33, 0x3a ;  /* 0x0000003a210b7836 */ /* 0x000fe20000000000 */
[----:B------:R-:W-:Y:S01]  /*32a0*/  IABS R176, R8 ;  /* 0x0000000800b07213 */ /* 0x000fe20000000000 */
[----:B------:R-:W-:Y:S01]  /*32b0*/  IMAD R174, R0, R7, R174 ;  /* 0x0000000700ae7224 */ /* 0x000fe200078e02ae */
[----:B------:R-:W-:Y:S01]  /*32c0*/  @!P5 IADD3 R168, R168, -R0, RZ ;  /* 0x80000000a8a8d210 */ /* 0x000fe20007ffe0ff */
[----:B------:R-:W-:Y:S01]  /*32d0*/  IMAD.MOV R9, RZ, RZ, -R6 ;  /* 0x000000ffff097224 */ /* 0x000fe200078e0a06 */
[----:B------:R-:W-:Y:S01]  /*32e0*/  ISETP.GT.U32.AND P5, PT, R0, R170, PT ;  /* 0x000000aa0000720c */ /* 0x000fe20003fa4070 */
[----:B------:R-:W-:Y:S01]  /*32f0*/  IMAD.HI.U32 R6, R5, R176, RZ ;  /* 0x000000b005067227 */ /* 0x000fe200078e00ff */
[----:B------:R-:W-:-:S02]  /*3300*/  IABS R178, R11 ;  /* 0x0000000b00b27213 */ /* 0x000fc40000000000 */
[C---:B------:R-:W-:Y:S01]  /*3310*/  ISETP.GT.U32.AND P0, PT, R0.reuse, R168, PT ;  /* 0x000000a80000720c */ /* 0x040fe20003f04070 */
[----:B------:R-:W-:Y:S01]  /*3320*/  IMAD R172, R0, R9, R172 ;  /* 0x0000000900ac7224 */ /* 0x000fe200078e02ac */
[----:B------:R-:W-:Y:S01]  /*3330*/  @!P2 IADD3 R130, -R130, RZ, RZ ;  /* 0x000000ff8282a210 */ /* 0x000fe20007ffe1ff */
[----:B------:R-:W-:Y:S01]  /*3340*/  IMAD.HI.U32 R7, R5, R178, RZ ;  /* 0x000000b205077227 */ /* 0x000fe200078e00ff */
[----:B------:R-:W-:Y:S02]  /*3350*/  ISETP.GT.U32.AND P2, PT, R0, R174, PT ;  /* 0x000000ae0000720c */ /* 0x000fe40003f44070 */
[----:B------:R-:W-:Y:S01]  /*3360*/  IADD3 R9, -R6, RZ, RZ ;  /* 0x000000ff06097210 */ /* 0x000fe20007ffe1ff */
[----:B------:R-:W-:Y:S01]  /*3370*/  IMAD.MOV R7, RZ, RZ, -R7 ;  /* 0x000000ffff077224 */ /* 0x000fe200078e0a07 */
[----:B------:R-:W-:Y:S01]  /*3380*/  ISETP.GT.U32.AND P3, PT, R0, R172, PT ;  /* 0x000000ac0000720c */ /* 0x000fe20003f64070 */
[----:B------:R-:W-:Y:S01]  /*3390*/  @!P5 IMAD.IADD R170, R170, 0x1, -R0 ;  /* 0x00000001aaaad824 */ /* 0x000fe200078e0a00 */
[----:B------:R-:W-:Y:S01]  /*33a0*/  ISETP.GE.AND P5, PT, R15, RZ, PT ;  /* 0x000000ff0f00720c */ /* 0x000fe20003fa6270 */
[----:B------:R-:W-:-:S02]  /*33b0*/  IMAD R176, R0, R9, R176 ;  /* 0x0000000900b07224 */ /* 0x000fc400078e02b0 */
[----:B------:R-:W-:Y:S01]  /*33c0*/  @!P0 IMAD.IADD R168, R168, 0x1, -R0 ;  /* 0x00000001a8a88824 */ /* 0x000fe200078e0a00 */
[----:B------:R-:W-:Y:S01]  /*33d0*/  ISETP.GE.AND P0, PT, R8, RZ, PT ;  /* 0x000000ff0800720c */ /* 0x000fe20003f06270 */
[----:B------:R-:W-:Y:S01]  /*33e0*/  IMAD R178, R0, R7, R178 ;  /* 0x0000000700b27224 */ /* 0x000fe200078e02b2 */
[C---:B------:R-:W-:Y:S01]  /*33f0*/  IADD3 R8, R33.reuse, 0x3c, RZ ;  /* 0x0000003c21087810 */ /* 0x040fe20007ffe0ff */
[----:B------:R-:W-:Y:S02]  /*3400*/  @!P2 IMAD.IADD R174, R174, 0x1, -R0 ;  /* 0x00000001aeaea824 */ /* 0x000fe400078e0a00 */
[----:B------:R-:W-:Y:S01]  /*3410*/  @!P4 IMAD.MOV R170, RZ, RZ, -R170 ;  /* 0x000000ffffaac224 */ /* 0x000fe200078e0aaa */
[C---:B------:R-:W-:Y:S01]  /*3420*/  ISETP.GT.U32.AND P4, PT, R0.reuse, R176, PT ;  /* 0x000000b00000720c */ /* 0x040fe20003f84070 */
[----:B------:R-:W-:Y:S01]  /*3430*/  @!P6 IMAD.MOV R168, RZ, RZ, -R168 ;  /* 0x000000ffffa8e224 */ /* 0x000fe200078e0aa8 */
[C---:B------:R-:W-:Y:S01]  /*3440*/  ISETP.GT.U32.AND P6, PT, R0.reuse, R178, PT ;  /* 0x000000b20000720c */ /* 0x040fe20003fc4070 */
[C---:B------:R-:W-:Y:S01]  /*3450*/  VIADD R7, R33.reuse, 0x3b ;  /* 0x0000003b21077836 */ /* 0x040fe20000000000 */
[----:B------:R-:W-:Y:S01]  /*3460*/  ISETP.GT.U32.AND P2, PT, R0, R174, PT ;  /* 0x000000ae0000720c */ /* 0x000fe20003f44070 */
[----:B------:R-:W-:Y:S01]  /*3470*/  @!P1 IMAD.MOV R162, RZ, RZ, -R162 ;  /* 0x000000ffffa29224 */ /* 0x000fe200078e0aa2 */
[----:B------:R-:W-:Y:S01]  /*3480*/  @!P3 IADD3 R172, R172, -R0, RZ ;  /* 0x80000000acacb210 */ /* 0x000fe20007ffe0ff */
[C---:B------:R-:W-:Y:S01]  /*3490*/  VIADD R15, R33.reuse, 0x40 ;  /* 0x00000040210f7836 */ /* 0x040fe20000000000 */
[----:B------:R-:W-:Y:S01]  /*34a0*/  IABS R180, R7 ;  /* 0x0000000700b47213 */ /* 0x000fe20000000000 */
[----:B------:R-:W-:Y:S01]  /*34b0*/  VIADD R17, R33, 0x41 ;  /* 0x0000004121117836 */ /* 0x000fe20000000000 */
[----:B------:R-:W-:-:S02]  /*34c0*/  IABS R182, R8 ;  /* 0x0000000800b67213 */ /* 0x000fc40000000000 */
[----:B------:R-:W-:Y:S01]  /*34d0*/  ISETP.GT.U32.AND P3, PT, R0, R172, PT ;  /* 0x000000ac0000720c */ /* 0x000fe20003f64070 */
[----:B------:R-:W-:Y:S01]  /*34e0*/  IMAD.HI.U32 R6, R5, R180, RZ ;  /* 0x000000b405067227 */ /* 0x000fe200078e00ff */
[----:B------:R-:W-:Y:S02]  /*34f0*/  @!P4 IADD3 R176, R176, -R0, RZ ;  /* 0x80000000b0b0c210 */ /* 0x000fe40007ffe0ff */
[----:B------:R-:W-:Y:S01]  /*3500*/  ISETP.GE.AND P1, PT, R13, RZ, PT ;  /* 0x000000ff0d00720c */ /* 0x000fe20003f26270 */
[--C-:B------:R-:W-:Y:S01]  /*3510*/  @!P6 IMAD.IADD R178, R178, 0x1, -R0.reuse ;  /* 0x00000001b2b2e824 */ /* 0x100fe200078e0a00 */
[----:B------:R-:W-:Y:S01]  /*3520*/  ISETP.GT.U32.AND P4, PT, R0, R176, PT ;  /* 0x000000b00000720c */ /* 0x000fe20003f84070 */
[----:B------:R-:W-:Y:S01]  /*3530*/  @!P2 IMAD.IADD R174, R174, 0x1, -R0 ;  /* 0x00000001aeaea824 */ /* 0x000fe200078e0a00 */
[----:B------:R-:W-:Y:S01]  /*3540*/  ISETP.GE.AND P2, PT, R7, RZ, PT ;  /* 0x000000ff0700720c */ /* 0x000fe20003f46270 */
[----:B------:R-:W-:Y:S01]  /*3550*/  IMAD.HI.U32 R7, R5, R182, RZ ;  /* 0x000000b605077227 */ /* 0x000fe200078e00ff */
[----:B------:R-:W-:-:S02]  /*3560*/  ISETP.GT.U32.AND P6, PT, R0, R178, PT ;  /* 0x000000b20000720c */ /* 0x000fc40003fc4070 */
[----:B------:R-:W-:Y:S01]  /*3570*/  IADD3 R13, R33, 0x3f, RZ ;  /* 0x0000003f210d7810 */ /* 0x000fe20007ffe0ff */
[----:B------:R-:W-:Y:S01]  /*3580*/  IMAD.MOV R9, RZ, RZ, -R6 ;  /* 0x000000ffff097224 */ /* 0x000fe200078e0a06 */
[----:B------:R-:W-:Y:S01]  /*3590*/  IADD3 R7, -R7, RZ, RZ ;  /* 0x000000ff07077210 */ /* 0x000fe20007ffe1ff */
[----:B------:R-:W-:Y:S01]  /*35a0*/  @!P5 IMAD.MOV R174, RZ, RZ, -R174 ;  /* 0x000000ffffaed224 */ /* 0x000fe200078e0aae */
[----:B------:R-:W-:Y:S01]  /*35b0*/  @!P3 IADD3 R172, R172, -R0, RZ ;  /* 0x80000000acacb210 */ /* 0x000fe20007ffe0ff */
[C---:B------:R-:W-:Y:S01]  /*35c0*/  IMAD R180, R0.reuse, R9, R180 ;  /* 0x0000000900b47224 */ /* 0x040fe200078e02b4 */
[----:B------:R-:W-:Y:S01]  /*35d0*/  ISETP.GE.AND P3, PT, R11, RZ, PT ;  /* 0x000000ff0b00720c */ /* 0x000fe20003f66270 */
[----:B------:R-:W-:Y:S01]  /*35e0*/  IMAD R182, R0, R7, R182 ;  /* 0x0000000700b67224 */ /* 0x000fe200078e02b6 */
[----:B------:R-:W-:Y:S01]  /*35f0*/  IABS R188, R13 ;  /* 0x0000000d00bc7213 */ /* 0x000fe20000000000 */
[--C-:B------:R-:W-:Y:S01]  /*3600*/  @!P4 IMAD.IADD R176, R176, 0x1, -R0.reuse ;  /* 0x00000001b0b0c824 */ /* 0x100fe200078e0a00 */
[----:B------:R-:W-:Y:S01]  /*3610*/  ISETP.GT.U32.AND P4, PT, R0, R180, PT ;  /* 0x000000b40000720c */ /* 0x000fe20003f84070 */
[----:B------:R-:W-:Y:S01]  /*3620*/  VIADD R11, R33, 0x3d ;  /* 0x0000003d210b7836 */ /* 0x000fe20000000000 */
[----:B------:R-:W-:Y:S01]  /*3630*/  IABS R190, R15 ;  /* 0x0000000f00be7213 */ /* 0x000fe20000000000 */
[----:B------:R-:W-:Y:S01]  /*3640*/  @!P6 IMAD.IADD R178, R178, 0x1, -R0 ;  /* 0x00000001b2b2e824 */ /* 0x000fe200078e0a00 */
[----:B------:R-:W-:Y:S01]  /*3650*/  ISETP.GT.U32.AND P6, PT, R0, R182, PT ;  /* 0x000000b60000720c */ /* 0x000fe20003fc4070 */
[----:B------:R-:W-:Y:S01]  /*3660*/  @!P1 IMAD.MOV R172, RZ, RZ, -R172 ;  /* 0x000000ffffac9224 */ /* 0x000fe200078e0aac */
[----:B------:R-:W-:-:S02]  /*3670*/  IABS R184, R11 ;  /* 0x0000000b00b87213 */ /* 0x000fc40000000000 */
[----:B------:R-:W-:Y:S01]  /*3680*/  ISETP.GE.AND P1, PT, R8, RZ, PT ;  /* 0x000000ff0800720c */ /* 0x000fe20003f26270 */
[----:B------:R-:W-:Y:S01]  /*3690*/  VIADD R8, R33, 0x3e ;  /* 0x0000003e21087836 */ /* 0x000fe20000000000 */
[----:B------:R-:W-:Y:S01]  /*36a0*/  @!P0 IADD3 R176, -R176, RZ, RZ ;  /* 0x000000ffb0b08210 */ /* 0x000fe20007ffe1ff */
[C---:B------:R-:W-:Y:S01]  /*36b0*/  IMAD.HI.U32 R6, R5.reuse, R184, RZ ;  /* 0x000000b805067227 */ /* 0x040fe200078e00ff */
[----:B------:R-:W-:Y:S02]  /*36c0*/  IABS R192, R17 ;  /* 0x0000001100c07213 */ /* 0x000fe40000000000 */
[----:B------:R-:W-:Y:S01]  /*36d0*/  IABS R186, R8 ;  /* 0x0000000800ba7213 */ /* 0x000fe20000000000 */
[----:B------:R-:W-:Y:S01]  /*36e0*/  @!P3 IMAD.MOV R178, RZ, RZ, -R178 ;  /* 0x000000ffffb2b224 */ /* 0x000fe200078e0ab2 */
[----:B------:R-:W-:Y:S02]  /*36f0*/  @!P4 IADD3 R180, R180, -R0, RZ ;  /* 0x80000000b4b4c210 */ /* 0x000fe40007ffe0ff */
[----:B------:R-:W-:Y:S01]  /*3700*/  IADD3 R7, -R6, RZ, RZ ;  /* 0x000000ff06077210 */ /* 0x000fe20007ffe1ff */
[----:B------:R-:W-:Y:S01]  /*3710*/  IMAD.HI.U32 R6, R5, R186, RZ ;  /* 0x000000ba05067227 */ /* 0x000fe200078e00ff */
[----:B------:R-:W-:-:S02]  /*3720*/  @!P6 IADD3 R182, R182, -R0, RZ ;  /* 0x80000000b6b6e210 */ /* 0x000fc40007ffe0ff */
[C---:B------:R-:W-:Y:S01]  /*3730*/  ISETP.GT.U32.AND P6, PT, R0.reuse, R180, PT ;  /* 0x000000b40000720c */ /* 0x040fe20003fc4070 */
[C---:B------:R-:W-:Y:S01]  /*3740*/  IMAD R184, R0.reuse, R7, R184 ;  /* 0x0000000700b87224 */ /* 0x040fe200078e02b8 */
[C---:B------:R-:W-:Y:S01]  /*3750*/  ISETP.GT.U32.AND P0, PT, R0.reuse, R182, PT ;  /* 0x000000b60000720c */ /* 0x040fe20003f04070 */
[----:B------:R-:W-:Y:S01]  /*3760*/  IMAD.HI.U32 R7, R5, R188, RZ ;  /* 0x000000bc05077227 */ /* 0x000fe200078e00ff */
[----:B------:R-:W-:Y:S02]  /*3770*/  ISETP.GE.AND P5, PT, R11, RZ, PT ;  /* 0x000000ff0b00720c */ /* 0x000fe40003fa6270 */
[----:B------:R-:W-:Y:S01]  /*3780*/  ISETP.GT.U32.AND P4, PT, R0, R184, PT ;  /* 0x000000b80000720c */ /* 0x000fe20003f84070 */
[----:B------:R-:W-:Y:S01]  /*3790*/  IMAD.MOV R9, RZ, RZ, -R6 ;  /* 0x000000ffff097224 */ /* 0x000fe200078e0a06 */
[----:B------:R-:W-:Y:S01]  /*37a0*/  ISETP.GE.AND P3, PT, R8, RZ, PT ;  /* 0x000000ff0800720c */ /* 0x000fe20003f66270 */
[----:B------:R-:W-:Y:S02]  /*37b0*/  IMAD.MOV R7, RZ, RZ, -R7 ;  /* 0x000000ffff077224 */ /* 0x000fe400078e0a07 */
[----:B------:R-:W-:-:S02]  /*37c0*/  IMAD R186, R0, R9, R186 ;  /* 0x0000000900ba7224 */ /* 0x000fc400078e02ba */
[----:B------:R-:W-:Y:S02]  /*37d0*/  IMAD R188, R0, R7, R188 ;  /* 0x0000000700bc7224 */ /* 0x000fe400078e02bc */
[----:B------:R-:W-:Y:S01]  /*37e0*/  @!P6 IMAD.IADD R180, R180, 0x1, -R0 ;  /* 0x00000001b4b4e824 */ /* 0x000fe200078e0a00 */
[----:B------:R-:W-:Y:S01]  /*37f0*/  ISETP.GT.U32.AND P6, PT, R0, R186, PT ;  /* 0x000000ba0000720c */ /* 0x000fe20003fc4070 */
[----:B------:R-:W-:Y:S01]  /*3800*/  IMAD.HI.U32 R6, R5, R190, RZ ;  /* 0x000000be05067227 */ /* 0x000fe200078e00ff */
[----:B------:R-:W-:Y:S02]  /*3810*/  @!P0 IADD3 R182, R182, -R0, RZ ;  /* 0x80000000b6b68210 */ /* 0x000fe40007ffe0ff */
[----:B------:R-:W-:Y:S01]  /*3820*/  ISETP.GE.AND P0, PT, R13, RZ, PT ;  /* 0x000000ff0d00720c */ /* 0x000fe20003f06270 */
[----:B------:R-:W-:Y:S01]  /*3830*/  @!P2 IMAD.MOV R180, RZ, RZ, -R180 ;  /* 0x000000ffffb4a224 */ /* 0x000fe200078e0ab4 */
[----:B------:R-:W-:Y:S01]  /*3840*/  ISETP.GT.U32.AND P2, PT, R0, R188, PT ;  /* 0x000000bc0000720c */ /* 0x000fe20003f44070 */
[----:B------:R-:W-:Y:S01]  /*3850*/  IMAD.HI.U32 R7, R5, R192, RZ ;  /* 0x000000c005077227 */ /* 0x000fe200078e00ff */
[----:B------:R-:W-:-:S02]  /*3860*/  IADD3 R9, -R6, RZ, RZ ;  /* 0x000000ff06097210 */ /* 0x000fc40007ffe1ff */
[----:B------:R-:W-:Y:S01]  /*3870*/  IADD3 R13, R33, 0x42, RZ ;  /* 0x00000042210d7810 */ /* 0x000fe20007ffe0ff */
[----:B------:R-:W-:Y:S02]  /*3880*/  IMAD.MOV R7, RZ, RZ, -R7 ;  /* 0x000000ffff077224 */ /* 0x000fe400078e0a07 */
[----:B------:R-:W-:Y:S01]  /*3890*/  @!P6 IMAD.IADD R186, R186, 0x1, -R0 ;  /* 0x00000001babae824 */ /* 0x000fe200078e0a00 */
[----:B------:R-:W-:Y:S01]  /*38a0*/  IABS R194, R13 ;  /* 0x0000000d00c27213 */ /* 0x000fe20000000000 */
[----:B------:R-:W-:Y:S02]  /*38b0*/  IMAD R190, R0, R9, R190 ;  /* 0x0000000900be7224 */ /* 0x000fe400078e02be */
[----:B------:R-:W-:Y:S02]  /*38c0*/  @!P4 IMAD.IADD R184, R184, 0x1, -R0 ;  /* 0x00000001b8b8c824 */ /* 0x000fe400078e0a00 */
[----:B------:R-:W-:Y:S01]  /*38d0*/  @!P2 IADD3 R188, R188, -R0, RZ ;  /* 0x80000000bcbca210 */ /* 0x000fe20007ffe0ff */
[C---:B------:R-:W-:Y:S01]  /*38e0*/  IMAD R192, R0.reuse, R7, R192 ;  /* 0x0000000700c07224 */ /* 0x040fe200078e02c0 */
[C---:B------:R-:W-:Y:S01]  /*38f0*/  ISETP.GT.U32.AND P2, PT, R0.reuse, R186, PT ;  /* 0x000000ba0000720c */ /* 0x040fe20003f44070 */
[----:B------:R-:W-:Y:S01]  /*3900*/  IMAD.HI.U32 R6, R5, R194, RZ ;  /* 0x000000c205067227 */ /* 0x000fe200078e00ff */
[----:B------:R-:W-:-:S02]  /*3910*/  ISETP.GT.U32.AND P6, PT, R0, R190, PT ;  /* 0x000000be0000720c */ /* 0x000fc40003fc4070 */
[C---:B------:R-:W-:Y:S01]  /*3920*/  ISETP.GT.U32.AND P4, PT, R0.reuse, R184, PT ;  /* 0x000000b80000720c */ /* 0x040fe20003f84070 */
[----:B------:R-:W-:Y:S01]  /*3930*/  @!P1 IMAD.MOV R182, RZ, RZ, -R182 ;  /* 0x000000ffffb69224 */ /* 0x000fe200078e0ab6 */
[----:B------:R-:W-:Y:S01]  /*3940*/  ISETP.GT.U32.AND P1, PT, R0, R188, PT ;  /* 0x000000bc0000720c */ /* 0x000fe20003f24070 */
[----:B------:R-:W-:Y:S02]  /*3950*/  IMAD.MOV R7, RZ, RZ, -R6 ;  /* 0x000000ffff077224 */ /* 0x000fe400078e0a06 */
[----:B------:R-:W-:-:S04]  /*3960*/  IMAD.HI.U32 R8, R5, R200, RZ ;  /* 0x000000c805087227 */ /* 0x000fc800078e00ff */
[----:B------:R-:W-:Y:S01]  /*3970*/  @!P2 IMAD.IADD R186, R186, 0x1, -R0 ;  /* 0x00000001babaa824 */ /* 0x000fe200078e0a00 */
[C---:B------:R-:W-:Y:S01]  /*3980*/  ISETP.GT.U32.AND P2, PT, R0.reuse, R192, PT ;  /* 0x000000c00000720c */ /* 0x040fe20003f44070 */
[----:B------:R-:W-:Y:S01]  /*3990*/  IMAD R194, R0, R7, R194 ;  /* 0x0000000700c27224 */ /* 0x000fe200078e02c2 */
[----:B------:R-:W-:Y:S01]  /*39a0*/  @!P6 IADD3 R190, R190, -R0, RZ ;  /* 0x80000000bebee210 */ /* 0x000fe20007ffe0ff */
[----:B------:R-:W-:Y:S01]  /*39b0*/  @!P4 IMAD.IADD R184, R184, 0x1, -R0 ;  /* 0x00000001b8b8c824 */ /* 0x000fe200078e0a00 */
[----:B------:R-:W-:Y:S01]  /*39c0*/  ISETP.GE.AND P4, PT, R15, RZ, PT ;  /* 0x000000ff0f00720c */ /* 0x000fe20003f86270 */
[----:B------:R-:W-:Y:S01]  /*39d0*/  IMAD.HI.U32 R7, R5, R198, RZ ;  /* 0x000000c605077227 */ /* 0x000fe200078e00ff */
[----:B------:R-:W-:Y:S02]  /*39e0*/  ISETP.GT.U32.AND P6, PT, R0, R190, PT ;  /* 0x000000be0000720c */ /* 0x000fe40003fc4070 */
[----:B------:R-:W-:Y:S01]  /*39f0*/  @!P5 IADD3 R184, -R184, RZ, RZ ;  /* 0x000000ffb8b8d210 */ /* 0x000fe20007ffe1ff */
[----:B------:R-:W-:Y:S01]  /*3a00*/  VIADD R15, R33, 0x43 ;  /* 0x00000043210f7836 */ /* 0x000fe20000000000 */
[----:B------:R-:W-:Y:S01]  /*3a10*/  IADD3 R7, -R7, RZ, RZ ;  /* 0x000000ff07077210 */ /* 0x000fe20007ffe1ff */
[----:B------:R-:W-:Y:S01]  /*3a20*/  IMAD.MOV R11, RZ, RZ, -R8 ;  /* 0x000000ffff0b7224 */ /* 0x000fe200078e0a08 */
[----:B------:R-:W-:Y:S01]  /*3a30*/  @!P1 IADD3 R188, R188, -R0, RZ ;  /* 0x80000000bcbc9210 */ /* 0x000fe20007ffe0ff */
[----:B------:R-:W-:Y:S01]  /*3a40*/  @!P2 IMAD.IADD R192, R192, 0x1, -R0 ;  /* 0x00000001c0c0a824 */ /* 0x000fe200078e0a00 */
[----:B------:R-:W-:Y:S01]  /*3a50*/  IABS R196, R15 ;  /* 0x0000000f00c47213 */ /* 0x000fe20000000000 */
[C---:B------:R-:W-:Y:S01]  /*3a60*/  IMAD R198, R0.reuse, R7, R198 ;  /* 0x0000000700c67224 */ /* 0x040fe200078e02c6 */
[----:B------:R-:W-:Y:S01]  /*3a70*/  IADD3 R8, R33, 0x46, RZ ;  /* 0x0000004621087810 */ /* 0x000fe20007ffe0ff */
[C---:B------:R-:W-:Y:S01]  /*3a80*/  IMAD R200, R0.reuse, R11, R200 ;  /* 0x0000000b00c87224 */ /* 0x040fe200078e02c8 */
[----:B------:R-:W-:Y:S01]  /*3a90*/  ISETP.GT.U32.AND P5, PT, R0, R192, PT ;  /* 0x000000c00000720c */ /* 0x000fe20003fa4070 */
[----:B------:R-:W-:Y:S01]  /*3aa0*/  @!P6 IMAD.IADD R190, R190, 0x1, -R0 ;  /* 0x00000001bebee824 */ /* 0x000fe200078e0a00 */
[----:B------:R-:W-:Y:S01]  /*3ab0*/  ISETP.GT.U32.AND P6, PT, R0, R194, PT ;  /* 0x000000c20000720c */ /* 0x000fe20003fc4070 */
[----:B------:R-:W-:Y:S01]  /*3ac0*/  IMAD.HI.U32 R6, R5, R196, RZ ;  /* 0x000000c405067227 */ /* 0x000fe200078e00ff */
[----:B------:R-:W-:-:S02]  /*3ad0*/  IABS R204, R8 ;  /* 0x0000000800cc7213 */ /* 0x000fc40000000000 */
[----:B------:R-:W-:Y:S01]  /*3ae0*/  ISETP.GE.AND P2, PT, R13, RZ, PT ;  /* 0x000000ff0d00720c */ /* 0x000fe20003f46270 */
[----:B------:R-:W-:Y:S01]  /*3af0*/  @!P0 IMAD.MOV R188, RZ, RZ, -R188 ;  /* 0x000000ffffbc8224 */ /* 0x000fe200078e0abc */
[----:B------:R-:W-:Y:S01]  /*3b00*/  ISETP.GT.U32.AND P0, PT, R0, R198, PT ;  /* 0x000000c60000720c */ /* 0x000fe20003f04070 */
[----:B------:R-:W-:Y:S01]  /*3b10*/  IMAD.MOV R9, RZ, RZ, -R6 ;  /* 0x000000ffff097224 */ /* 0x000fe200078e0a06 */
[----:B------:R-:W-:Y:S01]  /*3b20*/  ISETP.GE.AND P1, PT, R17, RZ, PT ;  /* 0x000000ff1100720c */ /* 0x000fe20003f26270 */
[----:B------:R-:W-:Y:S01]  /*3b30*/  @!P3 IMAD.MOV R186, RZ, RZ, -R186 ;  /* 0x000000ffffbab224 */ /* 0x000fe200078e0aba */
[C---:B------:R-:W-:Y:S01]  /*3b40*/  IADD3 R11, R33.reuse, 0x48, RZ ;  /* 0x00000048210b7810 */ /* 0x040fe20007ffe0ff */
[--C-:B------:R-:W-:Y:S01]  /*3b50*/  @!P5 IMAD.IADD R192, R192, 0x1, -R0.reuse ;  /* 0x00000001c0c0d824 */ /* 0x100fe200078e0a00 */
[----:B------:R-:W-:Y:S01]  /*3b60*/  ISETP.GT.U32.AND P5, PT, R0, R200, PT ;  /* 0x000000c80000720c */ /* 0x000fe20003fa4070 */
[----:B------:R-:W-:Y:S01]  /*3b70*/  @!P6 IMAD.IADD R194, R194, 0x1, -R0 ;  /* 0x00000001c2c2e824 */ /* 0x000fe200078e0a00 */
[----:B------:R-:W-:Y:S01]  /*3b80*/  IABS R206, R11 ;  /* 0x0000000b00ce7213 */ /* 0x000fe20000000000 */
[----:B------:R-:W-:Y:S01]  /*3b90*/  IMAD R196, R0, R9, R196 ;  /* 0x0000000900c47224 */ /* 0x000fe200078e02c4 */
[----:B------:R-:W-:Y:S01]  /*3ba0*/  @!P4 IADD3 R190, -R190, RZ, RZ ;  /* 0x000000ffbebec210 */ /* 0x000fe20007ffe1ff */
[----:B------:R-:W-:Y:S01]  /*3bb0*/  VIADD R9, R33, 0x47 ;  /* 0x0000004721097836 */ /* 0x000fe20000000000 */
[C---:B------:R-:W-:Y:S01]  /*3bc0*/  ISETP.GT.U32.AND P3, PT, R0.reuse, R194, PT ;  /* 0x000000c20000720c */ /* 0x040fe20003f64070 */
[----:B------:R-:W-:Y:S01]  /*3bd0*/  IMAD.HI.U32 R6, R5, R204, RZ ;  /* 0x000000cc05067227 */ /* 0x000fe200078e00ff */
[----:B------:R-:W-:-:S02]  /*3be0*/  ISETP.GT.U32.AND P6, PT, R0, R196, PT ;  /* 0x000000c40000720c */ /* 0x000fc40003fc4070 */
[----:B------:R-:W-:Y:S01]  /*3bf0*/  IABS R202, R9 ;  /* 0x0000000900ca7213 */ /* 0x000fe20000000000 */
[----:B------:R-:W-:Y:S01]  /*3c00*/  @!P0 IMAD.IADD R198, R198, 0x1, -R0 ;  /* 0x00000001c6c68824 */ /* 0x000fe200078e0a00 */
[----:B------:R-:W-:Y:S01]  /*3c10*/  ISETP.GE.AND P4, PT, R15, RZ, PT ;  /* 0x000000ff0f00720c */ /* 0x000fe20003f86270 */
[----:B------:R-:W-:Y:S01]  /*3c20*/  IMAD.MOV R7, RZ, RZ, -R6 ;  /* 0x000000ffff077224 */ /* 0x000fe200078e0a06 */
[----:B------:R-:W-:Y:S01]  /*3c30*/  IADD3 R17, R33, 0x50, RZ ;  /* 0x0000005021117810 */ /* 0x000fe20007ffe0ff */
[----:B------:R-:W-:-:S03]  /*3c40*/  IMAD.HI.U32 R6, R5, R202, RZ ;  /* 0x000000ca05067227 */ /* 0x000fc600078e00ff */
[----:B------:R-:W-:Y:S01]  /*3c50*/  IABS R222, R17 ;  /* 0x0000001100de7213 */ /* 0x000fe20000000000 */
[----:B------:R-:W-:Y:S01]  /*3c60*/  @!P5 IMAD.IADD R200, R200, 0x1, -R0 ;  /* 0x00000001c8c8d824 */ /* 0x000fe200078e0a00 */
[C---:B------:R-:W-:Y:S01]  /*3c70*/  ISETP.GT.U32.AND P5, PT, R0.reuse, R198, PT ;  /* 0x000000c60000720c */ /* 0x040fe20003fa4070 */
[----:B------:R-:W-:Y:S01]  /*3c80*/  IMAD R204, R0, R7, R204 ;  /* 0x0000000700cc7224 */ /* 0x000fe200078e02cc */
[----:B------:R-:W-:Y:S01]  /*3c90*/  @!P3 IADD3 R194, R194, -R0, RZ ;  /* 0x80000000c2c2b210 */ /* 0x000fe20007ffe0ff */
[----:B------:R-:W-:Y:S01]  /*3ca0*/  @!P6 IMAD.IADD R196, R196, 0x1, -R0 ;  /* 0x00000001c4c4e824 */ /* 0x000fe200078e0a00 */
[----:B------:R-:W-:Y:S01]  /*3cb0*/  IADD3 R7, -R6, RZ, RZ ;  /* 0x000000ff06077210 */ /* 0x000fe20007ffe1ff */
[----:B------:R-:W-:Y:S01]  /*3cc0*/  @!P1 IMAD.MOV R192, RZ, RZ, -R192 ;  /* 0x000000ffffc09224 */ /* 0x000fe200078e0ac0 */
[C---:B------:R-:W-:Y:S01]  /*3cd0*/  ISETP.GT.U32.AND P1, PT, R0.reuse, R200, PT ;  /* 0x000000c80000720c */ /* 0x040fe20003f24070 */
[----:B------:R-:W-:Y:S01]  /*3ce0*/  @!P2 IMAD.MOV R194, RZ, RZ, -R194 ;  /* 0x000000ffffc2a224 */ /* 0x000fe200078e0ac2 */
[C---:B------:R-:W-:Y:S01]  /*3cf0*/  ISETP.GT.U32.AND P0, PT, R0.reuse, R196, PT ;  /* 0x000000c40000720c */ /* 0x040fe20003f04070 */
[C---:B------:R-:W-:Y:S01]  /*3d00*/  IMAD R202, R0.reuse, R7, R202 ;  /* 0x0000000700ca7224 */ /* 0x040fe200078e02ca */
[----:B------:R-:W-:Y:S01]  /*3d10*/  ISETP.GT.U32.AND P2, PT, R0, R204, PT ;  /* 0x000000cc0000720c */ /* 0x000fe20003f44070 */
[----:B------:R-:W-:Y:S01]  /*3d20*/  VIADD R13, R33, 0x49 ;  /* 0x00000049210d7836 */ /* 0x000fe20000000000 */
[----:B------:R-:W-:Y:S01]  /*3d30*/  ISETP.GE.AND P3, PT, R19, RZ, PT ;  /* 0x000000ff1300720c */ /* 0x000fe20003f66270 */
[----:B------:R-:W-:Y:S01]  /*3d40*/  @!P5 IMAD.IADD R198, R198, 0x1, -R0 ;  /* 0x00000001c6c6d824 */ /* 0x000fe200078e0a00 */
[----:B------:R-:W-:Y:S01]  /*3d50*/  ISETP.GT.U32.AND P5, PT, R0, R202, PT ;  /* 0x000000ca0000720c */ /* 0x000fe20003fa4070 */
[----:B------:R-:W-:Y:S01]  /*3d60*/  IMAD.HI.U32 R6, R5, R206, RZ ;  /* 0x000000ce05067227 */ /* 0x000fe200078e00ff */
[----:B------:R-:W-:-:S02]  /*3d70*/  IABS R208, R13 ;  /* 0x0000000d00d07213 */ /* 0x000fc40000000000 */
[----:B------:R-:W-:Y:S01]  /*3d80*/  ISETP.GE.AND P6, PT, R21, RZ, PT ;  /* 0x000000ff1500720c */ /* 0x000fe20003fc6270 */
[--C-:B------:R-:W-:Y:S01]  /*3d90*/  @!P1 IMAD.IADD R200, R200, 0x1, -R0.reuse ;  /* 0x00000001c8c89824 */ /* 0x100fe200078e0a00 */
[----:B------:R-:W-:Y:S01]  /*3da0*/  ISETP.GE.AND P1, PT, R9, RZ, PT ;  /* 0x000000ff0900720c */ /* 0x000fe20003f26270 */
[----:B------:R-:W-:Y:S01]  /*3db0*/  IMAD.HI.U32 R7, R5, R208, RZ ;  /* 0x000000d005077227 */ /* 0x000fe200078e00ff */
[----:B------:R-:W-:Y:S02]  /*3dc0*/  @!P0 IADD3 R196, R196, -R0, RZ ;  /* 0x80000000c4c48210 */ /* 0x000fe40007ffe0ff */
[----:B------:R-:W-:Y:S01]  /*3dd0*/  ISETP.GE.AND P0, PT, R8, RZ, PT ;  /* 0x000000ff0800720c */ /* 0x000fe20003f06270 */
[--C-:B------:R-:W-:Y:S01]  /*3de0*/  @!P2 IMAD.IADD R204, R204, 0x1, -R0.reuse ;  /* 0x00000001cccca824 */ /* 0x100fe200078e0a00 */
[----:B------:R-:W-:Y:S01]  /*3df0*/  IADD3 R8, R33, 0x4a, RZ ;  /* 0x0000004a21087810 */ /* 0x000fe20007ffe0ff */
[----:B------:R-:W-:Y:S01]  /*3e00*/  @!P5 IMAD.IADD R202, R202, 0x1, -R0 ;  /* 0x00000001cacad824 */ /* 0x000fe200078e0a00 */
[----:B------:R-:W-:Y:S01]  /*3e10*/  IADD3 R7, -R7, RZ, RZ ;  /* 0x000000ff07077210 */ /* 0x000fe20007ffe1ff */
[----:B------:R-:W-:Y:S01]  /*3e20*/  IMAD.MOV R9, RZ, RZ, -R6 ;  /* 0x000000ffff097224 */ /* 0x000fe200078e0a06 */
[C---:B------:R-:W-:Y:S01]  /*3e30*/  ISETP.GT.U32.AND P5, PT, R0.reuse, R204, PT ;  /* 0x000000cc0000720c */ /* 0x040fe20003fa4070 */
[----:B------:R-:W-:Y:S01]  /*3e40*/  @!P4 IMAD.MOV R196, RZ, RZ, -R196 ;  /* 0x000000ffffc4c224 */ /* 0x000fe200078e0ac4 */
[----:B------:R-:W-:Y:S01]  /*3e50*/  IABS R210, R8 ;  /* 0x0000000800d27213 */ /* 0x000fe20000000000 */
[----:B------:R-:W-:Y:S01]  /*3e60*/  IMAD R208, R0, R7, R208 ;  /* 0x0000000700d07224 */ /* 0x000fe200078e02d0 */
[----:B------:R-:W-:Y:S01]  /*3e70*/  @!P3 IADD3 R198, -R198, RZ, RZ ;  /* 0x000000ffc6c6b210 */ /* 0x000fe20007ffe1ff */
[C---:B------:R-:W-:Y:S01]  /*3e80*/  IMAD R206, R0.reuse, R9, R206 ;  /* 0x0000000900ce7224 */ /* 0x040fe200078e02ce */
[----:B------:R-:W-:Y:S01]  /*3e90*/  IADD3 R9, R33, 0x4c, RZ ;  /* 0x0000004c21097810 */ /* 0x000fe20007ffe0ff */
[----:B------:R-:W-:Y:S01]  /*3ea0*/  IMAD.HI.U32 R6, R5, R210, RZ ;  /* 0x000000d205067227 */ /* 0x000fe200078e00ff */
[----:B------:R-:W-:-:S02]  /*3eb0*/  ISETP.GT.U32.AND P4, PT, R0, R202, PT ;  /* 0x000000ca0000720c */ /* 0x000fc40003f84070 */
[----:B------:R-:W-:Y:S01]  /*3ec0*/  ISETP.GT.U32.AND P3, PT, R0, R206, PT ;  /* 0x000000ce0000720c */ /* 0x000fe20003f64070 */
[----:B------:R-:W-:Y:S01]  /*3ed0*/  IMAD.MOV R7, RZ, RZ, -R6 ;  /* 0x000000ffff077224 */ /* 0x000fe200078e0a06 */
[----:B------:R-:W-:Y:S01]  /*3ee0*/  IABS R214, R9 ;  /* 0x0000000900d67213 */ /* 0x000fe20000000000 */
[----:B------:R-:W-:Y:S01]  /*3ef0*/  @!P6 IMAD.MOV R200, RZ, RZ, -R200 ;  /* 0x000000ffffc8e224 */ /* 0x000fe200078e0ac8 */
[----:B------:R-:W-:Y:S01]  /*3f00*/  @!P5 IADD3 R204, R204, -R0, RZ ;  /* 0x80000000ccccd210 */ /* 0x000fe20007ffe0ff */
[C---:B------:R-:W-:Y:S01]  /*3f10*/  IMAD R210, R0.reuse, R7, R210 ;  /* 0x0000000700d27224 */ /* 0x040fe200078e02d2 */
[C---:B------:R-:W-:Y:S01]  /*3f20*/  ISETP.GT.U32.AND P5, PT, R0.reuse, R208, PT ;  /* 0x000000d00000720c */ /* 0x040fe20003fa4070 */
[----:B------:R-:W-:Y:S01]  /*3f30*/  IMAD.HI.U32 R7, R5, R214, RZ ;  /* 0x000000d605077227 */ /* 0x000fe200078e00ff */
[----:B------:R-:W-:Y:S02]  /*3f40*/  ISETP.GE.AND P6, PT, R13, RZ, PT ;  /* 0x000000ff0d00720c */ /* 0x000fe40003fc6270 */
[----:B------:R-:W-:Y:S01]  /*3f50*/  ISETP.GE.AND P2, PT, R11, RZ, PT ;  /* 0x000000ff0b00720c */ /* 0x000fe20003f46270 */
[----:B------:R-:W-:Y:S01]  /*3f60*/  @!P0 IMAD.MOV R204, RZ, RZ, -R204 ;  /* 0x000000ffffcc8224 */ /* 0x000fe200078e0acc */
[----:B------:R-:W-:Y:S01]  /*3f70*/  ISETP.GT.U32.AND P0, PT, R0, R210, PT ;  /* 0x000000d20000720c */ /* 0x000fe20003f04070 */
[----:B------:R-:W-:-:S02]  /*3f80*/  @!P3 IMAD.IADD R206, R206, 0x1, -R0 ;  /* 0x00000001ceceb824 */ /* 0x000fc400078e0a00 */
[C---:B------:R-:W-:Y:S02]  /*3f90*/  VIADD R6, R33.reuse, 0x4b ;  /* 0x0000004b21067836 */ /* 0x040fe40000000000 */
[----:B------:R-:W-:Y:S01]  /*3fa0*/  IMAD.MOV R7, RZ, RZ, -R7 ;  /* 0x000000ffff077224 */ /* 0x000fe200078e0a07 */
[----:B------:R-:W-:Y:S01]  /*3fb0*/  ISETP.GT.U32.AND P3, PT, R0, R206, PT ;  /* 0x000000ce0000720c */ /* 0x000fe20003f64070 */
[----:B------:R-:W-:Y:S01]  /*3fc0*/  VIADD R13, R33, 0x4d ;  /* 0x0000004d210d7836 */ /* 0x000fe20000000000 */
[----:B------:R-:W-:Y:S01]  /*3fd0*/  @!P5 IADD3 R208, R208, -R0, RZ ;  /* 0x80000000d0d0d210 */ /* 0x000fe20007ffe0ff */
[----:B------:R-:W-:Y:S01]  /*3fe0*/  @!P4 IMAD.IADD R202, R202, 0x1, -R0 ;  /* 0x00000001cacac824 */ /* 0x000fe200078e0a00 */
[----:B------:R-:W-:Y:S01]  /*3ff0*/  IABS R212, R6 ;  /* 0x0000000600d47213 */ /* 0x000fe20000000000 */
[----:B------:R-:W-:Y:S01]  /*4000*/  IMAD R214, R0, R7, R214 ;  /* 0x0000000700d67224 */ /* 0x000fe200078e02d6 */
[----:B------:R-:W-:Y:S01]  /*4010*/  IABS R216, R13 ;  /* 0x0000000d00d87213 */ /* 0x000fe20000000000 */
[----:B------:R-:W-:Y:S01]  /*4020*/  @!P0 IMAD.IADD R210, R210, 0x1, -R0 ;  /* 0x00000001d2d28824 */ /* 0x000fe200078e0a00 */
[----:B------:R-:W-:Y:S01]  /*4030*/  ISETP.GT.U32.AND P5, PT, R0, R208, PT ;  /* 0x000000d00000720c */ /* 0x000fe20003fa4070 */
[----:B------:R-:W-:Y:S01]  /*4040*/  @!P1 IMAD.MOV R202, RZ, RZ, -R202 ;  /* 0x000000ffffca9224 */ /* 0x000fe200078e0aca */
[----:B------:R-:W-:Y:S01]  /*4050*/  ISETP.GE.AND P1, PT, R6, RZ, PT ;  /* 0x000000ff0600720c */ /* 0x000fe20003f26270 */
[----:B------:R-:W-:Y:S01]  /*4060*/  IMAD.HI.U32 R6, R5, R212, RZ ;  /* 0x000000d405067227 */ /* 0x000fe200078e00ff */
[----:B------:R-:W-:-:S02]  /*4070*/  ISETP.GT.U32.AND P0, PT, R0, R210, PT ;  /* 0x000000d20000720c */ /* 0x000fc40003f04070 */
[----:B------:R-:W-:Y:S01]  /*4080*/  ISETP.GE.AND P4, PT, R8, RZ, PT ;  /* 0x000000ff0800720c */ /* 0x000fe20003f86270 */
[----:B------:R-:W-:Y:S01]  /*4090*/  IMAD.HI.U32 R8, R5, R216, RZ ;  /* 0x000000d805087227 */ /* 0x000fe200078e00ff */
[-C--:B------:R-:W-:Y:S02]  /*40a0*/  @!P3 IADD3 R206, R206, -R0.reuse, RZ ;  /* 0x80000000ceceb210 */ /* 0x080fe40007ffe0ff */
[----:B------:R-:W-:Y:S01]  /*40b0*/  ISETP.GE.AND P3, PT, R9, RZ, PT ;  /* 0x000000ff0900720c */ /* 0x000fe20003f66270 */
[----:B------:R-:W-:Y:S01]  /*40c0*/  IMAD.MOV R9, RZ, RZ, -R6 ;  /* 0x000000ffff097224 */ /* 0x000fe200078e0a06 */
[----:B------:R-:W-:Y:S01]  /*40d0*/  IADD3 R11, -R8, RZ, RZ ;  /* 0x000000ff080b7210 */ /* 0x000fe20007ffe1ff */
[C---:B------:R-:W-:Y:S01]  /*40e0*/  VIADD R15, R33.reuse, 0x4f ;  /* 0x0000004f210f7836 */ /* 0x040fe20000000000 */
[----:B------:R-:W-:Y:S01]  /*40f0*/  IADD3 R6, R33, 0x4e, RZ ;  /* 0x0000004e21067810 */ /* 0x000fe20007ffe0ff */
[----:B------:R-:W-:Y:S02]  /*4100*/  IMAD R212, R0, R9, R212 ;  /* 0x0000000900d47224 */ /* 0x000fe400078e02d4 */
[----:B------:R-:W-:Y:S01]  /*4110*/  @!P0 IADD3 R210, R210, -R0, RZ ;  /* 0x80000000d2d28210 */ /* 0x000fe20007ffe0ff */
[----:B------:R-:W-:Y:S01]  /*4120*/  @!P5 IMAD.IADD R208, R208, 0x1, -R0 ;  /* 0x00000001d0d0d824 */ /* 0x000fe200078e0a00 */
[C---:B------:R-:W-:Y:S01]  /*4130*/  ISETP.GT.U32.AND P0, PT, R0.reuse, R214, PT ;  /* 0x000000d60000720c */ /* 0x040fe20003f04070 */
[C---:B------:R-:W-:Y:S01]  /*4140*/  IMAD R216, R0.reuse, R11, R216 ;  /* 0x0000000b00d87224 */ /* 0x040fe200078e02d8 */
[----:B------:R-:W-:Y:S01]  /*4150*/  IABS R218, R6 ;  /* 0x0000000600da7213 */ /* 0x000fe20000000000 */
[----:B------:R-:W-:Y:S01]  /*4160*/  @!P2 IMAD.MOV R206, RZ, RZ, -R206 ;  /* 0x000000ffffcea224 */ /* 0x000fe200078e0ace */
[----:B------:R-:W-:Y:S01]  /*4170*/  ISETP.GT.U32.AND P2, PT, R0, R212, PT ;  /* 0x000000d40000720c */ /* 0x000fe20003f44070 */
[----:B------:R-:W-:Y:S01]  /*4180*/  @!P6 IMAD.MOV R208, RZ, RZ, -R208 ;  /* 0x000000ffffd0e224 */ /* 0x000fe200078e0ad0 */
[----:B------:R-:W-:Y:S01]  /*4190*/  IABS R220, R15 ;  /* 0x0000000f00dc7213 */ /* 0x000fe20000000000 */
[----:B------:R-:W-:Y:S01]  /*41a0*/  @!P4 IMAD.MOV R210, RZ, RZ, -R210 ;  /* 0x000000ffffd2c224 */ /* 0x000fe200078e0ad2 */
[----:B------:R-:W-:Y:S01]  /*41b0*/  ISETP.GE.AND P6, PT, R6, RZ, PT ;  /* 0x000000ff0600720c */ /* 0x000fe20003fc6270 */
[----:B------:R-:W-:Y:S01]  /*41c0*/  IMAD.HI.U32 R6, R5, R218, RZ ;  /* 0x000000da05067227 */ /* 0x000fe200078e00ff */
[----:B------:R-:W-:-:S02]  /*41d0*/  ISETP.GT.U32.AND P4, PT, R0, R216, PT ;  /* 0x000000d80000720c */ /* 0x000fc40003f84070 */
[----:B------:R-:W-:Y:S01]  /*41e0*/  ISETP.GE.AND P5, PT, R13, RZ, PT ;  /* 0x000000ff0d00720c */ /* 0x000fe20003fa6270 */
[----:B------:R-:W-:Y:S01]  /*41f0*/  @!P0 IMAD.IADD R214, R214, 0x1, -R0 ;  /* 0x00000001d6d68824 */ /* 0x000fe200078e0a00 */
[----:B------:R-:W-:Y:S01]  /*4200*/  IADD3 R11, -R6, RZ, RZ ;  /* 0x000000ff060b7210 */ /* 0x000fe20007ffe1ff */
[----:B------:R-:W-:-:S03]  /*4210*/  IMAD.HI.U32 R7, R5, R220, RZ ;  /* 0x000000dc05077227 */ /* 0x000fc600078e00ff */
[----:B------:R-:W-:Y:S01]  /*4220*/  ISETP.GT.U32.AND P0, PT, R0, R214, PT ;  /* 0x000000d60000720c */ /* 0x000fe20003f04070 */
[----:B------:R-:W-:Y:S02]  /*4230*/  IMAD.MOV R7, RZ, RZ, -R7 ;  /* 0x000000ffff077224 */ /* 0x000fe400078e0a07 */
[----:B------:R-:W-:Y:S02]  /*4240*/  @!P2 IMAD.IADD R212, R212, 0x1, -R0 ;  /* 0x00000001d4d4a824 */ /* 0x000fe400078e0a00 */
[C---:B------:R-:W-:Y:S02]  /*4250*/  IMAD R220, R0.reuse, R7, R220 ;  /* 0x0000000700dc7224 */ /* 0x040fe400078e02dc */
[C---:B------:R-:W-:Y:S01]  /*4260*/  IMAD R218, R0.reuse, R11, R218 ;  /* 0x0000000b00da7224 */ /* 0x040fe200078e02da */
[----:B------:R-:W-:Y:S01]  /*4270*/  ISETP.GT.U32.AND P2, PT, R0, R212, PT ;  /* 0x000000d40000720c */ /* 0x000fe20003f44070 */
[----:B------:R-:W-:Y:S01]  /*4280*/  @!P4 IMAD.IADD R216, R216, 0x1, -R0 ;  /* 0x00000001d8d8c824 */ /* 0x000fe200078e0a00 */
[----:B------:R-:W-:Y:S01]  /*4290*/  ISETP.GT.U32.AND P4, PT, R0, R220, PT ;  /* 0x000000dc0000720c */ /* 0x000fe20003f84070 */
[----:B------:R-:W-:-:S04]  /*42a0*/  IMAD.HI.U32 R8, R5, R222, RZ ;  /* 0x000000de05087227 */ /* 0x000fc800078e00ff */
[----:B------:R-:W-:Y:S01]  /*42b0*/  @!P0 IMAD.IADD R214, R214, 0x1, -R0 ;  /* 0x00000001d6d68824 */ /* 0x000fe200078e0a00 */
[----:B------:R-:W-:Y:S01]  /*42c0*/  ISETP.GT.U32.AND P0, PT, R0, R218, PT ;  /* 0x000000da0000720c */ /* 0x000fe20003f04070 */
[C---:B------:R-:W-:Y:S02]  /*42d0*/  VIADD R19, R33.reuse, 0x51 ;  /* 0x0000005121137836 */ /* 0x040fe40000000000 */
[----:B------:R-:W-:Y:S01]  /*42e0*/  IMAD.MOV R13, RZ, RZ, -R8 ;  /* 0x000000ffff0d7224 */ /* 0x000fe200078e0a08 */
[C---:B------:R-:W-:Y:S01]  /*42f0*/  IADD3 R8, R33.reuse, 0x52, RZ ;  /* 0x0000005221087810 */ /* 0x040fe20007ffe0ff */
[----:B------:R-:W-:Y:S01]  /*4300*/  @!P2 IMAD.IADD R212, R212, 0x1, -R0 ;  /* 0x00000001d4d4a824 */ /* 0x000fe200078e0a00 */
[----:B------:R-:W-:Y:S01]  /*4310*/  IABS R224, R19 ;  /* 0x0000001300e07213 */ /* 0x000fe20000000000 */
[----:B------:R-:W-:Y:S01]  /*4320*/  IMAD R222, R0, R13, R222 ;  /* 0x0000000d00de7224 */ /* 0x000fe200078e02de */
[----:B------:R-:W-:Y:S01]  /*4330*/  IABS R226, R8 ;  /* 0x0000000800e27213 */ /* 0x000fe20000000000 */
[----:B------:R-:W-:Y:S01]  /*4340*/  VIADD R13, R33, 0x53 ;  /* 0x00000053210d7836 */ /* 0x000fe20000000000 */
[----:B------:R-:W-:Y:S01]  /*4350*/  ISETP.GE.AND P2, PT, R15, RZ, PT ;  /* 0x000000ff0f00720c */ /* 0x000fe20003f46270 */
[----:B------:R-:W-:Y:S01]  /*4360*/  IMAD.HI.U32 R9, R5, R224, RZ ;  /* 0x000000e005097227 */ /* 0x000fe200078e00ff */
[----:B------:R-:W-:-:S02]  /*4370*/  IADD3 R15, R33, 0x54, RZ ;  /* 0x00000054210f7810 */ /* 0x000fc40007ffe0ff */
[----:B------:R-:W-:Y:S01]  /*4380*/  IABS R228, R13 ;  /* 0x0000000d00e47213 */ /* 0x000fe20000000000 */
[----:B------:R-:W-:Y:S01]  /*4390*/  @!P4 IMAD.IADD R220, R220, 0x1, -R0 ;  /* 0x00000001dcdcc824 */ /* 0x000fe200078e0a00 */
[----:B------:R-:W-:Y:S01]  /*43a0*/  @!P0 IADD3 R218, R218, -R0, RZ ;  /* 0x80000000dada8210 */ /* 0x000fe20007ffe0ff */
[----:B------:R-:W-:Y:S01]  /*43b0*/  @!P1 IMAD.MOV R212, RZ, RZ, -R212 ;  /* 0x000000ffffd49224 */ /* 0x000fe200078e0ad4 */
[C---:B------:R-:W-:Y:S01]  /*43c0*/  ISETP.GT.U32.AND P0, PT, R0.reuse, R216, PT ;  /* 0x000000d80000720c */ /* 0x040fe20003f04070 */
[----:B------:R-:W-:Y:S01]  /*43d0*/  IMAD.HI.U32 R6, R5, R226, RZ ;  /* 0x000000e205067227 */ /* 0x000fe200078e00ff */
[----:B------:R-:W-:Y:S02]  /*43e0*/  IADD3 R9, -R9, RZ, RZ ;  /* 0x000000ff09097210 */ /* 0x000fe40007ffe1ff */
[C---:B------:R-:W-:Y:S01]  /*43f0*/  ISETP.GT.U32.AND P1, PT, R0.reuse, R220, PT ;  /* 0x000000dc0000720c */ /* 0x040fe20003f24070 */
[----:B------:R-:W-:Y:S01]  /*4400*/  IMAD.HI.U32 R7, R5, R228, RZ ;  /* 0x000000e405077227 */ /* 0x000fe200078e00ff */
[----:B------:R-:W-:-:S02]  /*4410*/  ISETP.GT.U32.AND P4, PT, R0, R218, PT ;  /* 0x000000da0000720c */ /* 0x000fc40003f84070 */
[----:B------:R-:W-:Y:S01]  /*4420*/  IABS R230, R15 ;  /* 0x0000000f00e67213 */ /* 0x000fe20000000000 */
[----:B------:R-:W-:Y:S01]  /*4430*/  IMAD R224, R0, R9, R224 ;  /* 0x0000000900e07224 */ /* 0x000fe200078e02e0 */
[----:B------:R-:W-:Y:S01]  /*4440*/  IADD3 R9, -R6, RZ, RZ ;  /* 0x000000ff06097210 */ /* 0x000fe20007ffe1ff */
[----:B------:R-:W-:Y:S02]  /*4450*/  IMAD.MOV R11, RZ, RZ, -R7 ;  /* 0x000000ffff0b7224 */ /* 0x000fe400078e0a07 */
[----:B------:R-:W-:Y:S01]  /*4460*/  @!P3 IMAD.MOV R214, RZ, RZ, -R214 ;  /* 0x000000ffffd6b224 */ /* 0x000fe200078e0ad6 */
[----:B------:R-:W-:Y:S01]  /*4470*/  @!P0 IADD3 R216, R216, -R0, RZ ;  /* 0x80000000d8d88210 */ /* 0x000fe20007ffe0ff */
[C---:B------:R-:W-:Y:S01]  /*4480*/  IMAD R228, R0.reuse, R11, R228 ;  /* 0x0000000b00e47224 */ /* 0x040fe200078e02e4 */
[C---:B------:R-:W-:Y:S01]  /*4490*/  ISETP.GT.U32.AND P3, PT, R0.reuse, R222, PT ;  /* 0x000000de0000720c */ /* 0x040fe20003f64070 */
[C---:B------:R-:W-:Y:S01]  /*44a0*/  IMAD R226, R0.reuse, R9, R226 ;  /* 0x0000000900e27224 */ /* 0x040fe200078e02e2 */
[----:B------:R-:W-:Y:S01]  /*44b0*/  ISETP.GT.U32.AND P0, PT, R0, R224, PT ;  /* 0x000000e00000720c */ /* 0x000fe20003f04070 */
[--C-:B------:R-:W-:Y:S01]  /*44c0*/  @!P1 IMAD.IADD R220, R220, 0x1, -R0.reuse ;  /* 0x00000001dcdc9824 */ /* 0x100fe200078e0a00 */
[----:B------:R-:W-:Y:S01]  /*44d0*/  ISETP.GT.U32.AND P1, PT, R0, R228, PT ;  /* 0x000000e40000720c */ /* 0x000fe20003f24070 */
[----:B------:R-:W-:Y:S01]  /*44e0*/  @!P4 IMAD.IADD R218, R218, 0x1, -R0 ;  /* 0x00000001dadac824 */ /* 0x000fe200078e0a00 */
[----:B------:R-:W-:Y:S01]  /*44f0*/  ISETP.GT.U32.AND P4, PT, R0, R226, PT ;  /* 0x000000e20000720c */ /* 0x000fe20003f84070 */
[----:B------:R-:W-:-:S02]  /*4500*/  VIADD R21, R33, 0x55 ;  /* 0x0000005521157836 */ /* 0x000fc40000000000 */
[----:B------:R-:W-:Y:S01]  /*4510*/  IMAD.HI.U32 R6, R5, R230, RZ ;  /* 0x000000e605067227 */ /* 0x000fe200078e00ff */
[----:B------:R-:W-:Y:S02]  /*4520*/  @!P6 IADD3 R218, -R218, RZ, RZ ;  /* 0x000000ffdadae210 */ /* 0x000fe40007ffe1ff */
[----:B------:R-:W-:Y:S01]  /*4530*/  IABS R232, R21 ;  /* 0x0000001500e87213 */ /* 0x000fe20000000000 */
[----:B------:R-:W-:Y:S01]  /*4540*/  @!P3 IMAD.IADD R222, R222, 0x1, -R0 ;  /* 0x00000001dedeb824 */ /* 0x000fe200078e0a00 */
[----:B------:R-:W-:Y:S01]  /*4550*/  ISETP.GE.AND P3, PT, R17, RZ, PT ;  /* 0x000000ff1100720c */ /* 0x000fe20003f66270 */
[----:B------:R-:W-:Y:S01]  /*4560*/  IMAD.MOV R9, RZ, RZ, -R6 ;  /* 0x000000ffff097224 */ /* 0x000fe200078e0a06 */
[----:B------:R-:W-:Y:S01]  /*4570*/  @!P0 IADD3 R224, R224, -R0, RZ ;  /* 0x80000000e0e08210 */ /* 0x000fe20007ffe0ff */
[----:B------:R-:W-:Y:S01]  /*4580*/  IMAD.HI.U32 R7, R5, R232, RZ ;  /* 0x000000e805077227 */ /* 0x000fe200078e00ff */
[----:B------:R-:W-:Y:S02]  /*4590*/  ISETP.GE.AND P0, PT, R19, RZ, PT ;  /* 0x000000ff1300720c */ /* 0x000fe40003f06270 */
[----:B------:R-:W-:Y:S01]  /*45a0*/  @!P4 IADD3 R226, R226, -R0, RZ ;  /* 0x80000000e2e2c210 */ /* 0x000fe20007ffe0ff */
[----:B------:R-:W-:Y:S01]  /*45b0*/  @!P1 IMAD.IADD R228, R228, 0x1, -R0 ;  /* 0x00000001e4e49824 */ /* 0x000fe200078e0a00 */
[C---:B------:R-:W-:Y:S01]  /*45c0*/  ISETP.GT.U32.AND P1, PT, R0.reuse, R224, PT ;  /* 0x000000e00000720c */ /* 0x040fe20003f24070 */
[C---:B------:R-:W-:Y:S01]  /*45d0*/  IMAD R230, R0.reuse, R9, R230 ;  /* 0x0000000900e67224 */ /* 0x040fe200078e02e6 */
[C---:B------:R-:W-:Y:S01]  /*45e0*/  ISETP.GT.U32.AND P4, PT, R0.reuse, R222, PT ;  /* 0x000000de0000720c */ /* 0x040fe20003f84070 */
[----:B------:R-:W-:Y:S01]  /*45f0*/  VIADD R11, R33, 0x56 ;  /* 0x00000056210b7836 */ /* 0x000fe20000000000 */
[----:B------:R-:W-:Y:S01]  /*4600*/  IADD3 R7, -R7, RZ, RZ ;  /* 0x000000ff07077210 */ /* 0x000fe20007ffe1ff */
[----:B------:R-:W-:Y:S01]  /*4610*/  @!P5 IMAD.MOV R216, RZ, RZ, -R216 ;  /* 0x000000ffffd8d224 */ /* 0x000fe200078e0ad8 */
[C---:B------:R-:W-:Y:S01]  /*4620*/  ISETP.GT.U32.AND P5, PT, R0.reuse, R226, PT ;  /* 0x000000e20000720c */ /* 0x040fe20003fa4070 */
[----:B------:R-:W-:Y:S01]  /*4630*/  @!P2 IMAD.MOV R220, RZ, RZ, -R220 ;  /* 0x000000ffffdca224 */ /* 0x000fe200078e0adc */
[----:B------:R-:W-:Y:S01]  /*4640*/  IABS R234, R11 ;  /* 0x0000000b00ea7213 */ /* 0x000fe20000000000 */
[C---:B------:R-:W-:Y:S01]  /*4650*/  IMAD R232, R0.reuse, R7, R232 ;  /* 0x0000000700e87224 */ /* 0x040fe200078e02e8 */
[C---:B------:R-:W-:Y:S01]  /*4660*/  ISETP.GT.U32.AND P2, PT, R0.reuse, R230, PT ;  /* 0x000000e60000720c */ /* 0x040fe20003f44070 */
[----:B------:R-:W-:Y:S01]  /*4670*/  VIADD R17, R33, 0x57 ;  /* 0x0000005721117836 */ /* 0x000fe20000000000 */
[----:B------:R-:W-:Y:S01]  /*4680*/  ISETP.GT.U32.AND P6, PT, R0, R228, PT ;  /* 0x000000e40000720c */ /* 0x000fe20003fc4070 */
[----:B------:R-:W-:Y:S01]  /*4690*/  IMAD.HI.U32 R6, R5, R234, RZ ;  /* 0x000000ea05067227 */ /* 0x000fe200078e00ff */
[----:B------:R-:W-:-:S02]  /*46a0*/  @!P1 IADD3 R224, R224, -R0, RZ ;  /* 0x80000000e0e09210 */ /* 0x000fc40007ffe0ff */
[----:B------:R-:W-:Y:S01]  /*46b0*/  ISETP.GT.U32.AND P1, PT, R0, R232, PT ;  /* 0x000000e80000720c */ /* 0x000fe20003f24070 */
[----:B------:R-:W-:Y:S01]  /*46c0*/  @!P4 IMAD.IADD R222, R222, 0x1, -R0 ;  /* 0x00000001dedec824 */ /* 0x000fe200078e0a00 */
[----:B------:R-:W-:Y:S01]  /*46d0*/  ISETP.GE.AND P4, PT, R8, RZ, PT ;  /* 0x000000ff0800720c */ /* 0x000fe20003f86270 */
[----:B------:R-:W-:Y:S01]  /*46e0*/  IMAD.MOV R9, RZ, RZ, -R6 ;  /* 0x000000ffff097224 */ /* 0x000fe200078e0a06 */
[----:B------:R-:W-:Y:S01]  /*46f0*/  IABS R236, R17 ;  /* 0x0000001100ec7213 */ /* 0x000fe20000000000 */
[----:B------:R-:W-:Y:S01]  /*4700*/  @!P5 IMAD.IADD R226, R226, 0x1, -R0 ;  /* 0x00000001e2e2d824 */ /* 0x000fe200078e0a00 */
[----:B------:R-:W-:Y:S01]  /*4710*/  ISETP.GE.AND P5, PT, R13, RZ, PT ;  /* 0x000000ff0d00720c */ /* 0x000fe20003fa6270 */
[----:B------:R-:W-:Y:S01]  /*4720*/  IMAD R234, R0, R9, R234 ;  /* 0x0000000900ea7224 */ /* 0x000fe200078e02ea */
[----:B------:R-:W-:Y:S01]  /*4730*/  @!P2 IADD3 R230, R230, -R0, RZ ;  /* 0x80000000e6e6a210 */ /* 0x000fe20007ffe0ff */
[----:B------:R-:W-:Y:S01]  /*4740*/  IMAD.HI.U32 R7, R5, R236, RZ ;  /* 0x000000ec05077227 */ /* 0x000fe200078e00ff */
[----:B------:R-:W-:-:S02]  /*4750*/  ISETP.GE.AND P2, PT, R21, RZ, PT ;  /* 0x000000ff1500720c */ /* 0x000fc40003f46270 */
[C---:B------:R-:W-:Y:S01]  /*4760*/  IADD3 R8, R33.reuse, 0x5a, RZ ;  /* 0x0000005a21087810 */ /* 0x040fe20007ffe0ff */
[----:B------:R-:W-:Y:S01]  /*4770*/  IMAD.MOV R7, RZ, RZ, -R7 ;  /* 0x000000ffff077224 */ /* 0x000fe200078e0a07 */
[----:B------:R-:W-:Y:S01]  /*4780*/  @!P1 IADD3 R232, R232, -R0, RZ ;  /* 0x80000000e8e89210 */ /* 0x000fe20007ffe0ff */
[----:B------:R-:W-:Y:S01]  /*4790*/  @!P6 IMAD.IADD R228, R228, 0x1, -R0 ;  /* 0x00000001e4e4e824 */ /* 0x000fe200078e0a00 */
[C---:B------:R-:W-:Y:S01]  /*47a0*/  ISETP.GT.U32.AND P1, PT, R0.reuse, R230, PT ;  /* 0x000000e60000720c */ /* 0x040fe20003f24070 */
[----:B------:R-:W-:Y:S01]  /*47b0*/  IMAD R236, R0, R7, R236 ;  /* 0x0000000700ec7224 */ /* 0x000fe200078e02ec */
[----:B------:R-:W-:Y:S01]  /*47c0*/  @!P4 IADD3 R226, -R226, RZ, RZ ;  /* 0x000000ffe2e2c210 */ /* 0x000fe20007ffe1ff */
[----:B------:R-:W-:Y:S01]  /*47d0*/  @!P3 IMAD.MOV R222, RZ, RZ, -R222 ;  /* 0x000000ffffdeb224 */ /* 0x000fe200078e0ade */
[----:B------:R-:W-:Y:S01]  /*47e0*/  ISETP.GT.U32.AND P4, PT, R0, R234, PT ;  /* 0x000000ea0000720c */ /* 0x000fe20003f84070 */
[----:B------:R-:W-:Y:S01]  /*47f0*/  VIADD R7, R33, 0x59 ;  /* 0x0000005921077836 */ /* 0x000fe20000000000 */
[----:B------:R-:W-:Y:S01]  /*4800*/  ISETP.GE.AND P6, PT, R15, RZ, PT ;  /* 0x000000ff0f00720c */ /* 0x000fe20003fc6270 */
[C---:B------:R-:W-:Y:S01]  /*4810*/  VIADD R6, R33.reuse, 0x58 ;  /* 0x0000005821067836 */ /* 0x040fe20000000000 */
[----:B------:R-:W-:Y:S01]  /*4820*/  @!P5 IADD3 R228, -R228, RZ, RZ ;  /* 0x000000ffe4e4d210 */ /* 0x000fe20007ffe1ff */
[----:B------:R-:W-:Y:S01]  /*4830*/  @!P0 IMAD.MOV R224, RZ, RZ, -R224 ;  /* 0x000000ffffe08224 */ /* 0x000fe200078e0ae0 */
[C---:B------:R-:W-:Y:S01]  /*4840*/  ISETP.GT.U32.AND P3, PT, R0.reuse, R232, PT ;  /* 0x000000e80000720c */ /* 0x040fe20003f64070 */
[C---:B------:R-:W-:Y:S01]  /*4850*/  VIADD R13, R33.reuse, 0x5e ;  /* 0x0000005e210d7836 */ /* 0x040fe20000000000 */
[----:B------:R-:W-:Y:S01]  /*4860*/  ISETP.GT.U32.AND P5, PT, R0, R236, PT ;  /* 0x000000ec0000720c */ /* 0x000fe20003fa4070 */
[----:B------:R-:W-:Y:S01]  /*4870*/  @!P1 IMAD.IADD R230, R230, 0x1, -R0 ;  /* 0x00000001e6e69824 */ /* 0x000fe200078e0a00 */
[----:B------:R-:W-:Y:S01]  /*4880*/  IABS R240, R7 ;  /* 0x0000000700f07213 */ /* 0x000fe20000000000 */
[----:B------:R-:W-:Y:S01]  /*4890*/  VIADD R15, R33, 0x60 ;  /* 0x00000060210f7836 */ /* 0x000fe20000000000 */
[----:B------:R-:W-:-:S02]  /*48a0*/  IABS R238, R6 ;  /* 0x0000000600ee7213 */ /* 0x000fc40000000000 */
[----:B------:R-:W-:Y:S01]  /*48b0*/  @!P4 IADD3 R234, R234, -R0, RZ ;  /* 0x80000000eaeac210 */ /* 0x000fe20007ffe0ff */
[----:B------:R-:W-:Y:S01]  /*48c0*/  @!P6 IMAD.MOV R230, RZ, RZ, -R230 ;  /* 0x000000ffffe6e224 */ /* 0x000fe200078e0ae6 */
[----:B------:R-:W-:Y:S01]  /*48d0*/  ISETP.GE.AND P0, PT, R11, RZ, PT ;  /* 0x000000ff0b00720c */ /* 0x000fe20003f06270 */
[----:B------:R-:W-:Y:S01]  /*48e0*/  VIADD R11, R33, 0x5d ;  /* 0x0000005d210b7836 */ /* 0x000fe20000000000 */
[----:B------:R-:W-:Y:S01]  /*48f0*/  ISETP.GT.U32.AND P6, PT, R0, R234, PT ;  /* 0x000000ea0000720c */ /* 0x000fe20003fc4070 */
[--C-:B------:R-:W-:Y:S01]  /*4900*/  @!P3 IMAD.IADD R232, R232, 0x1, -R0.reuse ;  /* 0x00000001e8e8b824 */ /* 0x100fe200078e0a00 */
[----:B------:R-:W-:Y:S01]  /*4910*/  ISETP.GE.AND P4, PT, R7, RZ, PT ;  /* 0x000000ff0700720c */ /* 0x000fe20003f86270 */
[----:B------:R-:W-:Y:S01]  /*4920*/  @!P5 IMAD.IADD R236, R236, 0x1, -R0 ;  /* 0x00000001ececd824 */ /* 0x000fe200078e0a00 */
[----:B------:R-:W-:Y:S01]  /*4930*/  ISETP.GE.AND P3, PT, R6, RZ, PT ;  /* 0x000000ff0600720c */ /* 0x000fe20003f66270 */
[----:B------:R-:W-:Y:S01]  /*4940*/  IMAD.HI.U32 R7, R5, R240, RZ ;  /* 0x000000f005077227 */ /* 0x000fe200078e00ff */
[----:B------:R-:W-:-:S02]  /*4950*/  IABS R242, R8 ;  /* 0x0000000800f27213 */ /* 0x000fc40000000000 */
[----:B------:R-:W-:Y:S01]  /*4960*/  ISETP.GT.U32.AND P5, PT, R0, R236, PT ;  /* 0x000000ec0000720c */ /* 0x000fe20003fa4070 */
[----:B------:R-:W-:Y:S01]  /*4970*/  IMAD.HI.U32 R6, R5, R238, RZ ;  /* 0x000000ee05067227 */ /* 0x000fe200078e00ff */
[----:B------:R-:W-:Y:S02]  /*4980*/  @!P2 IADD3 R232, -R232, RZ, RZ ;  /* 0x000000ffe8e8a210 */ /* 0x000fe40007ffe1ff */
[----:B------:R-:W-:Y:S01]  /*4990*/  ISETP.GE.AND P2, PT, R8, RZ, PT ;  /* 0x000000ff0800720c */ /* 0x000fe20003f46270 */
[----:B------:R-:W-:Y:S01]  /*49a0*/  IMAD.MOV R7, RZ, RZ, -R7 ;  /* 0x000000ffff077224 */ /* 0x000fe200078e0a07 */
[----:B------:R-:W-:Y:S01]  /*49b0*/  IABS R252, R11 ;  /* 0x0000000b00fc7213 */ /* 0x000fe20000000000 */
[----:B------:R-:W-:Y:S01]  /*49c0*/  IMAD.MOV R9, RZ, RZ, -R6 ;  /* 0x000000ffff097224 */ /* 0x000fe200078e0a06 */
[----:B------:R-:W-:Y:S01]  /*49d0*/  IABS R111, R13 ;  /* 0x0000000d006f7213 */ /* 0x000fe20000000000 */
[----:B------:R-:W-:Y:S01]  /*49e0*/  IMAD R240, R0, R7, R240 ;  /* 0x0000000700f07224 */ /* 0x000fe200078e02f0 */
[----:B------:R-:W-:Y:S01]  /*49f0*/  IABS R91, R15 ;  /* 0x0000000f005b7213 */ /* 0x000fe20000000000 */
[----:B------:R-:W-:Y:S01]  /*4a00*/  @!P6 IMAD.IADD R234, R234, 0x1, -R0 ;  /* 0x00000001eaeae824 */ /* 0x000fe200078e0a00 */
[----:B------:R-:W-:Y:S01]  /*4a10*/  ISETP.GE.AND P1, PT, R17, RZ, PT ;  /* 0x000000ff1100720c */ /* 0x000fe20003f26270 */
[----:B------:R-:W-:Y:S01]  /*4a20*/  IMAD R238, R0, R9, R238 ;  /* 0x0000000900ee7224 */ /* 0x000fe200078e02ee */
[----:B------:R-:W-:Y:S01]  /*4a30*/  @!P5 IADD3 R236, R236, -R0, RZ ;  /* 0x80000000ececd210 */ /* 0x000fe20007ffe0ff */
[----:B------:R-:W-:Y:S01]  /*4a40*/  @!P0 IMAD.MOV R234, RZ, RZ, -R234 ;  /* 0x000000ffffea8224 */ /* 0x000fe200078e0aea */
[C---:B------:R-:W-:Y:S01]  /*4a50*/  ISETP.GT.U32.AND P0, PT, R0.reuse, R240, PT ;  /* 0x000000f00000720c */ /* 0x040fe20003f04070 */
[C---:B------:R-:W-:Y:S01]  /*4a60*/  VIADD R6, R33.reuse, 0x5b ;  /* 0x0000005b21067836 */ /* 0x040fe20000000000 */
[----:B------:R-:W-:Y:S01]  /*4a70*/  ISETP.GT.U32.AND P6, PT, R0, R238, PT ;  /* 0x000000ee0000720c */ /* 0x000fe20003fc4070 */
[C---:B------:R-:W-:Y:S01]  /*4a80*/  VIADD R8, R33.reuse, 0x5c ;  /* 0x0000005c21087836 */ /* 0x040fe20000000000 */
[C---:B------:R-:W-:Y:S01]  /*4a90*/  IADD3 R19, R33.reuse, 0x66, RZ ;  /* 0x0000006621137810 */ /* 0x040fe20007ffe0ff */
[----:B------:R-:W-:Y:S01]  /*4aa0*/  VIADD R17, R33, 0x61 ;  /* 0x0000006121117836 */ /* 0x000fe20000000000 */
[----:B------:R-:W-:-:S02]  /*4ab0*/  ISETP.GE.AND P5, PT, R6, RZ, PT ;  /* 0x000000ff0600720c */ /* 0x000fc40003fa6270 */
[----:B------:R-:W-:Y:S01]  /*4ac0*/  IABS R244, R6 ;  /* 0x0000000600f47213 */ /* 0x000fe20000000000 */
[C---:B------:R-:W-:Y:S01]  /*4ad0*/  IMAD.HI.U32 R6, R5.reuse, R242, RZ ;  /* 0x000000f205067227 */ /* 0x040fe200078e00ff */
[----:B------:R-:W-:Y:S02]  /*4ae0*/  IABS R248, R8 ;  /* 0x0000000800f87213 */ /* 0x000fe40000000000 */
[----:B------:R-:W-:Y:S02]  /*4af0*/  IABS R75, R17 ;  /* 0x00000011004b7213 */ /* 0x000fe40000000000 */
[----:B------:R-:W-:Y:S01]  /*4b00*/  IADD3 R7, -R6, RZ, RZ ;  /* 0x000000ff06077210 */ /* 0x000fe20007ffe1ff */
[C---:B------:R-:W-:Y:S01]  /*4b10*/  IMAD.HI.U32 R6, R5.reuse, R244, RZ ;  /* 0x000000f405067227 */ /* 0x040fe200078e00ff */
[----:B------:R-:W-:Y:S02]  /*4b20*/  @!P0 IADD3 R240, R240, -R0, RZ ;  /* 0x80000000f0f08210 */ /* 0x000fe40007ffe0ff */
[----:B------:R-:W-:Y:S01]  /*4b30*/  @!P1 IADD3 R236, -R236, RZ, RZ ;  /* 0x000000ffecec9210 */ /* 0x000fe20007ffe1ff */
[----:B------:R-:W-:Y:S01]  /*4b40*/  @!P6 IMAD.IADD R238, R238, 0x1, -R0 ;  /* 0x00000001eeeee824 */ /* 0x000fe200078e0a00 */
[C---:B------:R-:W-:Y:S01]  /*4b50*/  ISETP.GT.U32.AND P0, PT, R0.reuse, R240, PT ;  /* 0x000000f00000720c */ /* 0x040fe20003f04070 */
[----:B------:R-:W-:Y:S01]  /*4b60*/  IMAD R242, R0, R7, R242 ;  /* 0x0000000700f27224 */ /* 0x000fe200078e02f2 */
[----:B------:R-:W-:Y:S01]  /*4b70*/  ISETP.GE.AND P1, PT, R8, RZ, PT ;  /* 0x000000ff0800720c */ /* 0x000fe20003f26270 */
[----:B------:R-:W-:Y:S01]  /*4b80*/  IMAD.MOV R7, RZ, RZ, -R6 ;  /* 0x000000ffff077224 */ /* 0x000fe200078e0a06 */
[----:B------:R-:W-:Y:S01]  /*4b90*/  ISETP.GT.U32.AND P6, PT, R0, R238, PT ;  /* 0x000000ee0000720c */ /* 0x000fe20003fc4070 */
[----:B------:R-:W-:Y:S01]  /*4ba0*/  IMAD.HI.U32 R6, R5, R248, RZ ;  /* 0x000000f805067227 */ /* 0x000fe200078e00ff */
[----:B------:R-:W-:-:S02]  /*4bb0*/  IABS R23, R19 ;  /* 0x0000001300177213 */ /* 0x000fc40000000000 */
[----:B------:R-:W-:Y:S01]  /*4bc0*/  IADD3 R21, R33, 0x76, RZ ;  /* 0x0000007621157810 */ /* 0x000fe20007ffe0ff */
[----:B------:R-:W-:Y:S02]  /*4bd0*/  IMAD.MOV R9, RZ, RZ, -R6 ;  /* 0x000000ffff097224 */ /* 0x000fe400078e0a06 */
[C---:B------:R-:W-:Y:S01]  /*4be0*/  IMAD R244, R0.reuse, R7, R244 ;  /* 0x0000000700f47224 */ /* 0x040fe200078e02f4 */
[----:B------:R-:W-:Y:S01]  /*4bf0*/  IABS R146, R21 ;  /* 0x0000001500927213 */ /* 0x000fe20000000000 */
[----:B------:R-:W-:Y:S02]  /*4c00*/  IMAD R248, R0, R9, R248 ;  /* 0x0000000900f87224 */ /* 0x000fe400078e02f8 */
[----:B------:R-:W-:Y:S02]  /*4c10*/  @!P0 IMAD.IADD R240, R240, 0x1, -R0 ;  /* 0x00000001f0f08824 */ /* 0x000fe400078e0a00 */
[----:B------:R-:W-:Y:S01]  /*4c20*/  IMAD.HI.U32 R7, R5, R252, RZ ;  /* 0x000000fc05077227 */ /* 0x000fe200078e00ff */
[----:B------:R-:W-:-:S03]  /*4c30*/  ISETP.GT.U32.AND P0, PT, R0, R248, PT ;  /* 0x000000f80000720c */ /* 0x000fc60003f04070 */
[----:B------:R-:W-:Y:S01]  /*4c40*/  @!P6 IMAD.IADD R238, R238, 0x1, -R0 ;  /* 0x00000001eeeee824 */ /* 0x000fe200078e0a00 */
[----:B------:R-:W-:Y:S01]  /*4c50*/  IADD3 R7, -R7, RZ, RZ ;  /* 0x000000ff07077210 */ /* 0x000fe20007ffe1ff */
[----:B------:R-:W-:Y:S01]  /*4c60*/  IMAD.HI.U32 R6, R5, R111, RZ ;  /* 0x0000006f05067227 */ /* 0x000fe200078e00ff */
[----:B------:R-:W-:-:S03]  /*4c70*/  ISETP.GT.U32.AND P6, PT, R0, R242, PT ;  /* 0x000000f20000720c */ /* 0x000fc60003fc4070 */
[----:B------:R-:W-:Y:S01]  /*4c80*/  @!P3 IMAD.MOV R238, RZ, RZ, -R238 ;  /* 0x000000ffffeeb224 */ /* 0x000fe200078e0aee */
[----:B------:R-:W-:Y:S01]  /*4c90*/  ISETP.GT.U32.AND P3, PT, R0, R244, PT ;  /* 0x000000f40000720c */ /* 0x000fe20003f64070 */
[----:B------:R-:W-:Y:S01]  /*4ca0*/  VIADD R9, R33, 0x5f ;  /* 0x0000005f21097836 */ /* 0x000fe20000000000 */
[----:B------:R-:W-:Y:S01]  /*4cb0*/  IADD3 R6, -R6, RZ, RZ ;  /* 0x000000ff06067210 */ /* 0x000fe20007ffe1ff */
[----:B------:R-:W-:Y:S01]  /*4cc0*/  IMAD R252, R0, R7, R252 ;  /* 0x0000000700fc7224 */ /* 0x000fe200078e02fc */
[----:B------:R-:W-:Y:S01]  /*4cd0*/  @!P0 IADD3 R248, R248, -R0, RZ ;  /* 0x80000000f8f88210 */ /* 0x000fe20007ffe0ff */
[----:B------:R-:W-:Y:S01]  /*4ce0*/  @!P4 IMAD.MOV R240, RZ, RZ, -R240 ;  /* 0x000000fffff0c224 */ /* 0x000fe200078e0af0 */
[----:B------:R-:W-:Y:S01]  /*4cf0*/  IABS R7, R9 ;  /* 0x0000000900077213 */ /* 0x000fe20000000000 */
[C---:B------:R-:W-:Y:S01]  /*4d00*/  IMAD R111, R0.reuse, R6, R111 ;  /* 0x00000006006f7224 */ /* 0x040fe200078e026f */
[----:B------:R-:W-:Y:S01]  /*4d10*/  ISETP.GT.U32.AND P4, PT, R0, R248, PT ;  /* 0x000000f80000720c */ /* 0x000fe20003f84070 */
[----:B------:R-:W-:Y:S01]  /*4d20*/  IMAD.HI.U32 R8, R5, R75, RZ ;  /* 0x0000004b05087227 */ /* 0x000fe200078e00ff */
[----:B------:R-:W-:-:S02]  /*4d30*/  @!P6 IADD3 R242, R242, -R0, RZ ;  /* 0x80000000f2f2e210 */ /* 0x000fc40007ffe0ff */
[----:B------:R-:W-:Y:S01]  /*4d40*/  ISETP.GT.U32.AND P6, PT, R0, R252, PT ;  /* 0x000000fc0000720c */ /* 0x000fe20003fc4070 */
[----:B------:R-:W-:-:S04]  /*4d50*/  IMAD.HI.U32 R6, R5, R7, RZ ;  /* 0x0000000705067227 */ /* 0x000fc800078e00ff */
[----:B------:R-:W-:Y:S01]  /*4d60*/  @!P3 IMAD.IADD R244, R244, 0x1, -R0 ;  /* 0x00000001f4f4b824 */ /* 0x000fe200078e0a00 */
[----:B------:R-:W-:Y:S01]  /*4d70*/  IADD3 R6, -R6, RZ, RZ ;  /* 0x000000ff06067210 */ /* 0x000fe20007ffe1ff */
[----:B------:R-:W-:Y:S01]  /*4d80*/  IMAD.MOV R8, RZ, RZ, -R8 ;  /* 0x000000ffff087224 */ /* 0x000fe200078e0a08 */
[----:B------:R-:W-:Y:S01]  /*4d90*/  ISETP.GT.U32.AND P3, PT, R0, R242, PT ;  /* 0x000000f20000720c */ /* 0x000fe20003f64070 */
[----:B------:R-:W-:Y:S01]  /*4da0*/  @!P4 IMAD.IADD R248, R248, 0x1, -R0 ;  /* 0x00000001f8f8c824 */ /* 0x000fe200078e0a00 */
[C---:B------:R-:W-:Y:S01]  /*4db0*/  ISETP.GT.U32.AND P0, PT, R0.reuse, R244, PT ;  /* 0x000000f40000720c */ /* 0x040fe20003f04070 */
[----:B------:R-:W-:Y:S02]  /*4dc0*/  IMAD R7, R0, R6, R7 ;  /* 0x0000000600077224 */ /* 0x000fe400078e0207 */
[----:B------:R-:W-:-:S03]  /*4dd0*/  IMAD.HI.U32 R6, R5, R91, RZ ;  /* 0x0000005b05067227 */ /* 0x000fc600078e00ff */
[----:B------:R-:W-:Y:S01]  /*4de0*/  ISETP.GT.U32.AND P4, PT, R0, R7, PT ;  /* 0x000000070000720c */ /* 0x000fe20003f84070 */
[--C-:B------:R-:W-:Y:S01]  /*4df0*/  @!P6 IMAD.IADD R252, R252, 0x1, -R0.reuse ;  /* 0x00000001fcfce824 */ /* 0x100fe200078e0a00 */
[----:B------:R-:W-:Y:S01]  /*4e00*/  IADD3 R6, -R6, RZ, RZ ;  /* 0x000000ff06067210 */ /* 0x000fe20007ffe1ff */
[----:B------:R-:W-:Y:S02]  /*4e10*/  IMAD R75, R0, R8, R75 ;  /* 0x00000008004b7224 */ /* 0x000fe400078e024b */
[--C-:B------:R-:W-:Y:S01]  /*4e20*/  @!P3 IMAD.IADD R242, R242, 0x1, -R0.reuse ;  /* 0x00000001f2f2b824 */ /* 0x100fe200078e0a00 */
[----:B------:R-:W-:Y:S01]  /*4e30*/  ISETP.GT.U32.AND P6, PT, R0, R252, PT ;  /* 0x000000fc0000720c */ /* 0x000fe20003fc4070 */
[----:B------:R-:W-:Y:S01]  /*4e40*/  @!P0 IMAD.IADD R244, R244, 0x1, -R0 ;  /* 0x00000001f4f48824 */ /* 0x000fe200078e0a00 */
[----:B------:R-:W-:Y:S01]  /*4e50*/  ISETP.GE.AND P0, PT, R11, RZ, PT ;  /* 0x000000ff0b00720c */ /* 0x000fe20003f06270 */
[C---:B------:R-:W-:Y:S01]  /*4e60*/  IMAD R91, R0.reuse, R6, R91 ;  /* 0x00000006005b7224 */ /* 0x040fe200078e025b */
[----:B------:R-:W-:Y:S01]  /*4e70*/  IADD3 R11, R33, 0x62, RZ ;  /* 0x00000062210b7810 */ /* 0x000fe20007ffe0ff */
[----:B------:R-:W-:Y:S01]  /*4e80*/  @!P5 IMAD.MOV R244, RZ, RZ, -R244 ;  /* 0x000000fffff4d224 */ /* 0x000fe200078e0af4 */
[C---:B------:R-:W-:Y:S01]  /*4e90*/  ISETP.GT.U32.AND P3, PT, R0.reuse, R111, PT ;  /* 0x0000006f0000720c */ /* 0x040fe20003f64070 */
[----:B------:R-:W-:Y:S01]  /*4ea0*/  @!P4 IMAD.IADD R7, R7, 0x1, -R0 ;  /* 0x000000010707c824 */ /* 0x000fe200078e0a00 */
[----:B------:R-:W-:Y:S01]  /*4eb0*/  IABS R57, R11 ;  /* 0x0000000b00397213 */ /* 0x000fe20000000000 */
[----:B------:R-:W-:Y:S01]  /*4ec0*/  @!P1 IMAD.MOV R248, RZ, RZ, -R248 ;  /* 0x000000fffff89224 */ /* 0x000fe200078e0af8 */
[----:B------:R-:W-:Y:S01]  /*4ed0*/  ISETP.GE.AND P1, PT, R15, RZ, PT ;  /* 0x000000ff0f00720c */ /* 0x000fe20003f26270 */
[----:B------:R-:W-:Y:S01]  /*4ee0*/  VIADD R15, R33, 0x64 ;  /* 0x00000064210f7836 */ /* 0x000fe20000000000 */
[C---:B------:R-:W-:Y:S01]  /*4ef0*/  ISETP.GT.U32.AND P5, PT, R0.reuse, R7, PT ;  /* 0x000000070000720c */ /* 0x040fe20003fa4070 */
[----:B------:R-:W-:Y:S01]  /*4f00*/  IMAD.HI.U32 R6, R5, R57, RZ ;  /* 0x0000003905067227 */ /* 0x000fe200078e00ff */
[----:B------:R-:W-:-:S02]  /*4f10*/  ISETP.GT.U32.AND P4, PT, R0, R91, PT ;  /* 0x0000005b0000720c */ /* 0x000fc40003f84070 */
[----:B------:R-:W-:Y:S01]  /*4f20*/  IABS R25, R15 ;  /* 0x0000000f00197213 */ /* 0x000fe20000000000 */
[--C-:B------:R-:W-:Y:S01]  /*4f30*/  @!P6 IMAD.IADD R252, R252, 0x1, -R0.reuse ;  /* 0x00000001fcfce824 */ /* 0x100fe200078e0a00 */
[----:B------:R-:W-:Y:S01]  /*4f40*/  IADD3 R6, -R6, RZ, RZ ;  /* 0x000000ff06067210 */ /* 0x000fe20007ffe1ff */
[----:B------:R-:W-:Y:S01]  /*4f50*/  @!P3 IMAD.IADD R111, R111, 0x1, -R0 ;  /* 0x000000016f6fb824 */ /* 0x000fe200078e0a00 */
[----:B------:R-:W-:Y:S01]  /*4f60*/  ISETP.GE.AND P6, PT, R13, RZ, PT ;  /* 0x000000ff0d00720c */ /* 0x000fe20003fc6270 */
[----:B------:R-:W-:Y:S01]  /*4f70*/  @!P2 IMAD.MOV R242, RZ, RZ, -R242 ;  /* 0x000000fffff2a224 */ /* 0x000fe200078e0af2 */
[----:B------:R-:W-:Y:S01]  /*4f80*/  IADD3 R13, R33, 0x63, RZ ;  /* 0x00000063210d7810 */ /* 0x000fe20007ffe0ff */
[----:B------:R-:W-:Y:S01]  /*4f90*/  IMAD R57, R0, R6, R57 ;  /* 0x0000000600397224 */ /* 0x000fe200078e0239 */
[----:B------:R-:W-:Y:S02]  /*4fa0*/  @!P0 IADD3 R252, -R252, RZ, RZ ;  /* 0x000000fffcfc8210 */ /* 0x000fe40007ffe1ff */
[----:B------:R-:W-:Y:S01]  /*4fb0*/  @!P5 IADD3 R7, R7, -R0, RZ ;  /* 0x800000000707d210 */ /* 0x000fe20007ffe0ff */
[----:B------:R-:W-:Y:S01]  /*4fc0*/  @!P4 IMAD.IADD R91, R91, 0x1, -R0 ;  /* 0x000000015b5bc824 */ /* 0x000fe200078e0a00 */
[----:B------:R-:W-:-:S02]  /*4fd0*/  ISETP.GT.U32.AND P5, PT, R0, R57, PT ;  /* 0x000000390000720c */ /* 0x000fc40003fa4070 */
[----:B------:R-:W-:Y:S02]  /*4fe0*/  IABS R41, R13 ;  /* 0x0000000d00297213 */ /* 0x000fe40000000000 */
[C---:B------:R-:W-:Y:S02]  /*4ff0*/  ISETP.GT.U32.AND P0, PT, R0.reuse, R75, PT ;  /* 0x0000004b0000720c */ /* 0x040fe40003f04070 */
[----:B------:R-:W-:Y:S01]  /*5000*/  ISETP.GT.U32.AND P2, PT, R0, R111, PT ;  /* 0x0000006f0000720c */ /* 0x000fe20003f44070 */
[----:B------:R-:W-:Y:S01]  /*5010*/  IMAD.HI.U32 R6, R5, R41, RZ ;  /* 0x0000002905067227 */ /* 0x000fe200078e00ff */
[----:B------:R-:W-:Y:S02]  /*5020*/  ISETP.GE.AND P3, PT, R9, RZ, PT ;  /* 0x000000ff0900720c */ /* 0x000fe40003f66270 */
[----:B------:R-:W-:Y:S01]  /*5030*/  ISETP.GE.AND P4, PT, R11, RZ, PT ;  /* 0x000000ff0b00720c */ /* 0x000fe20003f86270 */
[----:B------:R-:W-:Y:S02]  /*5040*/  IMAD.MOV R8, RZ, RZ, -R6 ;  /* 0x000000ffff087224 */ /* 0x000fe400078e0a06 */
[----:B------:R-:W-:-:S02]  /*5050*/  @!P5 IMAD.IADD R57, R57, 0x1, -R0 ;  /* 0x000000013939d824 */ /* 0x000fc400078e0a00 */
[----:B------:R-:W-:Y:S02]  /*5060*/  IMAD.HI.U32 R6, R5, R25, RZ ;  /* 0x0000001905067227 */ /* 0x000fe400078e00ff */
[----:B------:R-:W-:Y:S02]  /*5070*/  @!P0 IADD3 R75, R75, -R0, RZ ;  /* 0x800000004b4b8210 */ /* 0x000fe40007ffe0ff */
[C---:B------:R-:W-:Y:S01]  /*5080*/  ISETP.GT.U32.AND P5, PT, R0.reuse, R57, PT ;  /* 0x000000390000720c */ /* 0x040fe20003fa4070 */
[----:B------:R-:W-:Y:S01]  /*5090*/  IMAD.MOV R6, RZ, RZ, -R6 ;  /* 0x000000ffff067224 */ /* 0x000fe200078e0a06 */
[C---:B------:R-:W-:Y:S01]  /*50a0*/  ISETP.GT.U32.AND P0, PT, R0.reuse, R75, PT ;  /* 0x0000004b0000720c */ /* 0x040fe20003f04070 */
[----:B------:R-:W-:Y:S01]  /*50b0*/  @!P2 IMAD.IADD R111, R111, 0x1, -R0 ;  /* 0x000000016f6fa824 */ /* 0x000fe200078e0a00 */
[----:B------:R-:W-:Y:S01]  /*50c0*/  ISETP.GE.AND P2, PT, R17, RZ, PT ;  /* 0x000000ff1100720c */ /* 0x000fe20003f46270 */
[----:B------:R-:W-:Y:S01]  /*50d0*/  IMAD R25, R0, R6, R25 ;  /* 0x0000000600197224 */ /* 0x000fe200078e0219 */
[----:B------:R-:W-:Y:S01]  /*50e0*/  @!P3 IADD3 R7, -R7, RZ, RZ ;  /* 0x000000ff0707b210 */ /* 0x000fe20007ffe1ff */
[----:B------:R-:W-:-:S02]  /*50f0*/  VIADD R17, R33, 0x65 ;  /* 0x0000006521117836 */ /* 0x000fc40000000000 */
[----:B------:R-:W-:Y:S01]  /*5100*/  @!P6 IMAD.MOV R111, RZ, RZ, -R111 ;  /* 0x000000ffff6fe224 */ /* 0x000fe200078e0a6f */
[C---:B------:R-:W-:Y:S01]  /*5110*/  ISETP.GT.U32.AND P6, PT, R0.reuse, R91, PT ;  /* 0x0000005b0000720c */ /* 0x040fe20003fc4070 */
[C---:B------:R-:W-:Y:S01]  /*5120*/  IMAD R41, R0.reuse, R8, R41 ;  /* 0x0000000800297224 */ /* 0x040fe200078e0229 */
[----:B------:R-:W-:Y:S01]  /*5130*/  IABS R9, R17 ;  /* 0x0000001100097213 */ /* 0x000fe20000000000 */
[----:B------:R-:W-:Y:S01]  /*5140*/  IMAD.HI.U32 R8, R5, R23, RZ ;  /* 0x0000001705087227 */ /* 0x000fe200078e00ff */
[----:B------:R-:W-:Y:S02]  /*5150*/  @!P5 IADD3 R57, R57, -R0, RZ ;  /* 0x800000003939d210 */ /* 0x000fe40007ffe0ff */
[----:B------:R-:W-:Y:S01]  /*5160*/  ISETP.GT.U32.AND P5, PT, R0, R25, PT ;  /* 0x000000190000720c */ /* 0x000fe20003fa4070 */
[----:B------:R-:W-:Y:S01]  /*5170*/  @!P0 IMAD.IADD R75, R75, 0x1, -R0 ;  /* 0x000000014b4b8824 */ /* 0x000fe200078e0a00 */
[----:B------:R-:W-:Y:S01]  /*5180*/  ISETP.GE.AND P0, PT, R13, RZ, PT ;  /* 0x000000ff0d00720c */ /* 0x000fe20003f06270 */
[----:B------:R-:W-:-:S02]  /*5190*/  VIADD R13, R33, 0x67 ;  /* 0x00000067210d7836 */ /* 0x000fc40000000000 */
[----:B------:R-:W-:Y:S01]  /*51a0*/  IMAD.HI.U32 R6, R5, R9, RZ ;  /* 0x0000000905067227 */ /* 0x000fe200078e00ff */
[----:B------:R-:W-:Y:S02]  /*51b0*/  @!P2 IADD3 R75, -R75, RZ, RZ ;  /* 0x000000ff4b4ba210 */ /* 0x000fe40007ffe1ff */
[----:B------:R-:W-:Y:S01]  /*51c0*/  IABS R160, R13 ;  /* 0x0000000d00a07213 */ /* 0x000fe20000000000 */
[----:B------:R-:W-:Y:S01]  /*51d0*/  IMAD.MOV R6, RZ, RZ, -R6 ;  /* 0x000000ffff067224 */ /* 0x000fe200078e0a06 */
[----:B------:R-:W-:Y:S01]  /*51e0*/  @!P6 IADD3 R91, R91, -R0, RZ ;  /* 0x800000005b5be210 */ /* 0x000fe20007ffe0ff */
[----:B------:R-:W-:Y:S01]  /*51f0*/  IMAD.MOV R8, RZ, RZ, -R8 ;  /* 0x000000ffff087224 */ /* 0x000fe200078e0a08 */
[C---:B------:R-:W-:Y:S01]  /*5200*/  ISETP.GT.U32.AND P6, PT, R0.reuse, R41, PT ;  /* 0x000000290000720c */ /* 0x040fe20003fc4070 */
[----:B------:R-:W-:Y:S01]  /*5210*/  @!P5 IMAD.IADD R25, R25, 0x1, -R0 ;  /* 0x000000011919d824 */ /* 0x000fe200078e0a00 */
[----:B------:R-:W-:Y:S01]  /*5220*/  ISETP.GE.AND P2, PT, R17, RZ, PT ;  /* 0x000000ff1100720c */ /* 0x000fe20003f46270 */
[----:B------:R-:W-:-:S02]  /*5230*/  IMAD R9, R0, R6, R9 ;  /* 0x0000000600097224 */ /* 0x000fc400078e0209 */
[----:B------:R-:W-:Y:S01]  /*5240*/  IMAD.HI.U32 R6, R5, R160, RZ ;  /* 0x000000a005067227 */ /* 0x000fe200078e00ff */
[----:B------:R-:W-:-:S03]  /*5250*/  ISETP.GT.U32.AND P5, PT, R0, R25, PT ;  /* 0x000000190000720c */ /* 0x000fc60003fa4070 */
[----:B------:R-:W-:Y:S02]  /*5260*/  IMAD.MOV R11, RZ, RZ, -R6 ;  /* 0x000000ffff0b7224 */ /* 0x000fe400078e0a06 */
[C---:B------:R-:W-:Y:S01]  /*5270*/  IMAD R23, R0.reuse, R8, R23 ;  /* 0x0000000800177224 */ /* 0x040fe200078e0217 */
[----:B------:R-:W-:Y:S01]  /*5280*/  IADD3 R8, R33, 0x69, RZ ;  /* 0x0000006921087810 */ /* 0x000fe20007ffe0ff */
[C---:B------:R-:W-:Y:S01]  /*5290*/  IMAD R160, R0.reuse, R11, R160 ;  /* 0x0000000b00a07224 */ /* 0x040fe200078e02a0 */
[----:B------:R-:W-:Y:S01]  /*52a0*/  @!P6 IADD3 R41, R41, -R0, RZ ;  /* 0x800000002929e210 */ /* 0x000fe20007ffe0ff */
[----:B------:R-:W-:Y:S01]  /*52b0*/  @!P1 IMAD.MOV R91, RZ, RZ, -R91 ;  /* 0x000000ffff5b9224 */ /* 0x000fe200078e0a5b */
[----:B------:R-:W-:Y:S01]  /*52c0*/  ISETP.GE.AND P6, PT, R15, RZ, PT ;  /* 0x000000ff0f00720c */ /* 0x000fe20003fc6270 */
[----:B------:R-:W-:Y:S01]  /*52d0*/  VIADD R15, R33, 0x68 ;  /* 0x00000068210f7836 */ /* 0x000fe20000000000 */
[C---:B------:R-:W-:Y:S01]  /*52e0*/  ISETP.GT.U32.AND P1, PT, R0.reuse, R9, PT ;  /* 0x000000090000720c */ /* 0x040fe20003f24070 */
[----:B------:R-:W-:Y:S01]  /*52f0*/  @!P5 IMAD.IADD R25, R25, 0x1, -R0 ;  /* 0x000000011919d824 */ /* 0x000fe200078e0a00 */
[----:B------:R-:W-:Y:S01]  /*5300*/  ISETP.GT.U32.AND P5, PT, R0, R160, PT ;  /* 0x000000a00000720c */ /* 0x000fe20003fa4070 */
[----:B------:R-:W-:Y:S01]  /*5310*/  @!P4 IMAD.MOV R57, RZ, RZ, -R57 ;  /* 0x000000ffff39c224 */ /* 0x000fe200078e0a39 */
[----:B------:R-:W-:Y:S01]  /*5320*/  IABS R90, R15 ;  /* 0x0000000f005a7213 */ /* 0x000fe20000000000 */
[----:B------:R-:W-:Y:S01]  /*5330*/  VIADD R17, R33, 0x6c ;  /* 0x0000006c21117836 */ /* 0x000fe20000000000 */
[----:B------:R-:W-:-:S02]  /*5340*/  IABS R74, R8 ;  /* 0x00000008004a7213 */ /* 0x000fc40000000000 */
[C---:B------:R-:W-:Y:S01]  /*5350*/  ISETP.GT.U32.AND P4, PT, R0.reuse, R23, PT ;  /* 0x000000170000720c */ /* 0x040fe20003f84070 */
[C---:B------:R-:W-:Y:S01]  /*5360*/  IMAD.HI.U32 R6, R5.reuse, R90, RZ ;  /* 0x0000005a05067227 */ /* 0x040fe200078e00ff */
[----:B------:R-:W-:Y:S02]  /*5370*/  ISETP.GT.U32.AND P3, PT, R0, R41, PT ;  /* 0x000000290000720c */ /* 0x000fe40003f64070 */
[----:B------:R-:W-:Y:S01]  /*5380*/  IABS R24, R17 ;  /* 0x0000001100187213 */ /* 0x000fe20000000000 */
[----:B------:R-:W-:Y:S02]  /*5390*/  IMAD.MOV R11, RZ, RZ, -R6 ;  /* 0x000000ffff0b7224 */ /* 0x000fe400078e0a06 */
[----:B------:R-:W-:Y:S02]  /*53a0*/  @!P5 IMAD.IADD R160, R160, 0x1, -R0 ;  /* 0x00000001a0a0d824 */ /* 0x000fe400078e0a00 */
[----:B------:R-:W-:-:S03]  /*53b0*/  IMAD.HI.U32 R6, R5, R74, RZ ;  /* 0x0000004a05067227 */ /* 0x000fc600078e00ff */
[C---:B------:R-:W-:Y:S01]  /*53c0*/  ISETP.GT.U32.AND P5, PT, R0.reuse, R160, PT ;  /* 0x000000a00000720c */ /* 0x040fe20003fa4070 */
[----:B------:R-:W-:Y:S01]  /*53d0*/  IMAD R90, R0, R11, R90 ;  /* 0x0000000b005a7224 */ /* 0x000fe200078e025a */
[----:B------:R-:W-:Y:S01]  /*53e0*/  IADD3 R11, -R6, RZ, RZ ;  /* 0x000000ff060b7210 */ /* 0x000fe20007ffe1ff */
[--C-:B------:R-:W-:Y:S01]  /*53f0*/  @!P1 IMAD.IADD R9, R9, 0x1, -R0.reuse ;  /* 0x0000000109099824 */ /* 0x100fe200078e0a00 */
[----:B------:R-:W-:Y:S01]  /*5400*/  ISETP.GE.AND P1, PT, R13, RZ, PT ;  /* 0x000000ff0d00720c */ /* 0x000fe20003f26270 */
[----:B------:R-:W-:Y:S01]  /*5410*/  @!P4 IMAD.IADD R23, R23, 0x1, -R0 ;  /* 0x000000011717c824 */ /* 0x000fe200078e0a00 */
[----:B------:R-:W-:Y:S01]  /*5420*/  IADD3 R13, R33, 0x6a, RZ ;  /* 0x0000006a210d7810 */ /* 0x000fe20007ffe0ff */
[C---:B------:R-:W-:Y:S01]  /*5430*/  IMAD R74, R0.reuse, R11, R74 ;  /* 0x0000000b004a7224 */ /* 0x040fe200078e024a */
[----:B------:R-:W-:Y:S01]  /*5440*/  ISETP.GT.U32.AND P4, PT, R0, R9, PT ;  /* 0x000000090000720c */ /* 0x000fe20003f84070 */
[----:B------:R-:W-:Y:S01]  /*5450*/  @!P6 IMAD.MOV R25, RZ, RZ, -R25 ;  /* 0x000000ffff19e224 */ /* 0x000fe200078e0a19 */
[----:B------:R-:W-:Y:S01]  /*5460*/  IABS R56, R13 ;  /* 0x0000000d00387213 */ /* 0x000fe20000000000 */
[--C-:B------:R-:W-:Y:S01]  /*5470*/  @!P3 IMAD.IADD R41, R41, 0x1, -R0.reuse ;  /* 0x000000012929b824 */ /* 0x100fe200078e0a00 */
[----:B------:R-:W-:Y:S01]  /*5480*/  ISETP.GE.AND P6, PT, R15, RZ, PT ;  /* 0x000000ff0f00720c */ /* 0x000fe20003fc6270 */
[----:B------:R-:W-:Y:S01]  /*5490*/  @!P5 IMAD.IADD R160, R160, 0x1, -R0 ;  /* 0x00000001a0a0d824 */ /* 0x000fe200078e0a00 */
[----:B------:R-:W-:Y:S01]  /*54a0*/  ISETP.GT.U32.AND P5, PT, R0, R74, PT ;  /* 0x0000004a0000720c */ /* 0x000fe20003fa4070 */
[----:B------:R-:W-:Y:S01]  /*54b0*/  IMAD.HI.U32 R6, R5, R56, RZ ;  /* 0x0000003805067227 */ /* 0x000fe200078e00ff */
[----:B------:R-:W-:-:S02]  /*54c0*/  IADD3 R15, R33, 0x6b, RZ ;  /* 0x0000006b210f7810 */ /* 0x000fc40007ffe0ff */
[----:B------:R-:W-:Y:S01]  /*54d0*/  @!P0 IADD3 R41, -R41, RZ, RZ ;  /* 0x000000ff29298210 */ /* 0x000fe20007ffe1ff */
[----:B------:R-:W-:Y:S01]  /*54e0*/  @!P1 IMAD.MOV R160, RZ, RZ, -R160 ;  /* 0x000000ffffa09224 */ /* 0x000fe200078e0aa0 */
[----:B------:R-:W-:Y:S01]  /*54f0*/  IABS R40, R15 ;  /* 0x0000000f00287213 */ /* 0x000fe20000000000 */
[----:B------:R-:W-:Y:S01]  /*5500*/  @!P4 IMAD.IADD R9, R9, 0x1, -R0 ;  /* 0x000000010909c824 */ /* 0x000fe200078e0a00 */
[----:B------:R-:W-:Y:S02]  /*5510*/  ISETP.GT.U32.AND P4, PT, R0, R90, PT ;  /* 0x0000005a0000720c */ /* 0x000fe40003f84070 */
[----:B------:R-:W-:Y:S01]  /*5520*/  IADD3 R11, -R6, RZ, RZ ;  /* 0x000000ff060b7210 */ /* 0x000fe20007ffe1ff */
[----:B------:R-:W-:Y:S01]  /*5530*/  IMAD.HI.U32 R6, R5, R40, RZ ;  /* 0x0000002805067227 */ /* 0x000fe200078e00ff */
[----:B------:R-:W-:Y:S02]  /*5540*/  ISETP.GT.U32.AND P0, PT, R0, R23, PT ;  /* 0x000000170000720c */ /* 0x000fe40003f04070 */
[----:B------:R-:W-:Y:S01]  /*5550*/  @!P5 IADD3 R74, R74, -R0, RZ ;  /* 0x800000004a4ad210 */ /* 0x000fe20007ffe0ff */
[----:B------:R-:W-:Y:S01]  /*5560*/  IMAD R56, R0, R11, R56 ;  /* 0x0000000b00387224 */ /* 0x000fe200078e0238 */
[----:B------:R-:W-:Y:S01]  /*5570*/  IADD3 R11, -R6, RZ, RZ ;  /* 0x000000ff060b7210 */ /* 0x000fe20007ffe1ff */
[----:B------:R-:W-:Y:S01]  /*5580*/  @!P2 IMAD.MOV R9, RZ, RZ, -R9 ;  /* 0x000000ffff09a224 */ /* 0x000fe200078e0a09 */
[----:B------:R-:W-:-:S02]  /*5590*/  ISETP.GT.U32.AND P5, PT, R0, R74, PT ;  /* 0x0000004a0000720c */ /* 0x000fc40003fa4070 */
[----:B------:R-:W-:Y:S01]  /*55a0*/  ISETP.GE.AND P3, PT, R19, RZ, PT ;  /* 0x000000ff1300720c */ /* 0x000fe20003f66270 */
[----:B------:R-:W-:Y:S01]  /*55b0*/  @!P4 IMAD.IADD R90, R90, 0x1, -R0 ;  /* 0x000000015a5ac824 */ /* 0x000fe200078e0a00 */
[----:B------:R-:W-:Y:S01]  /*55c0*/  ISETP.GE.AND P2, PT, R13, RZ, PT ;  /* 0x000000ff0d00720c */ /* 0x000fe20003f46270 */
[C---:B------:R-:W-:Y:S01]  /*55d0*/  IMAD R40, R0.reuse, R11, R40 ;  /* 0x0000000b00287224 */ /* 0x040fe200078e0228 */
[----:B------:R-:W-:Y:S01]  /*55e0*/  ISETP.GE.AND P1, PT, R15, RZ, PT ;  /* 0x000000ff0f00720c */ /* 0x000fe20003f26270 */
[----:B------:R-:W-:Y:S01]  /*55f0*/  @!P0 IMAD.IADD R23, R23, 0x1, -R0 ;  /* 0x0000000117178824 */ /* 0x000fe200078e0a00 */
[----:B------:R-:W-:Y:S01]  /*5600*/  ISETP.GT.U32.AND P4, PT, R0, R90, PT ;  /* 0x0000005a0000720c */ /* 0x000fe20003f84070 */
[----:B------:R-:W-:Y:S01]  /*5610*/  VIADD R11, R33, 0x6e ;  /* 0x0000006e210b7836 */ /* 0x000fe20000000000 */
[----:B------:R-:W-:Y:S01]  /*5620*/  ISETP.GE.AND P0, PT, R8, RZ, PT ;  /* 0x000000ff0800720c */ /* 0x000fe20003f06270 */
[----:B------:R-:W-:Y:S01]  /*5630*/  IMAD.HI.U32 R8, R5, R24, RZ ;  /* 0x0000001805087227 */ /* 0x000fe200078e00ff */
[----:B------:R-:W-:-:S02]  /*5640*/  IADD3 R15, R33, 0x6d, RZ ;  /* 0x0000006d210f7810 */ /* 0x000fc40007ffe0ff */
[----:B------:R-:W-:Y:S01]  /*5650*/  IABS R158, R11 ;  /* 0x0000000b009e7213 */ /* 0x000fe20000000000 */
[----:B------:R-:W-:Y:S01]  /*5660*/  @!P5 IMAD.IADD R74, R74, 0x1, -R0 ;  /* 0x000000014a4ad824 */ /* 0x000fe200078e0a00 */
[C---:B------:R-:W-:Y:S01]  /*5670*/  ISETP.GT.U32.AND P5, PT, R0.reuse, R40, PT ;  /* 0x000000280000720c */ /* 0x040fe20003fa4070 */
[----:B------:R-:W-:Y:S01]  /*5680*/  @!P3 IMAD.MOV R23, RZ, RZ, -R23 ;  /* 0x000000ffff17b224 */ /* 0x000fe200078e0a17 */
[----:B------:R-:W-:Y:S01]  /*5690*/  ISETP.GT.U32.AND P3, PT, R0, R56, PT ;  /* 0x000000380000720c */ /* 0x000fe20003f64070 */
[----:B------:R-:W-:Y:S01]  /*56a0*/  IMAD.MOV R13, RZ, RZ, -R8 ;  /* 0x000000ffff0d7224 */ /* 0x000fe200078e0a08 */
[----:B------:R-:W-:Y:S01]  /*56b0*/  IABS R8, R15 ;  /* 0x0000000f00087213 */ /* 0x000fe20000000000 */
[----:B------:R-:W-:Y:S01]  /*56c0*/  @!P4 IMAD.IADD R90, R90, 0x1, -R0 ;  /* 0x000000015a5ac824 */ /* 0x000fe200078e0a00 */
[----:B------:R-:W-:Y:S01]  /*56d0*/  ISETP.GE.AND P4, PT, R17, RZ, PT ;  /* 0x000000ff1100720c */ /* 0x000fe20003f86270 */
[----:B------:R-:W-:Y:S01]  /*56e0*/  IMAD R24, R0, R13, R24 ;  /* 0x0000000d00187224 */ /* 0x000fe200078e0218 */
[----:B------:R-:W-:Y:S01]  /*56f0*/  @!P0 IADD3 R74, -R74, RZ, RZ ;  /* 0x000000ff4a4a8210 */ /* 0x000fe20007ffe1ff */
[----:B------:R-:W-:Y:S01]  /*5700*/  @!P6 IMAD.MOV R90, RZ, RZ, -R90 ;  /* 0x000000ffff5ae224 */ /* 0x000fe200078e0a5a */
[----:B------:R-:W-:Y:S01]  /*5710*/  ISETP.GE.AND P0, PT, R15, RZ, PT ;  /* 0x000000ff0f00720c */ /* 0x000fe20003f06270 */
[----:B------:R-:W-:Y:S01]  /*5720*/  IMAD.HI.U32 R6, R5, R8, RZ ;  /* 0x0000000805067227 */ /* 0x000fe200078e00ff */
[----:B------:R-:W-:-:S03]  /*5730*/  ISETP.GT.U32.AND P6, PT, R0, R24, PT ;  /* 0x000000180000720c */ /* 0x000fc60003fc4070 */
[----:B------:R-:W-:Y:S01]  /*5740*/  @!P5 IMAD.IADD R40, R40, 0x1, -R0 ;  /* 0x000000012828d824 */ /* 0x000fe200078e0a00 */
[----:B------:R-:W-:Y:S01]  /*5750*/  @!P3 IADD3 R56, R56, -R0, RZ ;  /* 0x800000003838b210 */ /* 0x000fe20007ffe0ff */
[----:B------:R-:W-:Y:S02]  /*5760*/  IMAD.MOV R13, RZ, RZ, -R6 ;  /* 0x000000ffff0d7224 */ /* 0x000fe400078e0a06 */
[----:B------:R-:W-:Y:S01]  /*5770*/  IMAD.HI.U32 R6, R5, R158, RZ ;  /* 0x0000009e05067227 */ /* 0x000fe200078e00ff */
[C---:B------:R-:W-:Y:S02]  /*5780*/  ISETP.GT.U32.AND P5, PT, R0.reuse, R40, PT ;  /* 0x000000280000720c */ /* 0x040fe40003fa4070 */
[C---:B------:R-:W-:Y:S01]  /*5790*/  ISETP.GT.U32.AND P3, PT, R0.reuse, R56, PT ;  /* 0x000000380000720c */ /* 0x040fe20003f64070 */
[----:B------:R-:W-:Y:S02]  /*57a0*/  VIADD R17, R33, 0x6f ;  /* 0x0000006f21117836 */ /* 0x000fe40000000000 */
[----:B------:R-:W-:-:S02]  /*57b0*/  IMAD R8, R0, R13, R8 ;  /* 0x0000000d00087224 */ /* 0x000fc400078e0208 */
[----:B------:R-:W-:Y:S01]  /*57c0*/  @!P6 IMAD.IADD R24, R24, 0x1, -R0 ;  /* 0x000000011818e824 */ /* 0x000fe200078e0a00 */
[----:B------:R-:W-:Y:S01]  /*57d0*/  IABS R132, R17 ;  /* 0x0000001100847213 */ /* 0x000fe20000000000 */
[----:B------:R-:W-:Y:S01]  /*57e0*/  IMAD.MOV R13, RZ, RZ, -R6 ;  /* 0x000000ffff0d7224 */ /* 0x000fe200078e0a06 */
[C---:B------:R-:W-:Y:S01]  /*57f0*/  IADD3 R6, R33.reuse, 0x70, RZ ;  /* 0x0000007021067810 */ /* 0x040fe20007ffe0ff */
[C---:B------:R-:W-:Y:S01]  /*5800*/  VIADD R15, R33.reuse, 0x71 ;  /* 0x00000071210f7836 */ /* 0x040fe20000000000 */
[----:B------:R-:W-:Y:S01]  /*5810*/  ISETP.GT.U32.AND P6, PT, R0, R24, PT ;  /* 0x000000180000720c */ /* 0x000fe20003fc4070 */
[----:B------:R-:W-:Y:S01]  /*5820*/  @!P5 IMAD.IADD R40, R40, 0x1, -R0 ;  /* 0x000000012828d824 */ /* 0x000fe200078e0a00 */
[----:B------:R-:W-:Y:S01]  /*5830*/  IABS R156, R6 ;  /* 0x00000006009c7213 */ /* 0x000fe20000000000 */
[----:B------:R-:W-:Y:S01]  /*5840*/  IMAD R158, R0, R13, R158 ;  /* 0x0000000d009e7224 */ /* 0x000fe200078e029e */
[----:B------:R-:W-:Y:S01]  /*5850*/  @!P3 IADD3 R56, R56, -R0, RZ ;  /* 0x800000003838b210 */ /* 0x000fe20007ffe0ff */
[----:B------:R-:W-:Y:S01]  /*5860*/  VIADD R19, R33, 0x73 ;  /* 0x0000007321137836 */ /* 0x000fe20000000000 */
[----:B------:R-:W-:Y:S01]  /*5870*/  ISETP.GE.AND P3, PT, R11, RZ, PT ;  /* 0x000000ff0b00720c */ /* 0x000fe20003f66270 */
[----:B------:R-:W-:Y:S01]  /*5880*/  IMAD.HI.U32 R11, R5, R132, RZ ;  /* 0x00000084050b7227 */ /* 0x000fe200078e00ff */
[----:B------:R-:W-:-:S02]  /*5890*/  @!P1 IADD3 R40, -R40, RZ, RZ ;  /* 0x000000ff28289210 */ /* 0x000fc40007ffe1ff */
[----:B------:R-:W-:Y:S01]  /*58a0*/  ISETP.GT.U32.AND P1, PT, R0, R158, PT ;  /* 0x0000009e0000720c */ /* 0x000fe20003f24070 */
[----:B------:R-:W-:Y:S01]  /*58b0*/  @!P2 IMAD.MOV R56, RZ, RZ, -R56 ;  /* 0x000000ffff38a224 */ /* 0x000fe200078e0a38 */
[----:B------:R-:W-:Y:S01]  /*58c0*/  IADD3 R11, -R11, RZ, RZ ;  /* 0x000000ff0b0b7210 */ /* 0x000fe20007ffe1ff */
[----:B------:R-:W-:Y:S01]  /*58d0*/  @!P6 IMAD.IADD R24, R24, 0x1, -R0 ;  /* 0x000000011818e824 */ /* 0x000fe200078e0a00 */
[----:B------:R-:W-:Y:S02]  /*58e0*/  ISETP.GT.U32.AND P5, PT, R0, R8, PT ;  /* 0x000000080000720c */ /* 0x000fe40003fa4070 */
[----:B------:R-:W-:Y:S01]  /*58f0*/  ISETP.GE.AND P6, PT, R6, RZ, PT ;  /* 0x000000ff0600720c */ /* 0x000fe20003fc6270 */
[----:B------:R-:W-:Y:S01]  /*5900*/  IMAD R132, R0, R11, R132 ;  /* 0x0000000b00847224 */ /* 0x000fe200078e0284 */
[----:B------:R-:W-:Y:S01]  /*5910*/  @!P4 IADD3 R24, -R24, RZ, RZ ;  /* 0x000000ff1818c210 */ /* 0x000fe20007ffe1ff */
[----:B------:R-:W-:Y:S01]  /*5920*/  IMAD.HI.U32 R6, R5, R156, RZ ;  /* 0x0000009c05067227 */ /* 0x000fe200078e00ff */
[----:B------:R-:W-:-:S02]  /*5930*/  IABS R154, R15 ;  /* 0x0000000f009a7213 */ /* 0x000fc40000000000 */
[----:B------:R-:W-:Y:S01]  /*5940*/  ISETP.GT.U32.AND P4, PT, R0, R132, PT ;  /* 0x000000840000720c */ /* 0x000fe20003f84070 */
[----:B------:R-:W-:Y:S01]  /*5950*/  @!P1 IMAD.IADD R158, R158, 0x1, -R0 ;  /* 0x000000019e9e9824 */ /* 0x000fe200078e0a00 */
[----:B------:R-:W-:Y:S01]  /*5960*/  IABS R150, R19 ;  /* 0x0000001300967213 */ /* 0x000fe20000000000 */
[----:B------:R-:W-:Y:S01]  /*5970*/  IMAD.MOV R13, RZ, RZ, -R6 ;  /* 0x000000ffff0d7224 */ /* 0x000fe200078e0a06 */
[----:B------:R-:W-:Y:S01]  /*5980*/  ISETP.GE.AND P2, PT, R17, RZ, PT ;  /* 0x000000ff1100720c */ /* 0x000fe20003f46270 */
[----:B------:R-:W-:Y:S01]  /*5990*/  IMAD.HI.U32 R11, R5, R154, RZ ;  /* 0x0000009a050b7227 */ /* 0x000fe200078e00ff */
[----:B------:R-:W-:Y:S02]  /*59a0*/  ISETP.GT.U32.AND P1, PT, R0, R158, PT ;  /* 0x0000009e0000720c */ /* 0x000fe40003f24070 */
[----:B------:R-:W-:Y:S01]  /*59b0*/  @!P5 IADD3 R8, R8, -R0, RZ ;  /* 0x800000000808d210 */ /* 0x000fe20007ffe0ff */
[C---:B------:R-:W-:Y:S02]  /*59c0*/  IMAD R156, R0.reuse, R13, R156 ;  /* 0x0000000d009c7224 */ /* 0x040fe400078e029c */
[----:B------:R-:W-:Y:S01]  /*59d0*/  IMAD.MOV R11, RZ, RZ, -R11 ;  /* 0x000000ffff0b7224 */ /* 0x000fe200078e0a0b */
[----:B------:R-:W-:Y:S01]  /*59e0*/  ISETP.GT.U32.AND P5, PT, R0, R8, PT ;  /* 0x000000080000720c */ /* 0x000fe20003fa4070 */
[----:B------:R-:W-:Y:S01]  /*59f0*/  VIADD R17, R33, 0x72 ;  /* 0x0000007221117836 */ /* 0x000fe20000000000 */
[----:B------:R-:W-:Y:S01]  /*5a00*/  @!P4 IADD3 R132, R132, -R0, RZ ;  /* 0x800000008484c210 */ /* 0x000fe20007ffe0ff */
[----:B------:R-:W-:-:S02]  /*5a10*/  IMAD R154, R0, R11, R154 ;  /* 0x0000000b009a7224 */ /* 0x000fc400078e029a */
[----:B------:R-:W-:Y:S01]  /*5a20*/  IMAD.HI.U32 R11, R5, R150, RZ ;  /* 0x00000096050b7227 */ /* 0x000fe200078e00ff */
[----:B------:R-:W-:Y:S02]  /*5a30*/  ISETP.GT.U32.AND P4, PT, R0, R132, PT ;  /* 0x000000840000720c */ /* 0x000fe40003f84070 */
[----:B------:R-:W-:Y:S01]  /*5a40*/  IABS R152, R17 ;  /* 0x0000001100987213 */ /* 0x000fe20000000000 */
[--C-:B------:R-:W-:Y:S01]  /*5a50*/  @!P1 IMAD.IADD R158, R158, 0x1, -R0.reuse ;  /* 0x000000019e9e9824 */ /* 0x100fe200078e0a00 */
[----:B------:R-:W-:Y:S01]  /*5a60*/  ISETP.GT.U32.AND P1, PT, R0, R156, PT ;  /* 0x0000009c0000720c */ /* 0x000fe20003f24070 */
[----:B------:R-:W-:Y:S02]  /*5a70*/  IMAD.MOV R11, RZ, RZ, -R11 ;  /* 0x000000ffff0b7224 */ /* 0x000fe400078e0a0b */
[----:B------:R-:W-:Y:S01]  /*5a80*/  @!P5 IMAD.IADD R8, R8, 0x1, -R0 ;  /* 0x000000010808d824 */ /* 0x000fe200078e0a00 */
[----:B------:R-:W-:Y:S01]  /*5a90*/  ISETP.GE.AND P5, PT, R15, RZ, PT ;  /* 0x000000ff0f00720c */ /* 0x000fe20003fa6270 */
[----:B------:R-:W-:Y:S01]  /*5aa0*/  IMAD R150, R0, R11, R150 ;  /* 0x0000000b00967224 */ /* 0x000fe200078e0296 */
[----:B------:R-:W-:Y:S01]  /*5ab0*/  IADD3 R15, R33, 0x74, RZ ;  /* 0x00000074210f7810 */ /* 0x000fe20007ffe0ff */
[----:B------:R-:W-:Y:S01]  /*5ac0*/  IMAD.HI.U32 R6, R5, R152, RZ ;  /* 0x0000009805067227 */ /* 0x000fe200078e00ff */
[----:B------:R-:W-:-:S02]  /*5ad0*/  @!P3 IADD3 R158, -R158, RZ, RZ ;  /* 0x000000ff9e9eb210 */ /* 0x000fc40007ffe1ff */
[----:B------:R-:W-:Y:S01]  /*5ae0*/  ISETP.GE.AND P3, PT, R17, RZ, PT ;  /* 0x000000ff1100720c */ /* 0x000fe20003f66270 */
[--C-:B------:R-:W-:Y:S01]  /*5af0*/  @!P4 IMAD.IADD R132, R132, 0x1, -R0.reuse ;  /* 0x000000018484c824 */ /* 0x100fe200078e0a00 */
[----:B------:R-:W-:Y:S01]  /*5b00*/  IABS R148, R15 ;  /* 0x0000000f00947213 */ /* 0x000fe20000000000 */
[----:B------:R-:W-:Y:S02]  /*5b10*/  @!P1 IMAD.IADD R156, R156, 0x1, -R0 ;  /* 0x000000019c9c9824 */ /* 0x000fe400078e0a00 */
[----:B------:R-:W-:Y:S01]  /*5b20*/  @!P0 IMAD.MOV R8, RZ, RZ, -R8 ;  /* 0x000000ffff088224 */ /* 0x000fe200078e0a08 */
[----:B------:R-:W-:Y:S01]  /*5b30*/  @!P2 IADD3 R132, -R132, RZ, RZ ;  /* 0x000000ff8484a210 */ /* 0x000fe20007ffe1ff */
[----:B------:R-:W-:Y:S01]  /*5b40*/  IMAD.MOV R13, RZ, RZ, -R6 ;  /* 0x000000ffff0d7224 */ /* 0x000fe200078e0a06 */
[C---:B------:R-:W-:Y:S01]  /*5b50*/  ISETP.GT.U32.AND P1, PT, R0.reuse, R156, PT ;  /* 0x0000009c0000720c */ /* 0x040fe20003f24070 */
[----:B------:R-:W-:Y:S01]  /*5b60*/  VIADD R17, R33, 0x75 ;  /* 0x0000007521117836 */ /* 0x000fe20000000000 */
[C---:B------:R-:W-:Y:S01]  /*5b70*/  ISETP.GT.U32.AND P2, PT, R0.reuse, R150, PT ;  /* 0x000000960000720c */ /* 0x040fe20003f44070 */
[C---:B------:R-:W-:Y:S01]  /*5b80*/  IMAD R152, R0.reuse, R13, R152 ;  /* 0x0000000d00987224 */ /* 0x040fe200078e0298 */
[----:B------:R-:W-:Y:S01]  /*5b90*/  ISETP.GT.U32.AND P0, PT, R0, R154, PT ;  /* 0x0000009a0000720c */ /* 0x000fe20003f04070 */
[----:B------:R-:W-:Y:S01]  /*5ba0*/  IMAD.HI.U32 R6, R5, R148, RZ ;  /* 0x0000009405067227 */ /* 0x000fe200078e00ff */
[----:B------:R-:W-:-:S02]  /*5bb0*/  IABS R114, R17 ;  /* 0x0000001100727213 */ /* 0x000fc40000000000 */
[----:B------:R-:W-:Y:S01]  /*5bc0*/  ISETP.GT.U32.AND P4, PT, R0, R152, PT ;  /* 0x000000980000720c */ /* 0x000fe20003f84070 */
[----:B------:R-:W-:Y:S02]  /*5bd0*/  IMAD.MOV R11, RZ, RZ, -R6 ;  /* 0x000000ffff0b7224 */ /* 0x000fe400078e0a06 */
[----:B------:R-:W-:-:S04]  /*5be0*/  IMAD.HI.U32 R6, R5, R114, RZ ;  /* 0x0000007205067227 */ /* 0x000fc800078e00ff */
[--C-:B------:R-:W-:Y:S01]  /*5bf0*/  @!P1 IMAD.IADD R156, R156, 0x1, -R0.reuse ;  /* 0x000000019c9c9824 */ /* 0x100fe200078e0a00 */
[----:B------:R-:W-:Y:S01]  /*5c00*/  ISETP.GE.AND P1, PT, R19, RZ, PT ;  /* 0x000000ff1300720c */ /* 0x000fe20003f26270 */
[--C-:B------:R-:W-:Y:S01]  /*5c10*/  @!P2 IMAD.IADD R150, R150, 0x1, -R0.reuse ;  /* 0x000000019696a824 */ /* 0x100fe200078e0a00 */
[----:B------:R-:W-:Y:S01]  /*5c20*/  ISETP.GE.AND P2, PT, R15, RZ, PT ;  /* 0x000000ff0f00720c */ /* 0x000fe20003f46270 */
[----:B------:R-:W-:Y:S01]  /*5c30*/  @!P0 IMAD.IADD R154, R154, 0x1, -R0 ;  /* 0x000000019a9a8824 */ /* 0x000fe200078e0a00 */
[----:B------:R-:W-:Y:S01]  /*5c40*/  @!P6 IADD3 R156, -R156, RZ, RZ ;  /* 0x000000ff9c9ce210 */ /* 0x000fe20007ffe1ff */
[----:B------:R-:W-:Y:S01]  /*5c50*/  IMAD.MOV R13, RZ, RZ, -R6 ;  /* 0x000000ffff0d7224 */ /* 0x000fe200078e0a06 */
[C---:B------:R-:W-:Y:S01]  /*5c60*/  ISETP.GT.U32.AND P6, PT, R0.reuse, R150, PT ;  /* 0x000000960000720c */ /* 0x040fe20003fc4070 */
[C---:B------:R-:W-:Y:S01]  /*5c70*/  IMAD R148, R0.reuse, R11, R148 ;  /* 0x0000000b00947224 */ /* 0x040fe200078e0294 */
[C---:B------:R-:W-:Y:S01]  /*5c80*/  ISETP.GT.U32.AND P0, PT, R0.reuse, R154, PT ;  /* 0x0000009a0000720c */ /* 0x040fe20003f04070 */
[----:B------:R-:W-:Y:S01]  /*5c90*/  IMAD R114, R0, R13, R114 ;  /* 0x0000000d00727224 */ /* 0x000fe200078e0272 */
[----:B------:R-:W-:Y:S01]  /*5ca0*/  @!P4 IADD3 R152, R152, -R0, RZ ;  /* 0x800000009898c210 */ /* 0x000fe20007ffe0ff */
[----:B------:R-:W-:Y:S01]  /*5cb0*/  IMAD.HI.U32 R11, R5, R146, RZ ;  /* 0x00000092050b7227 */ /* 0x000fe200078e00ff */
[----:B------:R-:W-:-:S02]  /*5cc0*/  IADD3 R6, R33, 0x77, RZ ;  /* 0x0000007721067810 */ /* 0x000fc40007ffe0ff */
[----:B------:R-:W-:Y:S01]  /*5cd0*/  ISETP.GT.U32.AND P4, PT, R0, R152, PT ;  /* 0x000000980000720c */ /* 0x000fe20003f84070 */
[C---:B------:R-:W-:Y:S01]  /*5ce0*/  VIADD R15, R33.reuse, 0x79 ;  /* 0x00000079210f7836 */ /* 0x040fe20000000000 */
[----:B------:R-:W-:Y:S01]  /*5cf0*/  IABS R144, R6 ;  /* 0x0000000600907213 */ /* 0x000fe20000000000 */
[----:B------:R-:W-:Y:S01]  /*5d00*/  VIADD R19, R33, 0x7b ;  /* 0x0000007b21137836 */ /* 0x000fe20000000000 */
[----:B------:R-:W-:Y:S01]  /*5d10*/  IADD3 R11, -R11, RZ, RZ ;  /* 0x000000ff0b0b7210 */ /* 0x000fe20007ffe1ff */
[--C-:B------:R-:W-:Y:S01]  /*5d20*/  @!P6 IMAD.IADD R150, R150, 0x1, -R0.reuse ;  /* 0x000000019696e824 */ /* 0x100fe200078e0a00 */
[----:B------:R-:W-:Y:S01]  /*5d30*/  ISETP.GT.U32.AND P6, PT, R0, R114, PT ;  /* 0x000000720000720c */ /* 0x000fe20003fc4070 */
[----:B------:R-:W-:Y:S01]  /*5d40*/  @!P0 IMAD.IADD R154, R154, 0x1, -R0 ;  /* 0x000000019a9a8824 */ /* 0x000fe200078e0a00 */
[C---:B------:R-:W-:Y:S01]  /*5d50*/  ISETP.GT.U32.AND P0, PT, R0.reuse, R148, PT ;  /* 0x000000940000720c */ /* 0x040fe20003f04070 */
[----:B------:R-:W-:Y:S01]  /*5d60*/  IMAD R146, R0, R11, R146 ;  /* 0x0000000b00927224 */ /* 0x000fe200078e0292 */
[----:B------:R-:W-:Y:S01]  /*5d70*/  IABS R72, R15 ;  /* 0x0000000f00487213 */ /* 0x000fe20000000000 */
[----:B------:R-:W-:Y:S01]  /*5d80*/  VIADD R11, R33, 0x78 ;  /* 0x00000078210b7836 */ /* 0x000fe20000000000 */
[----:B------:R-:W-:Y:S01]  /*5d90*/  IABS R38, R19 ;  /* 0x0000001300267213 */ /* 0x000fe20000000000 */
[----:B------:R-:W-:Y:S01]  /*5da0*/  @!P4 IMAD.IADD R152, R152, 0x1, -R0 ;  /* 0x000000019898c824 */ /* 0x000fe200078e0a00 */
[----:B------:R-:W-:Y:S01]  /*5db0*/  ISETP.GE.AND P4, PT, R21, RZ, PT ;  /* 0x000000ff1500720c */ /* 0x000fe20003f86270 */
[----:B------:R-:W-:Y:S01]  /*5dc0*/  @!P1 IMAD.MOV R150, RZ, RZ, -R150 ;  /* 0x000000ffff969224 */ /* 0x000fe200078e0a96 */
[----:B------:R-:W-:Y:S01]  /*5dd0*/  IABS R88, R11 ;  /* 0x0000000b00587213 */ /* 0x000fe20000000000 */
[----:B------:R-:W-:Y:S01]  /*5de0*/  @!P5 IMAD.MOV R154, RZ, RZ, -R154 ;  /* 0x000000ffff9ad224 */ /* 0x000fe200078e0a9a */
[----:B------:R-:W-:Y:S01]  /*5df0*/  @!P3 IADD3 R152, -R152, RZ, RZ ;  /* 0x000000ff9898b210 */ /* 0x000fe20007ffe1ff */
[----:B------:R-:W-:Y:S01]  /*5e00*/  VIADD R21, R33, 0x7c ;  /* 0x0000007c21157836 */ /* 0x000fe20000000000 */
[----:B------:R-:W-:Y:S01]  /*5e10*/  @!P6 IADD3 R114, R114, -R0, RZ ;  /* 0x800000007272e210 */ /* 0x000fe20007ffe0ff */
[----:B------:R-:W-:Y:S01]  /*5e20*/  @!P0 IMAD.IADD R148, R148, 0x1, -R0 ;  /* 0x0000000194948824 */ /* 0x000fe200078e0a00 */
[----:B------:R-:W-:Y:S01]  /*5e30*/  ISETP.GE.AND P3, PT, R6, RZ, PT ;  /* 0x000000ff0600720c */ /* 0x000fe20003f66270 */
[----:B------:R-:W-:Y:S01]  /*5e40*/  IMAD.HI.U32 R6, R5, R144, RZ ;  /* 0x0000009005067227 */ /* 0x000fe200078e00ff */
[----:B------:R-:W-:-:S02]  /*5e50*/  ISETP.GT.U32.AND P6, PT, R0, R114, PT ;  /* 0x000000720000720c */ /* 0x000fc40003fc4070 */
[----:B------:R-:W-:Y:S02]  /*5e60*/  ISETP.GT.U32.AND P0, PT, R0, R148, PT ;  /* 0x000000940000720c */ /* 0x000fe40003f04070 */
[----:B------:R-:W-:Y:S01]  /*5e70*/  IADD3 R13, -R6, RZ, RZ ;  /* 0x000000ff060d7210 */ /* 0x000fe20007ffe1ff */
[----:B------:R-:W-:Y:S01]  /*5e80*/  IMAD.HI.U32 R6, R5, R72, RZ ;  /* 0x0000004805067227 */ /* 0x000fe200078e00ff */
[C---:B------:R-:W-:Y:S02]  /*5e90*/  ISETP.GT.U32.AND P1, PT, R0.reuse, R146, PT ;  /* 0x000000920000720c */ /* 0x040fe40003f24070 */
[----:B------:R-:W-:Y:S01]  /*5ea0*/  ISETP.GE.AND P5, PT, R17, RZ, PT ;  /* 0x000000ff1100720c */ /* 0x000fe20003fa6270 */
[----:B------:R-:W-:Y:S01]  /*5eb0*/  IMAD R144, R0, R13, R144 ;  /* 0x0000000d00907224 */ /* 0x000fe200078e0290 */
[----:B------:R-:W-:Y:S01]  /*5ec0*/  IABS R22, R21 ;  /* 0x0000001500167213 */ /* 0x000fe20000000000 */
[----:B------:R-:W-:Y:S02]  /*5ed0*/  IMAD.MOV R13, RZ, RZ, -R6 ;  /* 0x000000ffff0d7224 */ /* 0x000fe400078e0a06 */
[----:B------:R-:W-:Y:S01]  /*5ee0*/  @!P6 IADD3 R114, R114, -R0, RZ ;  /* 0x800000007272e210 */ /* 0x000fe20007ffe0ff */
[----:B------:R-:W-:Y:S01]  /*5ef0*/  VIADD R17, R33, 0x7a ;  /* 0x0000007a21117836 */ /* 0x000fe20000000000 */
[----:B------:R-:W-:Y:S01]  /*5f00*/  ISETP.GT.U32.AND P6, PT, R0, R144, PT ;  /* 0x000000900000720c */ /* 0x000fe20003fc4070 */
[----:B------:R-:W-:Y:S01]  /*5f10*/  @!P0 IMAD.IADD R148, R148, 0x1, -R0 ;  /* 0x0000000194948824 */ /* 0x000fe200078e0a00 */
[----:B------:R-:W-:Y:S01]  /*5f20*/  ISETP.GE.AND P0, PT, R11, RZ, PT ;  /* 0x000000ff0b00720c */ /* 0x000fe20003f06270 */
[----:B------:R-:W-:Y:S01]  /*5f30*/  IMAD.HI.U32 R11, R5, R88, RZ ;  /* 0x00000058050b7227 */ /* 0x000fe200078e00ff */
[----:B------:R-:W-:-:S03]  /*5f40*/  IABS R54, R17 ;  /* 0x0000001100367213 */ /* 0x000fc60000000000 */
[----:B------:R-:W-:Y:S02]  /*5f50*/  IMAD.MOV R11, RZ, RZ, -R11 ;  /* 0x000000ffff0b7224 */ /* 0x000fe400078e0a0b */
[----:B------:R-:W-:Y:S02]  /*5f60*/  @!P2 IMAD.MOV R148, RZ, RZ, -R148 ;  /* 0x000000ffff94a224 */ /* 0x000fe400078e0a94 */
[----:B------:R-:W-:Y:S02]  /*5f70*/  IMAD R88, R0, R11, R88 ;  /* 0x0000000b00587224 */ /* 0x000fe400078e0258 */
[----:B------:R-:W-:Y:S01]  /*5f80*/  @!P6 IADD3 R144, R144, -R0, RZ ;  /* 0x800000009090e210 */ /* 0x000fe20007ffe0ff */
[----:B------:R-:W-:Y:S02]  /*5f90*/  @!P1 IMAD.IADD R146, R146, 0x1, -R0 ;  /* 0x0000000192929824 */ /* 0x000fe400078e0a00 */
[C---:B------:R-:W-:Y:S01]  /*5fa0*/  ISETP.GT.U32.AND P2, PT, R0.reuse, R88, PT ;  /* 0x000000580000720c */ /* 0x040fe20003f44070 */
[C---:B------:R-:W-:Y:S01]  /*5fb0*/  IMAD R72, R0.reuse, R13, R72 ;  /* 0x0000000d00487224 */ /* 0x040fe200078e0248 */
[C---:B------:R-:W-:Y:S01]  /*5fc0*/  ISETP.GT.U32.AND P6, PT, R0.reuse, R144, PT ;  /* 0x000000900000720c */ /* 0x040fe20003fc4070 */
[----:B------:R-:W-:Y:S01]  /*5fd0*/  IMAD.HI.U32 R11, R5, R54, RZ ;  /* 0x00000036050b7227 */ /* 0x000fe200078e00ff */
[----:B------:R-:W-:-:S03]  /*5fe0*/  ISETP.GT.U32.AND P1, PT, R0, R146, PT ;  /* 0x000000920000720c */ /* 0x000fc60003f24070 */
[----:B------:R-:W-:Y:S01]  /*5ff0*/  IMAD.HI.U32 R6, R5, R38, RZ ;  /* 0x0000002605067227 */ /* 0x000fe200078e00ff */
[----:B------:R-:W-:-:S03]  /*6000*/  IADD3 R11, -R11, RZ, RZ ;  /* 0x000000ff0b0b7210 */ /* 0x000fc60007ffe1ff */
[----:B------:R-:W-:Y:S02]  /*6010*/  IMAD.MOV R13, RZ, RZ, -R6 ;  /* 0x000000ffff0d7224 */ /* 0x000fe400078e0a06 */
[----:B------:R-:W-:Y:S02]  /*6020*/  @!P2 IMAD.IADD R88, R88, 0x1, -R0 ;  /* 0x000000015858a824 */ /* 0x000fe400078e0a00 */
[----:B------:R-:W-:Y:S01]  /*6030*/  @!P6 IADD3 R144, R144, -R0, RZ ;  /* 0x800000009090e210 */ /* 0x000fe20007ffe0ff */
[C---:B------:R-:W-:Y:S01]  /*6040*/  IMAD R54, R0.reuse, R11, R54 ;  /* 0x0000000b00367224 */ /* 0x040fe200078e0236 */
[----:B------:R-:W-:Y:S01]  /*6050*/  ISETP.GT.U32.AND P6, PT, R0, R72, PT ;  /* 0x000000480000720c */ /* 0x000fe20003fc4070 */
[----:B------:R-:W-:Y:S01]  /*6060*/  @!P1 IMAD.IADD R146, R146, 0x1, -R0 ;  /* 0x0000000192929824 */ /* 0x000fe200078e0a00 */
[C---:B------:R-:W-:Y:S01]  /*6070*/  ISETP.GT.U32.AND P2, PT, R0.reuse, R88, PT ;  /* 0x000000580000720c */ /* 0x040fe20003f44070 */
[----:B------:R-:W-:Y:S01]  /*6080*/  IMAD R38, R0, R13, R38 ;  /* 0x0000000d00267224 */ /* 0x000fe200078e0226 */
[----:B------:R-:W-:Y:S01]  /*6090*/  ISETP.GE.AND P1, PT, R17, RZ, PT ;  /* 0x000000ff1100720c */ /* 0x000fe20003f26270 */
[----:B------:R-:W-:Y:S01]  /*60a0*/  @!P5 IMAD.MOV R114, RZ, RZ, -R114 ;  /* 0x000000ffff72d224 */ /* 0x000fe200078e0a72 */
[----:B------:R-:W-:Y:S01]  /*60b0*/  @!P4 IADD3 R146, -R146, RZ, RZ ;  /* 0x000000ff9292c210 */ /* 0x000fe20007ffe1ff */
[----:B------:R-:W-:Y:S01]  /*60c0*/  IMAD.HI.U32 R6, R5, R140, RZ ;  /* 0x0000008c05067227 */ /* 0x000fe200078e00ff */
[----:B------:R-:W-:-:S02]  /*60d0*/  IABS R17, R27 ;  /* 0x0000001b00117213 */ /* 0x000fc40000000000 */
[----:B------:R-:W-:Y:S01]  /*60e0*/  ISETP.GE.AND P5, PT, R15, RZ, PT ;  /* 0x000000ff0f00720c */ /* 0x000fe20003fa6270 */
[----:B------:R-:W-:Y:S01]  /*60f0*/  IMAD.HI.U32 R11, R5, R22, RZ ;  /* 0x00000016050b7227 */ /* 0x000fe200078e00ff */
[----:B------:R-:W-:-:S03]  /*6100*/  IADD3 R15, -R6, RZ, RZ ;  /* 0x000000ff060f7210 */ /* 0x000fc60007ffe1ff */
[--C-:B------:R-:W-:Y:S01]  /*6110*/  @!P6 IMAD.IADD R72, R72, 0x1, -R0.reuse ;  /* 0x000000014848e824 */ /* 0x100fe200078e0a00 */
[----:B------:R-:W-:Y:S01]  /*6120*/  ISETP.GT.U32.AND P6, PT, R0, R38, PT ;  /* 0x000000260000720c */ /* 0x000fe20003fc4070 */
[----:B------:R-:W-:Y:S01]  /*6130*/  @!P2 IMAD.IADD R88, R88, 0x1, -R0 ;  /* 0x000000015858a824 */ /* 0x000fe200078e0a00 */
[C---:B------:R-:W-:Y:S01]  /*6140*/  ISETP.GT.U32.AND P2, PT, R0.reuse, R54, PT ;  /* 0x000000360000720c */ /* 0x040fe20003f44070 */
[----:B------:R-:W-:Y:S01]  /*6150*/  IMAD.HI.U32 R13, R5, R17, RZ ;  /* 0x00000011050d7227 */ /* 0x000fe200078e00ff */
[----:B------:R-:W-:-:S03]  /*6160*/  ISETP.GT.U32.AND P4, PT, R0, R72, PT ;  /* 0x000000480000720c */ /* 0x000fc60003f84070 */
[----:B------:R-:W-:Y:S01]  /*6170*/  IMAD.HI.U32 R5, R5, R142, RZ ;  /* 0x0000008e05057227 */ /* 0x000fe200078e00ff */
[----:B------:R-:W-:-:S03]  /*6180*/  IADD3 R13, -R13, RZ, RZ ;  /* 0x000000ff0d0d7210 */ /* 0x000fc60007ffe1ff */
[----:B------:R-:W-:Y:S02]  /*6190*/  IMAD.MOV R5, RZ, RZ, -R5 ;  /* 0x000000ffff057224 */ /* 0x000fe400078e0a05 */
[--C-:B------:R-:W-:Y:S02]  /*61a0*/  @!P6 IMAD.IADD R38, R38, 0x1, -R0.reuse ;  /* 0x000000012626e824 */ /* 0x100fe400078e0a00 */
[----:B------:R-:W-:Y:S01]  /*61b0*/  @!P2 IMAD.IADD R54, R54, 0x1, -R0 ;  /* 0x000000013636a824 */ /* 0x000fe200078e0a00 */
[----:B------:R-:W-:Y:S01]  /*61c0*/  ISETP.GE.AND P2, PT, R19, RZ, PT ;  /* 0x000000ff1300720c */ /* 0x000fe20003f46270 */
[----:B------:R-:W-:Y:S01]  /*61d0*/  IMAD R142, R0, R5, R142 ;  /* 0x00000005008e7224 */ /* 0x000fe200078e028e */
[----:B------:R-:W-:Y:S01]  /*61e0*/  @!P4 IADD3 R72, R72, -R0, RZ ;  /* 0x800000004848c210 */ /* 0x000fe20007ffe0ff */
[----:B------:R-:W-:Y:S01]  /*61f0*/  IMAD.MOV R11, RZ, RZ, -R11 ;  /* 0x000000ffff0b7224 */ /* 0x000fe200078e0a0b */
[C---:B------:R-:W-:Y:S01]  /*6200*/  ISETP.GT.U32.AND P6, PT, R0.reuse, R54, PT ;  /* 0x000000360000720c */ /* 0x040fe20003fc4070 */
[----:B------:R-:W-:-:S02]  /*6210*/  IMAD R6, R0, R13, R17 ;  /* 0x0000000d00067224 */ /* 0x000fc400078e0211 */
[----:B------:R-:W-:Y:S01]  /*6220*/  @!P5 IMAD.MOV R72, RZ, RZ, -R72 ;  /* 0x000000ffff48d224 */ /* 0x000fe200078e0a48 */
[C---:B------:R-:W-:Y:S01]  /*6230*/  ISETP.GT.U32.AND P5, PT, R0.reuse, R142, PT ;  /* 0x0000008e0000720c */ /* 0x040fe20003fa4070 */
[C---:B------:R-:W-:Y:S02]  /*6240*/  IMAD R22, R0.reuse, R11, R22 ;  /* 0x0000000b00167224 */ /* 0x040fe400078e0216 */
[C---:B------:R-:W-:Y:S02]  /*6250*/  IMAD R140, R0.reuse, R15, R140 ;  /* 0x0000000f008c7224 */ /* 0x040fe400078e028c */
[----:B------:R-:W-:Y:S01]  /*6260*/  @!P0 IMAD.MOV R88, RZ, RZ, -R88 ;  /* 0x000000ffff588224 */ /* 0x000fe200078e0a58 */
[C---:B------:R-:W-:Y:S01]  /*6270*/  ISETP.GT.U32.AND P4, PT, R0.reuse, R22, PT ;  /* 0x000000160000720c */ /* 0x040fe20003f84070 */
[----:B------:R-:W-:Y:S01]  /*6280*/  @!P3 IMAD.MOV R144, RZ, RZ, -R144 ;  /* 0x000000ffff90b224 */ /* 0x000fe200078e0a90 */
[----:B------:R-:W-:Y:S01]  /*6290*/  ISETP.GT.U32.AND P0, PT, R0, R6, PT ;  /* 0x000000060000720c */ /* 0x000fe20003f04070 */
[----:B------:R-:W-:Y:S01]  /*62a0*/  IMAD.U32 R5, RZ, RZ, UR4 ;  /* 0x00000004ff057e24 */ /* 0x000fe2000f8e00ff */
[----:B------:R-:W-:-:S02]  /*62b0*/  @!P6 IADD3 R54, R54, -R0, RZ ;  /* 0x800000003636e210 */ /* 0x000fc40007ffe0ff */
[----:B------:R-:W-:Y:S01]  /*62c0*/  ISETP.GT.U32.AND P6, PT, R0, R140, PT ;  /* 0x0000008c0000720c */ /* 0x000fe20003fc4070 */
[----:B------:R-:W-:Y:S01]  /*62d0*/  @!P5 IMAD.IADD R142, R142, 0x1, -R0 ;  /* 0x000000018e8ed824 */ /* 0x000fe200078e0a00 */
[----:B------:R-:W-:Y:S01]  /*62e0*/  ISETP.GT.U32.AND P3, PT, R0, R38, PT ;  /* 0x000000260000720c */ /* 0x000fe20003f64070 */
[----:B------:R-:W-:-:S03]  /*62f0*/  @!P1 IMAD.MOV R54, RZ, RZ, -R54 ;  /* 0x000000ffff369224 */ /* 0x000fc600078e0a36 */
[----:B------:R-:W-:Y:S01]  /*6300*/  ISETP.GT.U32.AND P1, PT, R0, R142, PT ;  /* 0x0000008e0000720c */ /* 0x000fe20003f24070 */
[--C-:B------:R-:W-:Y:S01]  /*6310*/  @!P4 IMAD.IADD R22, R22, 0x1, -R0.reuse ;  /* 0x000000011616c824 */ /* 0x100fe200078e0a00 */
[----:B------:R-:W-:Y:S01]  /*6320*/  ISETP.GE.AND P4, PT, R143, UR5, PT ;  /* 0x000000058f007c0c */ /* 0x000fe2000bf86270 */
[----:B------:R-:W-:Y:S01]  /*6330*/  ULDC.64 UR4, c[0x0][0x218] ;  /* 0x0000860000047ab9 */ /* 0x000fe20000000a00 */
[----:B------:R-:W-:Y:S02]  /*6340*/  @!P0 IADD3 R6, R6, -R0, RZ ;  /* 0x8000000006068210 */ /* 0x000fe40007ffe0ff */
[----:B------:R-:W-:Y:S02]  /*6350*/  ISETP.GT.U32.AND P5, PT, R0, R22, PT ;  /* 0x000000160000720c */ /* 0x000fe40003fa4070 */
[----:B------:R-:W-:Y:S01]  /*6360*/  @!P6 IADD3 R140, R140, -R0, RZ ;  /* 0x800000008c8ce210 */ /* 0x000fe20007ffe0ff */
[----:B------:R-:W-:Y:S01]  /*6370*/  @!P3 IMAD.IADD R38, R38, 0x1, -R0 ;  /* 0x000000012626b824 */ /* 0x000fe200078e0a00 */
[----:B------:R-:W-:-:S02]  /*6380*/  ISETP.GT.U32.AND P6, PT, R0, R6, PT ;  /* 0x000000060000720c */ /* 0x000fc40003fc4070 */
[----:B------:R-:W-:Y:S01]  /*6390*/  ISETP.GE.AND P3, PT, R21, RZ, PT ;  /* 0x000000ff1500720c */ /* 0x000fe20003f66270 */
[----:B------:R-:W-:Y:S01]  /*63a0*/  @!P1 IMAD.IADD R142, R142, 0x1, -R0 ;  /* 0x000000018e8e9824 */ /* 0x000fe200078e0a00 */
[----:B------:R-:W-:Y:S01]  /*63b0*/  ISETP.GE.AND P1, PT, R29, RZ, PT ;  /* 0x000000ff1d00720c */ /* 0x000fe20003f26270 */
[----:B------:R-:W-:Y:S01]  /*63c0*/  @!P2 IMAD.MOV R38, RZ, RZ, -R38 ;  /* 0x000000ffff26a224 */ /* 0x000fe200078e0a26 */
[----:B------:R-:W-:Y:S02]  /*63d0*/  SEL R11, R5, RZ, !P4 ;  /* 0x000000ff050b7207 */ /* 0x000fe40006000000 */
[----:B------:R-:W-:Y:S02]  /*63e0*/  ISETP.GT.U32.AND P4, PT, R0, R140, PT ;  /* 0x0000008c0000720c */ /* 0x000fe40003f84070 */
[----:B------:R-:W-:Y:S02]  /*63f0*/  @!P5 IADD3 R22, R22, -R0, RZ ;  /* 0x800000001616d210 */ /* 0x000fe40007ffe0ff */
[----:B------:R-:W-:Y:S01]  /*6400*/  ISETP.GE.AND P5, PT, R27, RZ, PT ;  /* 0x000000ff1b00720c */ /* 0x000fe20003fa6270 */
[----:B------:R-:W-:Y:S01]  /*6410*/  @!P6 IMAD.IADD R6, R6, 0x1, -R0 ;  /* 0x000000010606e824 */ /* 0x000fe200078e0a00 */
[----:B------:R-:W-:Y:S01]  /*6420*/  ISETP.GE.AND P6, PT, R33, RZ, PT ;  /* 0x000000ff2100720c */ /* 0x000fe20003fc6270 */
[----:B------:R-:W-:Y:S01]  /*6430*/  @!P3 IMAD.MOV R22, RZ, RZ, -R22 ;  /* 0x000000ffff16b224 */ /* 0x000fe200078e0a16 */
[C---:B------:R-:W-:Y:S01]  /*6440*/  ISETP.GT.U32.AND P3, PT, R67.reuse, R66, PT ;  /* 0x000000424300720c */ /* 0x040fe20003f64070 */
[----:B------:R-:W-:Y:S01]  /*6450*/  @!P1 IMAD.MOV R142, RZ, RZ, -R142 ;  /* 0x000000ffff8e9224 */ /* 0x000fe200078e0a8e */
[----:B------:R-:W-:-:S02]  /*6460*/  ISETP.GT.U32.AND P1, PT, R67, R138, PT ;  /* 0x0000008a4300720c */ /* 0x000fc40003f24070 */
[----:B------:R-:W-:Y:S01]  /*6470*/  ISETP.GE.AND P0, PT, R250, UR6, PT ;  /* 0x00000006fa007c0c */ /* 0x000fe2000bf06270 */
[----:B------:R-:W-:Y:S01]  /*6480*/  ULDC UR6, c[0x0][0x240] ;  /* 0x0000900000067ab9 */ /* 0x000fe20000000800 */
[----:B------:R-:W-:Y:S02]  /*6490*/  @!P4 IADD3 R140, R140, -R0, RZ ;  /* 0x800000008c8cc210 */ /* 0x000fe40007ffe0ff */
[----:B------:R-:W-:Y:S01]  /*64a0*/  ISETP.NE.AND P4, PT, R3, RZ, PT ;  /* 0x000000ff0300720c */ /* 0x000fe20003f85270 */
[----:B------:R-:W-:Y:S01]  /*64b0*/  @!P5 IMAD.MOV R6, RZ, RZ, -R6 ;  /* 0x000000ffff06d224 */ /* 0x000fe200078e0a06 */
[----:B------:R-:W-:Y:S02]  /*64c0*/  SEL R5, R5, RZ, !P0 ;  /* 0x000000ff05057207 */ /* 0x000fe40004000000 */
[----:B------:R-:W-:Y:S01]  /*64d0*/  LOP3.LUT R3, RZ, R3, RZ, 0x33, !PT ;  /* 0x00000003ff037212 */ /* 0x000fe200078e33ff */
[----:B------:R-:W-:Y:S01]  /*64e0*/  @!P3 IMAD.IADD R66, R66, 0x1, -R67 ;  /* 0x000000014242b824 */ /* 0x000fe200078e0a43 */
[----:B------:R-:W-:-:S02]  /*64f0*/  @!P6 IADD3 R140, -R140, RZ, RZ ;  /* 0x000000ff8c8ce210 */ /* 0x000fc40007ffe1ff */
[----:B------:R-:W-:Y:S02]  /*6500*/  @!P1 IADD3 R138, R138, -R67, RZ ;  /* 0x800000438a8a9210 */ /* 0x000fe40007ffe0ff */
[----:B------:R-:W-:Y:S02]  /*6510*/  ISETP.NE.U32.AND P0, PT, R5, RZ, PT ;  /* 0x000000ff0500720c */ /* 0x000fe40003f05070 */
[----:B------:R-:W-:Y:S02]  /*6520*/  ISETP.GT.U32.AND P6, PT, R67, R136, PT ;  /* 0x000000884300720c */ /* 0x000fe40003fc4070 */
[C---:B------:R-:W-:Y:S02]  /*6530*/  SEL R53, R3.reuse, R16, !P4 ;  /* 0x0000001003357207 */ /* 0x040fe40006000000 */
[C---:B------:R-:W-:Y:S02]  /*6540*/  SEL R85, R3.reuse, R32, !P4 ;  /* 0x0000002003557207 */ /* 0x040fe40006000000 */
[----:B------:R-:W-:Y:S01]  /*6550*/  SEL R47, R3, R130, !P4 ;  /* 0x00000082032f7207 */ /* 0x000fe20006000000 */
[----:B------:R-:W-:Y:S01]  /*6560*/  IMAD R53, R53, UR33, RZ ;  /* 0x0000002135357c24 */ /* 0x000fe2000f8e02ff */
[----:B------:R-:W-:Y:S01]  /*6570*/  ISETP.GE.AND P1, PT, R127, RZ, PT ;  /* 0x000000ff7f00720c */ /* 0x000fe20003f26270 */
[----:B------:R-:W-:Y:S01]  /*6580*/  IMAD R85, R85, UR37, RZ ;  /* 0x0000002555557c24 */ /* 0x000fe2000f8e02ff */
[C---:B------:R-:W-:Y:S01]  /*6590*/  SEL R87, R3.reuse, R4, !P4 ;  /* 0x0000000403577207 */ /* 0x040fe20006000000 */
[----:B------:R-:W-:Y:S01]  /*65a0*/  ULDC UR37, c[0x0][0x240] ;  /* 0x0000900000257ab9 */ /* 0x000fe20000000800 */
[C---:B------:R-:W-:Y:S01]  /*65b0*/  SEL R5, R3.reuse, R18, !P4 ;  /* 0x0000001203057207 */ /* 0x040fe20006000000 */
[--C-:B------:R-:W-:Y:S01]  /*65c0*/  @!P6 IMAD.IADD R136, R136, 0x1, -R67.reuse ;  /* 0x000000018888e824 */ /* 0x100fe200078e0a43 */
[----:B------:R-:W-:Y:S01]  /*65d0*/  SEL R115, R3, R20, !P4 ;  /* 0x0000001403737207 */ /* 0x000fe20006000000 */
[----:B------:R-:W-:Y:S01]  /*65e0*/  IMAD R87, R87, UR33, RZ ;  /* 0x0000002157577c24 */ /* 0x000fe2000f8e02ff */
[----:B------:R-:W-:Y:S01]  /*65f0*/  SEL R69, R3, R34, !P4 ;  /* 0x0000002203457207 */ /* 0x000fe20006000000 */
[----:B------:R-:W-:Y:S01]  /*6600*/  IMAD R47, R47, UR14, RZ ;  /* 0x0000000e2f2f7c24 */ /* 0x000fe2000f8e02ff */
[C---:B------:R-:W-:Y:S01]  /*6610*/  SEL R0, R3.reuse, R48, !P4 ;  /* 0x0000003003007207 */ /* 0x040fe20006000000 */
[----:B------:R-:W-:Y:S01]  /*6620*/  ULDC UR14, c[0x0][0x240] ;  /* 0x00009000000e7ab9 */ /* 0x000fe20000000800 */
        /* <DEDUP_REMOVED lines=10> */
[----:B------:R-:W-:Y:S01]  /*66d0*/  SEL R130, R3, R7, !P4 ;  /* 0x0000000703827207 */ /* 0x000fe20006000000 */
[----:B------:R-:W-:Y:S01]  /*66e0*/  IMAD R32, R32, UR6, RZ ;  /* 0x0000000620207c24 */ /* 0x000fe2000f8e02ff */
[----:B------:R-:W-:Y:S01]  /*66f0*/  ISETP.NE.U32.AND P2, PT, R11, RZ, PT ;  /* 0x000000ff0b00720c */ /* 0x000fe20003f45070 */
[----:B------:R-:W-:Y:S01]  /*6700*/  ULDC UR55, c[0x0][0x240] ;  /* 0x0000900000377ab9 */ /* 0x000fe20000000800 */
[----:B------:R-:W-:Y:S01]  /*6710*/  ISETP.GE.AND P5, PT, R31, RZ, PT ;  /* 0x000000ff1f00720c */ /* 0x000fe20003fa6270 */
[----:B------:R-:W-:Y:S01]  /*6720*/  IMAD R16, R16, UR7, RZ ;  /* 0x0000000710107c24 */ /* 0x000fe2000f8e02ff */
[C---:B------:R-:W-:Y:S01]  /*6730*/  SEL R71, R3.reuse, R10, !P4 ;  /* 0x0000000a03477207 */ /* 0x040fe20006000000 */
[----:B------:R-:W-:Y:S01]  /*6740*/  ULDC UR6, c[0x0][0x240] ;  /* 0x0000900000067ab9 */ /* 0x000fe20000000800 */
[----:B------:R-:W-:Y:S01]  /*6750*/  SEL R37, R3, R14, !P4 ;  /* 0x0000000e03257207 */ /* 0x000fe20006000000 */
[----:B------:R-:W-:Y:S01]  /*6760*/  IMAD R5, R5, UR33, RZ ;  /* 0x0000002105057c24 */ /* 0x000fe2000f8e02ff */
[----:B------:R-:W-:Y:S01]  /*6770*/  SEL R21, R3, R12, !P4 ;  /* 0x0000000c03157207 */ /* 0x000fe20006000000 */
[----:B------:R-:W-:Y:S01]  /*6780*/  IMAD R71, R71, UR33, RZ ;  /* 0x0000002147477c24 */ /* 0x000fe2000f8e02ff */
[----:B------:R-:W-:Y:S01]  /*6790*/  SEL R20, R3, R28, !P4 ;  /* 0x0000001c03147207 */ /* 0x000fe20006000000 */
[----:B------:R-:W-:Y:S01]  /*67a0*/  IMAD R37, R37, UR33, RZ ;  /* 0x0000002125257c24 */ /* 0x000fe2000f8e02ff */
[----:B------:R-:W-:Y:S01]  /*67b0*/  SEL R4, R3, R26, !P4 ;  /* 0x0000001a03047207 */ /* 0x000fe20006000000 */
[----:B------:R-:W-:Y:S01]  /*67c0*/  IMAD R21, R21, UR33, RZ ;  /* 0x0000002115157c24 */ /* 0x000fe2000f8e02ff */
[C---:B------:R-:W-:Y:S01]  /*67d0*/  SEL R101, R3.reuse, R30, !P4 ;  /* 0x0000001e03657207 */ /* 0x040fe20006000000 */
[----:B------:R-:W-:Y:S01]  /*67e0*/  IMAD R20, R20, UR33, RZ ;  /* 0x0000002114147c24 */ /* 0x000fe2000f8e02ff */
[C---:B------:R-:W-:Y:S01]  /*67f0*/  SEL R51, R3.reuse, R42, !P4 ;  /* 0x0000002a03337207 */ /* 0x040fe20006000000 */
[----:B------:R-:W-:Y:S01]  /*6800*/  IMAD R4, R4, UR34, RZ ;  /* 0x0000002204047c24 */ /* 0x000fe2000f8e02ff */
        /* <DEDUP_REMOVED lines=12> */
[C---:B------:R-:W-:Y:S01]  /*68d0*/  SEL R83, R3.reuse, R78, !P4 ;  /* 0x0000004e03537207 */ /* 0x040fe20006000000 */
[----:B------:R-:W-:Y:S01]  /*68e0*/  ULDC UR39, c[0x0][0x240] ;  /* 0x0000900000277ab9 */ /* 0x000fe20000000800 */
[----:B------:R-:W-:Y:S01]  /*68f0*/  SEL R65, R3, R80, !P4 ;  /* 0x0000005003417207 */ /* 0x000fe20006000000 */
[----:B------:R-:W-:Y:S01]  /*6900*/  IMAD R99, R99, UR52, RZ ;  /* 0x0000003463637c24 */ /* 0x000fe2000f8e02ff */
[----:B-1----:R-:W-:Y:S01]  /*6910*/  SEL R33, R3, R92, !P4 ;  /* 0x0000005c03217207 */ /* 0x002fe20006000000 */
        /* <DEDUP_REMOVED lines=11> */
[C---:B------:R-:W-:Y:S01]  /*69d0*/  SEL R105, R3.reuse, R124, !P4 ;  /* 0x0000007c03697207 */ /* 0x040fe20006000000 */
[----:B------:R-:W-:Y:S01]  /*69e0*/  IMAD R82, R82, UR61, RZ ;  /* 0x0000003d52527c24 */ /* 0x000fe2000f8e02ff */
[C---:B------:R-:W-:Y:S01]  /*69f0*/  SEL R120, R3.reuse, R126, !P4 ;  /* 0x0000007e03787207 */ /* 0x040fe20006000000 */
[----:B------:R-:W-:Y:S01]  /*6a00*/  ULDC UR61, c[0x0][0x240] ;  /* 0x00009000003d7ab9 */ /* 0x000fe20000000800 */
[C---:B------:R-:W-:Y:S01]  /*6a10*/  SEL R97, R3.reuse, R128, !P4 ;  /* 0x0000008003617207 */ /* 0x040fe20006000000 */
[----:B------:R-:W-:Y:S01]  /*6a20*/  ULDC UR54, c[0x0][0x240] ;  /* 0x0000900000367ab9 */ /* 0x000fe20000000800 */
[C---:B------:R-:W-:Y:S01]  /*6a30*/  SEL R112, R3.reuse, R23, !P4 ;  /* 0x0000001703707207 */ /* 0x040fe20006000000 */
[----:B------:R-:W-:Y:S01]  /*6a40*/  IMAD R120, R120, UR10, RZ ;  /* 0x0000000a78787c24 */ /* 0x000fe2000f8e02ff */
[----:B------:R-:W-:Y:S01]  /*6a50*/  SEL R7, R3, R114, !P4 ;  /* 0x0000007203077207 */ /* 0x000fe20006000000 */
[----:B------:R-:W-:Y:S01]  /*6a60*/  IMAD R97, R97, UR11, RZ ;  /* 0x0000000b61617c24 */ /* 0x000fe2000f8e02ff */
[----:B------:R-:W-:Y:S01]  /*6a70*/  SEL R134, R3, R134, !P4 ;  /* 0x0000008603867207 */ /* 0x000fe20006000000 */
[----:B------:R-:W-:Y:S01]  /*6a80*/  ULDC UR10, c[0x0][0x240] ;  /* 0x00009000000a7ab9 */ /* 0x000fe20000000800 */
[----:B------:R-:W-:Y:S01]  /*6a90*/  ISETP.GT.U32.AND P3, PT, R67, R122, PT ;  /* 0x0000007a4300720c */ /* 0x000fe20003f64070 */
        /* <DEDUP_REMOVED lines=8> */
[----:B------:R-:W-:Y:S01]  /*6b20*/  IMAD R86, R86, UR33, RZ ;  /* 0x0000002156567c24 */ /* 0x000fe2000f8e02ff */
[C---:B------:R-:W-:Y:S01]  /*6b30*/  SEL R36, R3.reuse, R36, !P4 ;  /* 0x0000002403247207 */ /* 0x040fe20006000000 */
[----:B------:R-:W-:Y:S01]  /*6b40*/  IMAD R70, R70, UR33, RZ ;  /* 0x0000002146467c24 */ /* 0x000fe2000f8e02ff */
[C---:B------:R-:W-:Y:S01]  /*6b50*/  SEL R116, R3.reuse, R116, !P4 ;  /* 0x0000007403747207 */ /* 0x040fe20006000000 */
[----:B------:R-:W-:Y:S01]  /*6b60*/  @!P3 IMAD.IADD R122, R122, 0x1, -R67 ;  /* 0x000000017a7ab824 */ /* 0x000fe200078e0a43 */
[C---:B------:R-:W-:Y:S01]  /*6b70*/  SEL R100, R3.reuse, R100, !P4 ;  /* 0x0000006403647207 */ /* 0x040fe20006000000 */
[----:B------:R-:W-:Y:S01]  /*6b80*/  IMAD R52, R52, UR33, RZ ;  /* 0x0000002134347c24 */ /* 0x000fe2000f8e02ff */
[C---:B------:R-:W-:Y:S01]  /*6b90*/  SEL R84, R3.reuse, R84, !P4 ;  /* 0x0000005403547207 */ /* 0x040fe20006000000 */
[----:B----4-:R-:W-:Y:S01]  /*6ba0*/  IMAD.MOV.U32 R127, RZ, RZ, R122 ;  /* 0x000000ffff7f7224 */ /* 0x010fe200078e007a */
[C---:B------:R-:W-:Y:S01]  /*6bb0*/  SEL R68, R3.reuse, R68, !P4 ;  /* 0x0000004403447207 */ /* 0x040fe20006000000 */
[----:B------:R-:W-:Y:S01]  /*6bc0*/  IMAD R100, R100, UR44, RZ ;  /* 0x0000002c64647c24 */ /* 0x000fe2000f8e02ff */
[C---:B------:R-:W-:Y:S01]  /*6bd0*/  SEL R118, R3.reuse, R118, !P4 ;  /* 0x0000007603767207 */ /* 0x040fe20006000000 */
        /* <DEDUP_REMOVED lines=50> */
[----:B------:R-:W-:Y:S01]  /*6f00*/  ULDC UR20, c[0x0][0x240] ;  /* 0x0000900000147ab9 */ /* 0x000fe20000000800 */
        /* <DEDUP_REMOVED lines=47> */
[----:B------:R-:W-:Y:S01]  /*7200*/  IMAD R28, R28, UR39, RZ ;  /* 0x000000271c1c7c24 */ /* 0x000fe2000f8e02ff */
        /* <DEDUP_REMOVED lines=53> */
[----:B------:R-:W-:Y:S01]  /*7560*/  IMAD R142, R143, R247, RZ ;  /* 0x000000f78f8e7224 */ /* 0x000fe200078e02ff */
[----:B------:R-:W-:Y:S01]  /*7570*/  SEL R141, R3, R140, !P4 ;  /* 0x0000008c038d7207 */ /* 0x000fe20006000000 */
[----:B------:R-:W-:Y:S01]  /*7580*/  IMAD R22, R22, UR30, RZ ;  /* 0x0000001e16167c24 */ /* 0x000fe2000f8e02ff */
[----:B------:R-:W-:Y:S01]  /*7590*/  ISETP.GE.AND P4, PT, R125, RZ, PT ;  /* 0x000000ff7d00720c */ /* 0x000fe20003f86270 */
[----:B------:R-:W-:Y:S01]  /*75a0*/  IMAD R247, R247, 0x20, R142 ;  /* 0x00000020f7f77824 */ /* 0x000fe200078e028e */
[----:B------:R-:W-:Y:S01]  /*75b0*/  MOV R3, R66 ;  /* 0x0000004200037202 */ /* 0x000fe20000000f00 */
[----:B------:R-:W-:Y:S01]  /*75c0*/  IMAD R141, R141, UR33, RZ ;  /* 0x000000218d8d7c24 */ /* 0x000fe2000f8e02ff */
[----:B------:R-:W-:Y:S01]  /*75d0*/  @!P1 IADD3 R138, -R138, RZ, RZ ;  /* 0x000000ff8a8a9210 */ /* 0x000fe20007ffe1ff */
[----:B------:R-:W-:Y:S01]  /*75e0*/  IMAD R14, R14, UR24, RZ ;  /* 0x000000180e0e7c24 */ /* 0x000fe2000f8e02ff */
[----:B------:R-:W-:Y:S01]  /*75f0*/  LEA R66, P1, R142, UR4, 0x2 ;  /* 0x000000048e427c11 */ /* 0x000fe2000f8210ff */
[----:B------:R-:W-:Y:S01]  /*7600*/  @!P5 IMAD.MOV R3, RZ, RZ, -R3 ;  /* 0x000000ffff03d224 */ /* 0x000fe200078e0a03 */
[----:B------:R-:W-:Y:S01]  /*7610*/  ISETP.NE.AND P5, PT, R2, RZ, PT ;  /* 0x000000ff0200720c */ /* 0x000fe20003fa5270 */
[----:B------:R-:W-:Y:S01]  /*7620*/  IMAD R13, R13, UR32, RZ ;  /* 0x000000200d0d7c24 */ /* 0x000fe2000f8e02ff */
[----:B------:R-:W-:Y:S01]  /*7630*/  LOP3.LUT R140, RZ, R2, RZ, 0x33, !PT ;  /* 0x00000002ff8c7212 */ /* 0x000fe200078e33ff */
[----:B------:R-:W-:Y:S01]  /*7640*/  IMAD R12, R12, UR40, RZ ;  /* 0x000000280c0c7c24 */ /* 0x000fe2000f8e02ff */
[----:B------:R-:W-:Y:S01]  /*7650*/  LEA.HI.X.SX32 R67, R142, UR5, 0x2, P1 ;  /* 0x000000058e437c11 */ /* 0x000fe200088f16ff */
[----:B------:R-:W-:Y:S01]  /*7660*/  @!P4 IMAD.MOV R136, RZ, RZ, -R136 ;  /* 0x000000ffff88c224 */ /* 0x000fe200078e0a88 */
[----:B------:R-:W-:Y:S01]  /*7670*/  LEA R2, P4, R247, UR4, 0x2 ;  /* 0x00000004f7027c11 */ /* 0x000fe2000f8810ff */
[----:B------:R-:W-:Y:S01]  /*7680*/  ULDC UR4, c[0x0][0x240] ;  /* 0x0000900000047ab9 */ /* 0x000fe20000000800 */
[----:B------:R-:W-:Y:S01]  /*7690*/  SEL R122, R140, R3, !P5 ;  /* 0x000000038c7a7207 */ /* 0x000fe20006800000 */
[--C-:B------:R-:W-:Y:S01]  /*76a0*/  IMAD.WIDE R146, R141, 0x4, R66.reuse ;  /* 0x000000048d927825 */ /* 0x100fe200078e0242 */
[----:B------:R-:W-:Y:S01]  /*76b0*/  LEA.HI.X.SX32 R3, R247, UR5, 0x2, P4 ;  /* 0x00000005f7037c11 */ /* 0x000fe2000a0f16ff */
[----:B------:R-:W-:Y:S01]  /*76c0*/  ULDC UR5, c[0x0][0x240] ;  /* 0x0000900000057ab9 */ /* 0x000fe20000000800 */
[----:B------:R-:W-:Y:S01]  /*76d0*/  ULDC UR48, c[0x0][0x240] ;  /* 0x0000900000307ab9 */ /* 0x000fe20000000800 */
[----:B------:R-:W-:Y:S01]  /*76e0*/  IMAD.WIDE R144, R102, 0x4, R66 ;  /* 0x0000000466907825 */ /* 0x000fe200078e0242 */
[----:B------:R1:W-:Y:S01]  /*76f0*/  STL.64 [R1+0xc50], R146 ;  /* 0x000c509201007387 */ /* 0x0003e20000100a00 */
[----:B------:R-:W-:Y:S01]  /*7700*/  ULDC UR56, c[0x0][0x240] ;  /* 0x0000900000387ab9 */ /* 0x000fe20000000800 */
[----:B------:R-:W-:Y:S01]  /*7710*/  ULDC UR15, c[0x0][0x240] ;  /* 0x00009000000f7ab9 */ /* 0x000fe20000000800 */
[----:B------:R-:W-:Y:S01]  /*7720*/  IMAD.WIDE R148, R141, 0x4, R2 ;  /* 0x000000048d947825 */ /* 0x000fe200078e0202 */
[----:B------:R-:W-:Y:S01]  /*7730*/  ULDC UR23, c[0x0][0x240] ;  /* 0x0000900000177ab9 */ /* 0x000fe20000000800 */
[----:B------:R-:W-:Y:S01]  /*7740*/  ULDC UR31, c[0x0][0x240] ;  /* 0x00009000001f7ab9 */ /* 0x000fe20000000800 */
[----:B------:R-:W-:Y:S01]  /*7750*/  ULDC UR41, c[0x0][0x240] ;  /* 0x0000900000297ab9 */ /* 0x000fe20000000800 */
[----:B------:R-:W-:Y:S01]  /*7760*/  IMAD R64, R64, UR4, RZ ;  /* 0x0000000440407c24 */ /* 0x000fe2000f8e02ff */
[----:B------:R4:W-:Y:S01]  /*7770*/  STL.64 [R1+0xc48], R148 ;  /* 0x000c489401007387 */ /* 0x0009e20000100a00 */
[----:B------:R-:W-:Y:S01]  /*7780*/  IMAD R48, R48, UR5, RZ ;  /* 0x0000000530307c24 */ /* 0x000fe2000f8e02ff */
[----:B------:R-:W-:Y:S01]  /*7790*/  ULDC UR4, c[0x0][0x240] ;  /* 0x0000900000047ab9 */ /* 0x000fe20000000800 */
[----:B------:R-:W-:Y:S01]  /*77a0*/  ULDC UR5, c[0x0][0x240] ;  /* 0x0000900000057ab9 */ /* 0x000fe20000000800 */
[--C-:B-1----:R-:W-:Y:S01]  /*77b0*/  IMAD.WIDE R146, R101, 0x4, R66.reuse ;  /* 0x0000000465927825 */ /* 0x102fe200078e0242 */
[----:B------:R1:W-:Y:S01]  /*77c0*/  STL.64 [R1+0xc08], R144 ;  /* 0x000c089001007387 */ /* 0x0003e20000100a00 */
[----:B------:R-:W-:Y:S01]  /*77d0*/  ULDC UR49, c[0x0][0x240] ;  /* 0x0000900000317ab9 */ /* 0x000fe20000000800 */
[----:B------:R-:W-:Y:S01]  /*77e0*/  ULDC UR57, c[0x0][0x240] ;  /* 0x0000900000397ab9 */ /* 0x000fe20000000800 */
[----:B------:R-:W-:Y:S01]  /*77f0*/  IMAD R41, R41, UR4, RZ ;  /* 0x0000000429297c24 */ /* 0x000fe2000f8e02ff */
[----:B------:R5:W-:Y:S01]  /*7800*/  STL.64 [R1+0xbc8], R146 ;  /* 0x000bc89201007387 */ /* 0x000be20000100a00 */
[----:B------:R-:W-:Y:S01]  /*7810*/  IMAD R25, R25, UR5, RZ ;  /* 0x0000000519197c24 */ /* 0x000fe2000f8e02ff */
[----:B------:R-:W-:Y:S01]  /*7820*/  ULDC UR7, c[0x0][0x240] ;  /* 0x0000900000077ab9 */ /* 0x000fe20000000800 */
[--C-:B----4-:R-:W-:Y:S01]  /*7830*/  IMAD.WIDE R148, R100, 0x4, R66.reuse ;  /* 0x0000000464947825 */ /* 0x110fe200078e0242 */
[----:B------:R-:W-:Y:S01]  /*7840*/  ULDC UR16, c[0x0][0x240] ;  /* 0x0000900000107ab9 */ /* 0x000fe20000000800 */
[----:B------:R-:W-:Y:S01]  /*7850*/  ULDC UR24, c[0x0][0x240] ;  /* 0x0000900000187ab9 */ /* 0x000fe20000000800 */
[----:B------:R-:W-:Y:S01]  /*7860*/  ULDC UR32, c[0x0][0x240] ;  /* 0x0000900000207ab9 */ /* 0x000fe20000000800 */
[----:B------:R-:W-:Y:S01]  /*7870*/  IMAD R11, R11, UR48, RZ ;  /* 0x000000300b0b7c24 */ /* 0x000fe2000f8e02ff */
[----:B------:R4:W-:Y:S01]  /*7880*/  STL.64 [R1+0xb88], R148 ;  /* 0x000b889401007387 */ /* 0x0009e20000100a00 */
[--C-:B-1----:R-:W-:Y:S01]  /*7890*/  IMAD.WIDE R144, R99, 0x4, R66.reuse ;  /* 0x0000000463907825 */ /* 0x102fe200078e0242 */
[----:B------:R-:W-:Y:S01]  /*78a0*/  ULDC UR34, c[0x0][0x240] ;  /* 0x0000900000227ab9 */ /* 0x000fe20000000800 */
[----:B------:R-:W-:Y:S01]  /*78b0*/  ISETP.GE.AND P3, PT, R123, RZ, PT ;  /* 0x000000ff7b00720c */ /* 0x000fe20003f66270 */
[----:B------:R-:W1:Y:S01]  /*78c0*/  S2UR UR4, SR_CgaCtaId ;  /* 0x00000000000479c3 */ /* 0x000e620000008800 */
[--C-:B-----5:R-:W-:Y:S01]  /*78d0*/  IMAD.WIDE R146, R98, 0x4, R66.reuse ;  /* 0x0000000462927825 */ /* 0x120fe200078e0242 */
[----:B------:R5:W-:Y:S01]  /*78e0*/  STL.64 [R1+0xb48], R144 ;  /* 0x000b489001007387 */ /* 0x000be20000100a00 */
[----:B------:R-:W-:Y:S01]  /*78f0*/  SEL R123, R140, R138, !P5 ;  /* 0x0000008a8c7b7207 */ /* 0x000fe20006800000 */
[----:B------:R-:W-:Y:S01]  /*7900*/  ULDC UR5, c[0x0][0x234] ;  /* 0x00008d0000057ab9 */ /* 0x000fe20000000800 */
[----:B------:R-:W-:Y:S01]  /*7910*/  IMAD R10, R10, UR56, RZ ;  /* 0x000000380a0a7c24 */ /* 0x000fe2000f8e02ff */
[----:B------:R2:W-:Y:S01]  /*7920*/  STL.64 [R1+0xb08], R146 ;  /* 0x000b089201007387 */ /* 0x0005e20000100a00 */
[----:B------:R-:W-:Y:S01]  /*7930*/  IMAD R9, R9, UR6, RZ ;  /* 0x0000000609097c24 */ /* 0x000fe2000f8e02ff */
[----:B------:R-:W3:Y:S01]  /*7940*/  LDC R138, c[0x0][0x230] ;  /* 0x00008c00ff8a7b82 */ /* 0x000ee20000000800 */
[----:B----4-:R-:W-:Y:S01]  /*7950*/  IMAD.WIDE R148, R97, 0x4, R66 ;  /* 0x0000000461947825 */ /* 0x010fe200078e0242 */
[----:B------:R-:W-:-:S02]  /*7960*/  SEL R125, R140, R136, !P5 ;  /* 0x000000888c7d7207 */ /* 0x000fc40006800000 */
[----:B------:R-:W-:Y:S01]  /*7970*/  @!P3 IADD3 R127, -R127, RZ, RZ ;  /* 0x000000ff7f7fb210 */ /* 0x000fe20007ffe1ff */
[----:B------:R-:W-:Y:S01]  /*7980*/  IMAD R8, R8, UR15, RZ ;  /* 0x0000000f08087c24 */ /* 0x000fe2000f8e02ff */
[----:B------:R4:W-:Y:S01]  /*7990*/  STL.64 [R1+0xac8], R148 ;  /* 0x000ac89401007387 */ /* 0x0009e20000100a00 */
[--C-:B-----5:R-:W-:Y:S01]  /*79a0*/  IMAD.WIDE R144, R96, 0x4, R66.reuse ;  /* 0x0000000460907825 */ /* 0x120fe200078e0242 */
[----:B------:R-:W-:Y:S01]  /*79b0*/  SEL R127, R140, R127, !P5 ;  /* 0x0000007f8c7f7207 */ /* 0x000fe20006800000 */
[----:B------:R-:W5:Y:S01]  /*79c0*/  LDC R136, c[0x0][0x230] ;  /* 0x00008c00ff887b82 */ /* 0x000f620000000800 */
[----:B------:R-:W-:Y:S01]  /*79d0*/  ISETP.GE.U32.AND P3, PT, R137, 0x7fffffc0, PT ;  /* 0x7fffffc08900780c */ /* 0x000fe20003f66070 */
[--C-:B--2---:R-:W-:Y:S01]  /*79e0*/  IMAD.WIDE R146, R95, 0x4, R66.reuse ;  /* 0x000000045f927825 */ /* 0x104fe200078e0242 */
[----:B------:R2:W-:Y:S01]  /*79f0*/  STL.64 [R1+0xa88], R144 ;  /* 0x000a889001007387 */ /* 0x0005e20000100a00 */
[----:B------:R-:W-:Y:S01]  /*7a00*/  ULDC.64 UR14, c[0x0][0x208] ;  /* 0x00008200000e7ab9 */ /* 0x000fe20000000a00 */
[----:B------:R-:W-:Y:S01]  /*7a10*/  SHF.L.U32 R222, R246, 0x5, RZ ;  /* 0x00000005f6de7819 */ /* 0x000fe200000006ff */
[----:B------:R-:W-:Y:S01]  /*7a20*/  IMAD R7, R7, UR23, RZ ;  /* 0x0000001707077c24 */ /* 0x000fe2000f8e02ff */
[----:B------:R1:W-:Y:S01]  /*7a30*/  STL.64 [R1+0xa30], R146 ;  /* 0x000a309201007387 */ /* 0x0003e20000100a00 */
[----:B------:R-:W-:Y:S01]  /*7a40*/  IMAD R6, R6, UR31, RZ ;  /* 0x0000001f06067c24 */ /* 0x000fe2000f8e02ff */
[----:B------:R-:W3:Y:S01]  /*7a50*/  LDC R140, c[0x0][0x230] ;  /* 0x00008c00ff8c7b82 */ /* 0x000ee20000000800 */
[----:B----4-:R-:W-:-:S04]  /*7a60*/  IMAD.WIDE R148, R94, 0x4, R66 ;  /* 0x000000045e947825 */ /* 0x010fc800078e0242 */
[----:B------:R-:W-:Y:S01]  /*7a70*/  IMAD R0, R0, UR42, RZ ;  /* 0x0000002a00007c24 */ /* 0x000fe2000f8e02ff */
[----:B------:R4:W-:Y:S01]  /*7a80*/  STL.64 [R1+0x9f0], R148 ;  /* 0x0009f09401007387 */ /* 0x0009e20000100a00 */
[--C-:B--2---:R-:W-:Y:S01]  /*7a90*/  IMAD.WIDE R144, R93, 0x4, R66.reuse ;  /* 0x000000045d907825 */ /* 0x104fe200078e0242 */
[----:B------:R-:W-:Y:S01]  /*7aa0*/  ULDC UR42, c[0x0][0x240] ;  /* 0x00009000002a7ab9 */ /* 0x000fe20000000800 */
[----:B------:R-:W2:Y:S02]  /*7ab0*/  LDC R247, c[0x0][0x230] ;  /* 0x00008c00fff77b82 */ /* 0x000ea40000000800 */
[--C-:B-1----:R-:W-:Y:S01]  /*7ac0*/  IMAD.WIDE R146, R92, 0x4, R66.reuse ;  /* 0x000000045c927825 */ /* 0x102fe200078e0242 */
[----:B------:R1:W-:Y:S03]  /*7ad0*/  STL.64 [R1+0x730], R144 ;  /* 0x0007309001007387 */ /* 0x0003e60000100a00 */
[----:B------:R-:W-:Y:S01]  /*7ae0*/  IMAD R103, R103, UR50, RZ ;  /* 0x0000003267677c24 */ /* 0x000fe2000f8e02ff */
[----:B------:R1:W-:Y:S01]  /*7af0*/  STL.64 [R1+0x6b0], R146 ;  /* 0x0006b09201007387 */ /* 0x0003e20000100a00 */
[----:B------:R-:W-:Y:S01]  /*7b00*/  IMAD R104, R104, UR58, RZ ;  /* 0x0000003a68687c24 */ /* 0x000fe2000f8e02ff */
[----:B------:R-:W-:Y:S01]  /*7b10*/  ULDC UR50, c[0x0][0x240] ;  /* 0x0000900000327ab9 */ /* 0x000fe20000000800 */
[--C-:B----4-:R-:W-:Y:S01]  /*7b20*/  IMAD.WIDE R148, R91, 0x4, R66.reuse ;  /* 0x000000045b947825 */ /* 0x110fe200078e0242 */
[----:B------:R-:W-:Y:S01]  /*7b30*/  ULDC UR58, c[0x0][0x240] ;  /* 0x00009000003a7ab9 */ /* 0x000fe20000000800 */
[----:B------:R-:W4:Y:S02]  /*7b40*/  LDC R252, c[0x0][0x230] ;  /* 0x00008c00fffc7b82 */ /* 0x000f240000000800 */
[----:B------:R-:W-:Y:S01]  /*7b50*/  IMAD R105, R105, UR9, RZ ;  /* 0x0000000969697c24 */ /* 0x000fe2000f8e02ff */
[----:B------:R5:W-:Y:S01]  /*7b60*/  STL.64 [R1+0x630], R148 ;  /* 0x0006309401007387 */ /* 0x000be20000100a00 */
[----:B-1----:R-:W-:Y:S01]  /*7b70*/  IMAD.WIDE R144, R90, 0x4, R66 ;  /* 0x000000045a907825 */ /* 0x002fe200078e0242 */
[----:B------:R-:W-:-:S03]  /*7b80*/  ULDC UR9, c[0x0][0x240] ;  /* 0x0000900000097ab9 */ /* 0x000fc60000000800 */
[--C-:B------:R-:W-:Y:S01]  /*7b90*/  IMAD.WIDE R146, R89, 0x4, R66.reuse ;  /* 0x0000000459927825 */ /* 0x100fe200078e0242 */
[----:B------:R1:W-:Y:S03]  /*7ba0*/  STL.64 [R1+0x5b0], R144 ;  /* 0x0005b09001007387 */ /* 0x0003e60000100a00 */
[----:B------:R-:W-:Y:S01]  /*7bb0*/  IMAD R115, R115, UR33, RZ ;  /* 0x0000002173737c24 */ /* 0x000fe2000f8e02ff */
[----:B------:R3:W-:Y:S01]  /*7bc0*/  STL.64 [R1+0x530], R146 ;  /* 0x0005309201007387 */ /* 0x0007e20000100a00 */
[----:B------:R-:W-:Y:S01]  /*7bd0*/  ULDC UR33, c[0x0][0x240] ;  /* 0x0000900000217ab9 */ /* 0x000fe20000000800 */
[----:B-----5:R-:W-:-:S04]  /*7be0*/  IMAD.WIDE R148, R88, 0x4, R66 ;  /* 0x0000000458947825 */ /* 0x020fc800078e0242 */
[----:B------:R-:W-:Y:S01]  /*7bf0*/  IMAD R106, R106, UR17, RZ ;  /* 0x000000116a6a7c24 */ /* 0x000fe2000f8e02ff */
[----:B------:R5:W-:Y:S01]  /*7c00*/  STL.64 [R1+0x4b0], R148 ;  /* 0x0004b09401007387 */ /* 0x000be20000100a00 */
[----:B-1----:R-:W-:Y:S01]  /*7c10*/  IMAD.WIDE R144, R87, 0x4, R66 ;  /* 0x0000000457907825 */ /* 0x002fe200078e0242 */
[----:B------:R-:W-:-:S03]  /*7c20*/  ULDC UR17, c[0x0][0x240] ;  /* 0x0000900000117ab9 */ /* 0x000fc60000000800 */
[--C-:B---3--:R-:W-:Y:S01]  /*7c30*/  IMAD.WIDE R146, R86, 0x4, R66.reuse ;  /* 0x0000000456927825 */ /* 0x108fe200078e0242 */
[----:B------:R1:W-:Y:S03]  /*7c40*/  STL.64 [R1+0xc40], R144 ;  /* 0x000c409001007387 */ /* 0x0003e60000100a00 */
[----:B------:R-:W-:Y:S01]  /*7c50*/  IMAD R107, R107, UR25, RZ ;  /* 0x000000196b6b7c24 */ /* 0x000fe2000f8e02ff */
[----:B------:R3:W-:Y:S01]  /*7c60*/  STL.64 [R1+0xc00], R146 ;  /* 0x000c009201007387 */ /* 0x0007e20000100a00 */
[----:B------:R-:W-:Y:S01]  /*7c70*/  IMAD R108, R108, UR33, RZ ;  /* 0x000000216c6c7c24 */ /* 0x000fe2000f8e02ff */
[----:B------:R-:W-:Y:S01]  /*7c80*/  ULDC UR25, c[0x0][0x240] ;  /* 0x0000900000197ab9 */ /* 0x000fe20000000800 */
[----:B-----5:R-:W-:Y:S01]  /*7c90*/  IMAD.WIDE R148, R85, 0x4, R66 ;  /* 0x0000000455947825 */ /* 0x020fe200078e0242 */
[----:B------:R-:W-:-:S03]  /*7ca0*/  ULDC UR33, c[0x0][0x240] ;  /* 0x0000900000217ab9 */ /* 0x000fc60000000800 */
[----:B------:R-:W-:Y:S01]  /*7cb0*/  IMAD R109, R109, UR41, RZ ;  /* 0x000000296d6d7c24 */ /* 0x000fe2000f8e02ff */
[----:B------:R5:W-:Y:S01]  /*7cc0*/  STL.64 [R1+0xbc0], R148 ;  /* 0x000bc09401007387 */ /* 0x000be20000100a00 */
[----:B-1----:R-:W-:-:S04]  /*7cd0*/  IMAD.WIDE R144, R84, 0x4, R66 ;  /* 0x0000000454907825 */ /* 0x002fc800078e0242 */
[--C-:B---3--:R-:W-:Y:S01]  /*7ce0*/  IMAD.WIDE R146, R83, 0x4, R66.reuse ;  /* 0x0000000453927825 */ /* 0x108fe200078e0242 */
[----:B------:R1:W-:Y:S03]  /*7cf0*/  STL.64 [R1+0xb80], R144 ;  /* 0x000b809001007387 */ /* 0x0003e60000100a00 */
[----:B------:R-:W-:Y:S01]  /*7d00*/  IMAD R110, R110, UR49, RZ ;  /* 0x000000316e6e7c24 */ /* 0x000fe2000f8e02ff */
[----:B------:R3:W-:Y:S01]  /*7d10*/  STL.64 [R1+0xb40], R146 ;  /* 0x000b409201007387 */ /* 0x0007e20000100a00 */
[----:B------:R-:W-:Y:S02]  /*7d20*/  IMAD R111, R111, UR57, RZ ;  /* 0x000000396f6f7c24 */ /* 0x000fe4000f8e02ff */
[----:B-----5:R-:W-:-:S04]  /*7d30*/  IMAD.WIDE R148, R82, 0x4, R66 ;  /* 0x0000000452947825 */ /* 0x020fc800078e0242 */
[----:B------:R-:W-:Y:S01]  /*7d40*/  IMAD R112, R112, UR7, RZ ;  /* 0x0000000770707c24 */ /* 0x000fe2000f8e02ff */
[----:B------:R5:W-:Y:S01]  /*7d50*/  STL.64 [R1+0xb00], R148 ;  /* 0x000b009401007387 */ /* 0x000be20000100a00 */
[----:B-1----:R-:W-:Y:S01]  /*7d60*/  IMAD.WIDE R144, R81, 0x4, R66 ;  /* 0x0000000451907825 */ /* 0x002fe200078e0242 */
[----:B------:R-:W-:-:S03]  /*7d70*/  ULDC.64 UR6, c[0x0][0x210] ;  /* 0x0000840000067ab9 */ /* 0x000fc60000000a00 */
        /* <DEDUP_REMOVED lines=33> */
[----:B------:R-:W-:Y:S01]  /*7f90*/  VIADD R136, R136, 0xfffffffb ;  /* 0xfffffffb88887836 */ /* 0x000fe20000000000 */
[----:B------:R5:W-:Y:S01]  /*7fa0*/  STL.64 [R1+0xbf8], R148 ;  /* 0x000bf89401007387 */ /* 0x000be20000100a00 */
[----:B-1----:R-:W-:-:S03]  /*7fb0*/  IMAD.WIDE R144, R69, 0x4, R66 ;  /* 0x0000000445907825 */ /* 0x002fc600078e0242 */
[----:B------:R-:W-:Y:S01]  /*7fc0*/  ISETP.GE.U32.AND P4, PT, R136, 0x7fffffbc, PT ;  /* 0x7fffffbc8800780c */ /* 0x000fe20003f86070 */
[--C-:B---3--:R-:W-:Y:S01]  /*7fd0*/  IMAD.WIDE R146, R68, 0x4, R66.reuse ;  /* 0x0000000444927825 */ /* 0x108fe200078e0242 */
[----:B------:R1:W-:Y:S03]  /*7fe0*/  STL.64 [R1+0xbb8], R144 ;  /* 0x000bb89001007387 */ /* 0x0003e60000100a00 */
[C---:B------:R-:W-:Y:S01]  /*7ff0*/  IMAD R230, R246.reuse, 0x1c, RZ ;  /* 0x0000001cf6e67824 */ /* 0x040fe200078e02ff */
[----:B------:R3:W-:Y:S01]  /*8000*/  STL.64 [R1+0xb78], R146 ;  /* 0x000b789201007387 */ /* 0x0007e20000100a00 */
[----:B------:R-:W-:Y:S02]  /*8010*/  IMAD R214, R246, 0x24, RZ ;  /* 0x00000024f6d67824 */ /* 0x000fe400078e02ff */
[----:B-----5:R-:W-:-:S04]  /*8020*/  IMAD.WIDE R148, R65, 0x4, R66 ;  /* 0x0000000441947825 */ /* 0x020fc800078e0242 */
[----:B------:R-:W-:Y:S01]  /*8030*/  IMAD R206, R246, 0x28, RZ ;  /* 0x00000028f6ce7824 */ /* 0x000fe200078e02ff */
[----:B------:R5:W-:Y:S01]  /*8040*/  STL.64 [R1+0xb38], R148 ;  /* 0x000b389401007387 */ /* 0x000be20000100a00 */
[----:B-1----:R-:W-:-:S04]  /*8050*/  IMAD.WIDE R144, R64, 0x4, R66 ;  /* 0x0000000440907825 */ /* 0x002fc800078e0242 */
        /* <DEDUP_REMOVED lines=28> */
[----:B------:R1:W-:Y:S04]  /*8220*/  STL.64 [R1+0x510], R144 ;  /* 0x0005109001007387 */ /* 0x0003e80000100a00 */
[----:B------:R3:W-:Y:S01]  /*8230*/  STL.64 [R1+0x490], R146 ;  /* 0x0004909201007387 */ /* 0x0007e20000100a00 */
[----:B-----5:R-:W-:-:S05]  /*8240*/  IMAD.WIDE R148, R53, 0x4, R66 ;  /* 0x0000000435947825 */ /* 0x020fca00078e0242 */
        /* <DEDUP_REMOVED lines=156> */
[----:B------:R-:W-:Y:S01]  /*8c10*/  STL.64 [R1+0x4c0], R148 ;  /* 0x0004c09401007387 */ /* 0x000fe20000100a00 */
[----:B-1----:R-:W-:-:S04]  /*8c20*/  IMAD.WIDE R144, R134, 0x4, R66 ;  /* 0x0000000486907825 */ /* 0x002fc800078e0242 */
[--C-:B---3--:R-:W-:Y:S01]  /*8c30*/  IMAD.WIDE R146, R102, 0x4, R2.reuse ;  /* 0x0000000466927825 */ /* 0x108fe200078e0202 */
[----:B------:R1:W-:Y:S03]  /*8c40*/  STL.64 [R1+0xc58], R144 ;  /* 0x000c589001007387 */ /* 0x0003e60000100a00 */
[--C-:B------:R-:W-:Y:S01]  /*8c50*/  IMAD.WIDE R66, R101, 0x4, R2.reuse ;  /* 0x0000000465427825 */ /* 0x100fe200078e0202 */
[----:B------:R-:W-:Y:S03]  /*8c60*/  STL.64 [R1+0x9d8], R146 ;  /* 0x0009d89201007387 */ /* 0x000fe60000100a00 */
[----:B------:R-:W-:Y:S01]  /*8c70*/  IMAD R102, R246, 0x35, RZ ;  /* 0x00000035f6667824 */ /* 0x000fe200078e02ff */
[----:B------:R3:W-:Y:S01]  /*8c80*/  STL.64 [R1+0x9b0], R66 ;  /* 0x0009b04201007387 */ /* 0x0007e20000100a00 */
[----:B-1----:R-:W-:-:S04]  /*8c90*/  IMAD.WIDE R144, R100, 0x4, R2 ;  /* 0x0000000464907825 */ /* 0x002fc800078e0202 */
[--C-:B------:R-:W-:Y:S01]  /*8ca0*/  IMAD.WIDE R100, R99, 0x4, R2.reuse ;  /* 0x0000000463647825 */ /* 0x100fe200078e0202 */
[----:B------:R-:W-:Y:S03]  /*8cb0*/  STL.64 [R1+0x990], R144 ;  /* 0x0009909001007387 */ /* 0x000fe60000100a00 */
[--C-:B---3--:R-:W-:Y:S01]  /*8cc0*/  IMAD.WIDE R66, R98, 0x4, R2.reuse ;  /* 0x0000000462427825 */ /* 0x108fe200078e0202 */
[----:B------:R-:W-:Y:S03]  /*8cd0*/  STL.64 [R1+0x948], R100 ;  /* 0x0009486401007387 */ /* 0x000fe60000100a00 */
[--C-:B------:R-:W-:Y:S01]  /*8ce0*/  IMAD.WIDE R98, R97, 0x4, R2.reuse ;  /* 0x0000000461627825 */ /* 0x100fe200078e0202 */
[----:B------:R1:W-:Y:S03]  /*8cf0*/  STL.64 [R1+0x8a8], R66 ;  /* 0x0008a84201007387 */ /* 0x0003e60000100a00 */
[--C-:B------:R-:W-:Y:S01]  /*8d00*/  IMAD.WIDE R96, R96, 0x4, R2.reuse ;  /* 0x0000000460607825 */ /* 0x100fe200078e0202 */
[----:B------:R-:W-:Y:S04]  /*8d10*/  STL.64 [R1+0x868], R98 ;  /* 0x0008686201007387 */ /* 0x000fe80000100a00 */
[----:B------:R3:W-:Y:S01]  /*8d20*/  STL.64 [R1+0x828], R96 ;  /* 0x0008286001007387 */ /* 0x0007e20000100a00 */
[----:B-1----:R-:W-:-:S04]  /*8d30*/  IMAD.WIDE R66, R95, 0x4, R2 ;  /* 0x000000045f427825 */ /* 0x002fc800078e0202 */
[--C-:B------:R-:W-:Y:S01]  /*8d40*/  IMAD.WIDE R94, R94, 0x4, R2.reuse ;  /* 0x000000045e5e7825 */ /* 0x100fe200078e0202 */
[----:B------:R1:W-:Y:S03]  /*8d50*/  STL.64 [R1+0x7e8], R66 ;  /* 0x0007e84201007387 */ /* 0x0003e60000100a00 */
[--C-:B---3--:R-:W-:Y:S01]  /*8d60*/  IMAD.WIDE R96, R93, 0x4, R2.reuse ;  /* 0x000000045d607825 */ /* 0x108fe200078e0202 */
[----:B------:R3:W-:Y:S04]  /*8d70*/  STL.64 [R1+0x7a8], R94 ;  /* 0x0007a85e01007387 */ /* 0x0007e80000100a00 */
[----:B------:R-:W-:Y:S01]  /*8d80*/  STL.64 [R1+0x728], R96 ;  /* 0x0007286001007387 */ /* 0x000fe20000100a00 */
[----:B-1----:R-:W-:-:S04]  /*8d90*/  IMAD.WIDE R66, R92, 0x4, R2 ;  /* 0x000000045c427825 */ /* 0x002fc800078e0202 */
[--C-:B---3--:R-:W-:Y:S01]  /*8da0*/  IMAD.WIDE R94, R91, 0x4, R2.reuse ;  /* 0x000000045b5e7825 */ /* 0x108fe200078e0202 */
[----:B------:R1:W-:Y:S03]  /*8db0*/  STL.64 [R1+0x6a8], R66 ;  /* 0x0006a84201007387 */ /* 0x0003e60000100a00 */
[--C-:B------:R-:W-:Y:S01]  /*8dc0*/  IMAD.WIDE R92, R90, 0x4, R2.reuse ;  /* 0x000000045a5c7825 */ /* 0x100fe200078e0202 */
[----:B------:R3:W-:Y:S03]  /*8dd0*/  STL.64 [R1+0x628], R94 ;  /* 0x0006285e01007387 */ /* 0x0007e60000100a00 */
[--C-:B------:R-:W-:Y:S01]  /*8de0*/  IMAD.WIDE R90, R88, 0x4, R2.reuse ;  /* 0x00000004585a7825 */ /* 0x100fe200078e0202 */
[----:B------:R-:W-:Y:S03]  /*8df0*/  STL.64 [R1+0x5a8], R92 ;  /* 0x0005a85c01007387 */ /* 0x000fe60000100a00 */
[----:B-1----:R-:W-:-:S04]  /*8e00*/  IMAD.WIDE R66, R89, 0x4, R2 ;  /* 0x0000000459427825 */ /* 0x002fc800078e0202 */
[--C-:B------:R-:W-:Y:S01]  /*8e10*/  IMAD.WIDE R88, R87, 0x4, R2.reuse ;  /* 0x0000000457587825 */ /* 0x100fe200078e0202 */
[----:B------:R1:W-:Y:S03]  /*8e20*/  STL.64 [R1+0x528], R66 ;  /* 0x0005284201007387 */ /* 0x0003e60000100a00 */
[----:B---3--:R-:W-:Y:S01]  /*8e30*/  IMAD R94, R246, 0x39, RZ ;  /* 0x00000039f65e7824 */ /* 0x008fe200078e02ff */
[----:B------:R-:W-:Y:S04]  /*8e40*/  STL.64 [R1+0x4a8], R90 ;  /* 0x0004a85a01007387 */ /* 0x000fe80000100a00 */
[----:B------:R-:W-:Y:S01]  /*8e50*/  STL.64 [R1+0x9e8], R88 ;  /* 0x0009e85801007387 */ /* 0x000fe20000100a00 */
[----:B-1----:R-:W-:-:S04]  /*8e60*/  IMAD.WIDE R66, R86, 0x4, R2 ;  /* 0x0000000456427825 */ /* 0x002fc800078e0202 */
        /* <DEDUP_REMOVED lines=9> */
[----:B------:R3:W-:Y:S03]  /*8f00*/  STL.64 [R1+0x8a0], R82 ;  /* 0x0008a05201007387 */ /* 0x0007e60000100a00 */
[----:B------:R-:W-:Y:S01]  /*8f10*/  IMAD R86, R246, 0x3d, RZ ;  /* 0x0000003df6567824 */ /* 0x000fe200078e02ff */
[----:B------:R-:W-:Y:S01]  /*8f20*/  STL.64 [R1+0x860], R84 ;  /* 0x0008605401007387 */ /* 0x000fe20000100a00 */
[----:B-1----:R-:W-:-:S04]  /*8f30*/  IMAD.WIDE R66, R80, 0x4, R2 ;  /* 0x0000000450427825 */ /* 0x002fc800078e0202 */
[--C-:B---3--:R-:W-:Y:S01]  /*8f40*/  IMAD.WIDE R82, R79, 0x4, R2.reuse ;  /* 0x000000044f527825 */ /* 0x108fe200078e0202 */
[----:B------:R1:W-:Y:S03]  /*8f50*/  STL.64 [R1+0x820], R66 ;  /* 0x0008204201007387 */ /* 0x0003e60000100a00 */
[--C-:B------:R-:W-:Y:S01]  /*8f60*/  IMAD.WIDE R80, R78, 0x4, R2.reuse ;  /* 0x000000044e507825 */ /* 0x100fe200078e0202 */
[----:B------:R-:W-:Y:S03]  /*8f70*/  STL.64 [R1+0x7e0], R82 ;  /* 0x0007e05201007387 */ /* 0x000fe60000100a00 */
[--C-:B------:R-:W-:Y:S01]  /*8f80*/  IMAD.WIDE R78, R76, 0x4, R2.reuse ;  /* 0x000000044c4e7825 */ /* 0x100fe200078e0202 */
[----:B------:R-:W-:Y:S03]  /*8f90*/  STL.64 [R1+0x798], R80 ;  /* 0x0007985001007387 */ /* 0x000fe60000100a00 */
[----:B-1----:R-:W-:-:S04]  /*8fa0*/  IMAD.WIDE R66, R77, 0x4, R2 ;  /* 0x000000044d427825 */ /* 0x002fc800078e0202 */
[--C-:B------:R-:W-:Y:S01]  /*8fb0*/  IMAD.WIDE R76, R75, 0x4, R2.reuse ;  /* 0x000000044b4c7825 */ /* 0x100fe200078e0202 */
[----:B------:R1:W-:Y:S04]  /*8fc0*/  STL.64 [R1+0x718], R66 ;  /* 0x0007184201007387 */ /* 0x0003e80000100a00 */
[----:B------:R3:W-:Y:S04]  /*8fd0*/  STL.64 [R1+0x698], R78 ;  /* 0x0006984e01007387 */ /* 0x0007e80000100a00 */
[----:B------:R-:W-:Y:S01]  /*8fe0*/  STL.64 [R1+0x618], R76 ;  /* 0x0006184c01007387 */ /* 0x000fe20000100a00 */
[----:B-1----:R-:W-:-:S04]  /*8ff0*/  IMAD.WIDE R66, R74, 0x4, R2 ;  /* 0x000000044a427825 */ /* 0x002fc800078e0202 */
[--C-:B------:R-:W-:Y:S01]  /*9000*/  IMAD.WIDE R74, R73, 0x4, R2.reuse ;  /* 0x00000004494a7825 */ /* 0x100fe200078e0202 */
[----:B------:R1:W-:Y:S03]  /*9010*/  STL.64 [R1+0x598], R66 ;  /* 0x0005984201007387 */ /* 0x0003e60000100a00 */
[--C-:B------:R-:W-:Y:S01]  /*9020*/  IMAD.WIDE R72, R72, 0x4, R2.reuse ;  /* 0x0000000448487825 */ /* 0x100fe200078e0202 */
[----:B------:R-:W-:Y:S03]  /*9030*/  STL.64 [R1+0x518], R74 ;  /* 0x0005184a01007387 */ /* 0x000fe60000100a00 */
[----:B---3--:R-:W-:Y:S01]  /*9040*/  IMAD R78, R246, 0x1a, RZ ;  /* 0x0000001af64e7824 */ /* 0x008fe200078e02ff */
        /* <DEDUP_REMOVED lines=16> */
[----:B------:R-:W-:Y:S03]  /*9150*/  STL.64 [R1+0x858], R66 ;  /* 0x0008584201007387 */ /* 0x000fe60000100a00 */
[--C-:B------:R-:W-:Y:S01]  /*9160*/  IMAD.WIDE R60, R60, 0x4, R2.reuse ;  /* 0x000000043c3c7825 */ /* 0x100fe200078e0202 */
[----:B------:R1:W-:Y:S03]  /*9170*/  STL.64 [R1+0x818], R64 ;  /* 0x0008184001007387 */ /* 0x0003e60000100a00 */
[----:B---3--:R-:W-:Y:S01]  /*9180*/  IMAD R70, R246, 0x1e, RZ ;  /* 0x0000001ef6467824 */ /* 0x008fe200078e02ff */
[----:B------:R3:W-:Y:S04]  /*9190*/  STL.64 [R1+0x7d8], R62 ;  /* 0x0007d83e01007387 */ /* 0x0007e80000100a00 */
[----:B------:R5:W-:Y:S01]  /*91a0*/  STL.64 [R1+0x788], R60 ;  /* 0x0007883c01007387 */ /* 0x000be20000100a00 */
[----:B-1----:R-:W-:-:S04]  /*91b0*/  IMAD.WIDE R64, R59, 0x4, R2 ;  /* 0x000000043b407825 */ /* 0x002fc800078e0202 */
[--C-:B---3--:R-:W-:Y:S01]  /*91c0*/  IMAD.WIDE R62, R58, 0x4, R2.reuse ;  /* 0x000000043a3e7825 */ /* 0x108fe200078e0202 */
[----:B------:R-:W-:Y:S03]  /*91d0*/  STL.64 [R1+0x708], R64 ;  /* 0x0007084001007387 */ /* 0x000fe60000100a00 */
[--C-:B-----5:R-:W-:Y:S01]  /*91e0*/  IMAD.WIDE R60, R57, 0x4, R2.reuse ;  /* 0x00000004393c7825 */ /* 0x120fe200078e0202 */
[----:B------:R1:W-:Y:S03]  /*91f0*/  STL.64 [R1+0x688], R62 ;  /* 0x0006883e01007387 */ /* 0x0003e60000100a00 */
[--C-:B------:R-:W-:Y:S01]  /*9200*/  IMAD.WIDE R58, R56, 0x4, R2.reuse ;  /* 0x00000004383a7825 */ /* 0x100fe200078e0202 */
[----:B------:R-:W-:Y:S03]  /*9210*/  STL.64 [R1+0x608], R60 ;  /* 0x0006083c01007387 */ /* 0x000fe60000100a00 */
[--C-:B------:R-:W-:Y:S01]  /*9220*/  IMAD.WIDE R56, R55, 0x4, R2.reuse ;  /* 0x0000000437387825 */ /* 0x100fe200078e0202 */
[----:B------:R3:W-:Y:S03]  /*9230*/  STL.64 [R1+0x588], R58 ;  /* 0x0005883a01007387 */ /* 0x0007e60000100a00 */
[--C-:B------:R-:W-:Y:S01]  /*9240*/  IMAD.WIDE R54, R54, 0x4, R2.reuse ;  /* 0x0000000436367825 */ /* 0x100fe200078e0202 */
[----:B------:R5:W-:Y:S03]  /*9250*/  STL.64 [R1+0x508], R56 ;  /* 0x0005083801007387 */ /* 0x000be60000100a00 */
[----:B-1----:R-:W-:Y:S01]  /*9260*/  IMAD R62, R246, 0x22, RZ ;  /* 0x00000022f63e7824 */ /* 0x002fe200078e02ff */
[----:B------:R1:W-:Y:S01]  /*9270*/  STL.64 [R1+0x488], R54 ;  /* 0x0004883601007387 */ /* 0x0003e20000100a00 */
[----:B---3--:R-:W-:-:S04]  /*9280*/  IMAD.WIDE R58, R53, 0x4, R2 ;  /* 0x00000004353a7825 */ /* 0x008fc800078e0202 */
[--C-:B-----5:R-:W-:Y:S01]  /*9290*/  IMAD.WIDE R56, R52, 0x4, R2.reuse ;  /* 0x0000000434387825 */ /* 0x120fe200078e0202 */
[----:B------:R-:W-:Y:S03]  /*92a0*/  STL.64 [R1+0x9c0], R58 ;  /* 0x0009c03a01007387 */ /* 0x000fe60000100a00 */
[--C-:B-1----:R-:W-:Y:S01]  /*92b0*/  IMAD.WIDE R54, R51, 0x4, R2.reuse ;  /* 0x0000000433367825 */ /* 0x102fe200078e0202 */
[----:B------:R-:W-:Y:S03]  /*92c0*/  STL.64 [R1+0x9b8], R56 ;  /* 0x0009b83801007387 */ /* 0x000fe60000100a00 */
[--C-:B------:R-:W-:Y:S01]  /*92d0*/  IMAD.WIDE R52, R50, 0x4, R2.reuse ;  /* 0x0000000432347825 */ /* 0x100fe200078e0202 */
[----:B------:R1:W-:Y:S03]  /*92e0*/  STL.64 [R1+0x998], R54 ;  /* 0x0009983601007387 */ /* 0x0003e60000100a00 */
[--C-:B------:R-:W-:Y:S01]  /*92f0*/  IMAD.WIDE R50, R49, 0x4, R2.reuse ;  /* 0x0000000431327825 */ /* 0x100fe200078e0202 */
[----:B------:R3:W-:Y:S03]  /*9300*/  STL.64 [R1+0x958], R52 ;  /* 0x0009583401007387 */ /* 0x0007e60000100a00 */
[----:B------:R-:W-:Y:S01]  /*9310*/  IMAD.WIDE R48, R48, 0x4, R2 ;  /* 0x0000000430307825 */ /* 0x000fe200078e0202 */
[----:B------:R5:W-:Y:S04]  /*9320*/  STL.64 [R1+0x910], R50 ;  /* 0x0009103201007387 */ /* 0x000be80000100a00 */
[----:B------:R2:W-:Y:S01]  /*9330*/  STL.64 [R1+0x890], R48 ;  /* 0x0008903001007387 */ /* 0x0005e20000100a00 */
[----:B-1----:R-:W-:-:S02]  /*9340*/  IMAD R54, R246, 0x26, RZ ;  /* 0x00000026f6367824 */ /* 0x002fc400078e02ff */
[----:B---3--:R-:W-:-:S04]  /*9350*/  IMAD.WIDE R52, R47, 0x4, R2 ;  /* 0x000000042f347825 */ /* 0x008fc800078e0202 */
[--C-:B-----5:R-:W-:Y:S01]  /*9360*/  IMAD.WIDE R50, R46, 0x4, R2.reuse ;  /* 0x000000042e327825 */ /* 0x120fe200078e0202 */
[----:B------:R-:W-:Y:S03]  /*9370*/  STL.64 [R1+0x850], R52 ;  /* 0x0008503401007387 */ /* 0x000fe60000100a00 */
[--C-:B--2---:R-:W-:Y:S01]  /*9380*/  IMAD.WIDE R48, R45, 0x4, R2.reuse ;  /* 0x000000042d307825 */ /* 0x104fe200078e0202 */
[----:B------:R-:W-:Y:S03]  /*9390*/  STL.64 [R1+0x810], R50 ;  /* 0x0008103201007387 */ /* 0x000fe60000100a00 */
[--C-:B------:R-:W-:Y:S01]  /*93a0*/  IMAD.WIDE R46, R44, 0x4, R2.reuse ;  /* 0x000000042c2e7825 */ /* 0x100fe200078e0202 */
[----:B------:R-:W-:Y:S03]  /*93b0*/  STL.64 [R1+0x7d0], R48 ;  /* 0x0007d03001007387 */ /* 0x000fe60000100a00 */
[--C-:B------:R-:W-:Y:S01]  /*93c0*/  IMAD.WIDE R44, R43, 0x4, R2.reuse ;  /* 0x000000042b2c7825 */ /* 0x100fe200078e0202 */
[----:B------:R1:W-:Y:S03]  /*93d0*/  STL.64 [R1+0x778], R46 ;  /* 0x0007782e01007387 */ /* 0x0003e60000100a00 */
[--C-:B------:R-:W-:Y:S01]  /*93e0*/  IMAD.WIDE R42, R42, 0x4, R2.reuse ;  /* 0x000000042a2a7825 */ /* 0x100fe200078e0202 */
[----:B------:R2:W-:Y:S04]  /*93f0*/  STL.64 [R1+0x6f8], R44 ;  /* 0x0006f82c01007387 */ /* 0x0005e80000100a00 */
[----:B------:R3:W-:Y:S01]  /*9400*/  STL.64 [R1+0x678], R42 ;  /* 0x0006782a01007387 */ /* 0x0007e20000100a00 */
[----:B-1----:R-:W-:-:S04]  /*9410*/  IMAD.WIDE R46, R41, 0x4, R2 ;  /* 0x00000004292e7825 */ /* 0x002fc800078e0202 */
[--C-:B--2---:R-:W-:Y:S01]  /*9420*/  IMAD.WIDE R44, R40, 0x4, R2.reuse ;  /* 0x00000004282c7825 */ /* 0x104fe200078e0202 */
[----:B------:R1:W-:Y:S03]  /*9430*/  STL.64 [R1+0x5f8], R46 ;  /* 0x0005f82e01007387 */ /* 0x0003e60000100a00 */
[--C-:B---3--:R-:W-:Y:S01]  /*9440*/  IMAD.WIDE R42, R39, 0x4, R2.reuse ;  /* 0x00000004272a7825 */ /* 0x108fe200078e0202 */
[----:B------:R-:W-:Y:S03]  /*9450*/  STL.64 [R1+0x578], R44 ;  /* 0x0005782c01007387 */ /* 0x000fe60000100a00 */
        /* <DEDUP_REMOVED lines=8> */
[----:B--2---:R-:W-:-:S04]  /*94e0*/  IMAD.WIDE R40, R35, 0x4, R2 ;  /* 0x0000000423287825 */ /* 0x004fc800078e0202 */
[--C-:B---3--:R-:W-:Y:S01]  /*94f0*/  IMAD.WIDE R38, R34, 0x4, R2.reuse ;  /* 0x0000000422267825 */ /* 0x108fe200078e0202 */
[----:B------:R-:W-:Y:S03]  /*9500*/  STL.64 [R1+0x968], R40 ;  /* 0x0009682801007387 */ /* 0x000fe60000100a00 */
[--C-:B-1----:R-:W-:Y:S01]  /*9510*/  IMAD.WIDE R36, R33, 0x4, R2.reuse ;  /* 0x0000000421247825 */ /* 0x102fe200078e0202 */
        /* <DEDUP_REMOVED lines=22> */
[----:B--2---:R-:W-:-:S04]  /*9680*/  IMAD.WIDE R28, R23, 0x4, R2 ;  /* 0x00000004171c7825 */ /* 0x004fc800078e0202 */
[--C-:B---3--:R-:W-:Y:S01]  /*9690*/  IMAD.WIDE R26, R22, 0x4, R2.reuse ;  /* 0x00000004161a7825 */ /* 0x108fe200078e0202 */
[----:B------:R-:W-:Y:S03]  /*96a0*/  STL.64 [R1+0x4e8], R28 ;  /* 0x0004e81c01007387 */ /* 0x000fe60000100a00 */
[--C-:B-----5:R-:W-:Y:S01]  /*96b0*/  IMAD.WIDE R24, R21, 0x4, R2.reuse ;  /* 0x0000000415187825 */ /* 0x120fe200078e0202 */
        /* <DEDUP_REMOVED lines=35> */
[----:B------:R-:W-:Y:S03]  /*98f0*/  STL.64 [R1+0x8f8], R10 ;  /* 0x0008f80a01007387 */ /* 0x000fe60000100a00 */
[--C-:B---3--:R-:W-:Y:S01]  /*9900*/  IMAD.WIDE R6, R0, 0x4, R2.reuse ;  /* 0x0000000400067825 */ /* 0x108fe200078e0202 */
[----:B------:R1:W-:Y:S03]  /*9910*/  STL.64 [R1+0x8e8], R8 ;  /* 0x0008e80801007387 */ /* 0x0003e60000100a00 */
[--C-:B------:R-:W-:Y:S01]  /*9920*/  IMAD.WIDE R4, R103, 0x4, R2.reuse ;  /* 0x0000000467047825 */ /* 0x100fe200078e0202 */
[----:B------:R2:W-:Y:S03]  /*9930*/  STL.64 [R1+0x8d8], R6 ;  /* 0x0008d80601007387 */ /* 0x0005e60000100a00 */
[----:B------:R-:W-:Y:S01]  /*9940*/  IMAD R0, R125, UR5, RZ ;  /* 0x000000057d007c24 */ /* 0x000fe2000f8e02ff */
[----:B------:R3:W-:Y:S01]  /*9950*/  STL.64 [R1+0x8c8], R4 ;  /* 0x0008c80401007387 */ /* 0x0007e20000100a00 */
[----:B-1----:R-:W-:-:S04]  /*9960*/  IMAD.WIDE R8, R104, 0x4, R2 ;  /* 0x0000000468087825 */ /* 0x002fc800078e0202 */
[--C-:B--2---:R-:W-:Y:S01]  /*9970*/  IMAD.WIDE R6, R105, 0x4, R2.reuse ;  /* 0x0000000469067825 */ /* 0x104fe200078e0202 */
[----:B------:R1:W-:Y:S03]  /*9980*/  STL.64 [R1+0x8b8], R8 ;  /* 0x0008b80801007387 */ /* 0x0003e60000100a00 */
[--C-:B---3--:R-:W-:Y:S01]  /*9990*/  IMAD.WIDE R4, R106, 0x4, R2.reuse ;  /* 0x000000046a047825 */ /* 0x108fe200078e0202 */
[----:B------:R2:W-:Y:S04]  /*99a0*/  STL.64 [R1+0x878], R6 ;  /* 0x0008780601007387 */ /* 0x0005e80000100a00 */
        /* <DEDUP_REMOVED lines=11> */
[----:B------:R2:W-:Y:S03]  /*9a60*/  STL.64 [R1+0x648], R6 ;  /* 0x0006480601007387 */ /* 0x0005e60000100a00 */
[----:B------:R-:W-:Y:S01]  /*9a70*/  IMAD R110, R246, 0x31, RZ ;  /* 0x00000031f66e7824 */ /* 0x000fe200078e02ff */
        /* <DEDUP_REMOVED lines=35> */
[----:B------:R-:W-:Y:S03]  /*9cb0*/  STL.64 [R1+0x538], R8 ;  /* 0x0005380801007387 */ /* 0x000fe60000100a00 */
[--C-:B---3--:R-:W-:Y:S01]  /*9cc0*/  IMAD.WIDE R4, R134, 0x4, R2.reuse ;  /* 0x0000000486047825 */ /* 0x108fe200078e0202 */
[----:B------:R1:W-:Y:S03]  /*9cd0*/  STL.64 [R1+0x4b8], R6 ;  /* 0x0004b80601007387 */ /* 0x0003e60000100a00 */
[----:B------:R-:W-:Y:S01]  /*9ce0*/  IMAD.WIDE R2, R135, 0x4, R2 ;  /* 0x0000000487027825 */ /* 0x000fe200078e0202 */
[----:B------:R2:W-:Y:S03]  /*9cf0*/  STL.64 [R1+0x440], R4 ;  /* 0x0004400401007387 */ /* 0x0005e60000100a00 */
[----:B------:R-:W-:Y:S01]  /*9d00*/  IMAD R134, R246, 0x25, RZ ;  /* 0x00000025f6867824 */ /* 0x000fe200078e02ff */
[----:B------:R3:W-:Y:S01]  /*9d10*/  STL.64 [R1+0x448], R2 ;  /* 0x0004480201007387 */ /* 0x0007e20000100a00 */
[----:B-1----:R-:W1:Y:S01]  /*9d20*/  LDC R6, c[0x0][0x230] ;  /* 0x00008c00ff067b82 */ /* 0x002e620000000800 */
[----:B--2---:R-:W-:-:S07]  /*9d30*/  IMAD R4, R122, UR5, RZ ;  /* 0x000000057a047c24 */ /* 0x004fce000f8e02ff */
[----:B------:R-:W2:Y:S01]  /*9d40*/  LDC R5, c[0x0][0x230] ;  /* 0x00008c00ff057b82 */ /* 0x000ea20000000800 */
[----:B---3--:R-:W-:Y:S01]  /*9d50*/  IADD3 R2, R138, -0x9, RZ ;  /* 0xfffffff78a027810 */ /* 0x008fe20007ffe0ff */
[----:B------:R-:W-:Y:S01]  /*9d60*/  IMAD R3, R123, UR5, RZ ;  /* 0x000000057b037c24 */ /* 0x000fe2000f8e02ff */
[----:B------:R-:W-:Y:S02]  /*9d70*/  LEA R244, P6, R4, UR6, 0x2 ;  /* 0x0000000604f47c11 */ /* 0x000fe4000f8c10ff */
[----:B------:R-:W-:Y:S01]  /*9d80*/  ISETP.GE.U32.AND P5, PT, R2, 0x7fffffb8, PT ;  /* 0x7fffffb80200780c */ /* 0x000fe20003fa6070 */
[----:B------:R-:W-:Y:S01]  /*9d90*/  IMAD R2, R127, UR5, RZ ;  /* 0x000000057f027c24 */ /* 0x000fe2000f8e02ff */
[----:B------:R-:W-:Y:S01]  /*9da0*/  LEA.HI.X.SX32 R245, R4, UR7, 0x2, P6 ;  /* 0x0000000704f57c11 */ /* 0x000fe2000b0f16ff */
[----:B------:R-:W3:Y:S01]  /*9db0*/  LDC R7, c[0x0][0x230] ;  /* 0x00008c00ff077b82 */ /* 0x000ee20000000800 */
[C---:B------:R-:W-:Y:S01]  /*9dc0*/  LEA R242, P1, R3.reuse, UR6, 0x2 ;  /* 0x0000000603f27c11 */ /* 0x040fe2000f8210ff */
[----:B------:R-:W-:Y:S01]  /*9dd0*/  UMOV UR5, 0x400 ;  /* 0x0000040000057882 */ /* 0x000fe20000000000 */
[C---:B------:R-:W-:Y:S01]  /*9de0*/  LEA R240, P6, R0.reuse, UR6, 0x2 ;  /* 0x0000000600f07c11 */ /* 0x040fe2000f8c10ff */
[----:B------:R-:W-:Y:S01]  /*9df0*/  ULEA UR5, UR4, UR5, 0x18 ;  /* 0x0000000504057291 */ /* 0x000fe2000f8ec03f */
[----:B------:R-:W-:Y:S01]  /*9e00*/  LEA.HI.X.SX32 R243, R3, UR7, 0x2, P1 ;  /* 0x0000000703f37c11 */ /* 0x000fe200088f16ff */
[----:B------:R-:W-:Y:S01]  /*9e10*/  VIADD R4, R139, 0xfffffff3 ;  /* 0xfffffff38b047836 */ /* 0x000fe20000000000 */
[----:B------:R-:W-:Y:S01]  /*9e20*/  LEA.HI.X.SX32 R241, R0, UR7, 0x2, P6 ;  /* 0x0000000700f17c11 */ /* 0x000fe2000b0f16ff */
[----:B------:R-:W-:Y:S01]  /*9e30*/  VIADD R0, R140, 0xffffffef ;  /* 0xffffffef8c007836 */ /* 0x000fe20000000000 */
[----:B------:R-:W-:Y:S01]  /*9e40*/  LEA R238, P1, R2, UR6, 0x2 ;  /* 0x0000000602ee7c11 */ /* 0x000fe2000f8210ff */
[----:B------:R-:W-:Y:S01]  /*9e50*/  IMAD.SHL.U32 R3, R246, 0x4, RZ ;  /* 0x00000004f6037824 */ /* 0x000fe200078e00ff */
[----:B------:R-:W-:Y:S01]  /*9e60*/  ISETP.GE.U32.AND P6, PT, R4, 0x7fffffb4, PT ;  /* 0x7fffffb40400780c */ /* 0x000fe20003fc6070 */
[--C-:B------:R-:W-:Y:S01]  /*9e70*/  IMAD.WIDE R236, R230, 0x4, R244.reuse ;  /* 0x00000004e6ec7825 */ /* 0x100fe200078e02f4 */
[----:B------:R-:W-:Y:S01]  /*9e80*/  LEA.HI.X.SX32 R239, R2, UR7, 0x2, P1 ;  /* 0x0000000702ef7c11 */ /* 0x000fe200088f16ff */
[----:B------:R-:W-:Y:S01]  /*9e90*/  ULDC.64 UR6, c[0x0][0x238] ;  /* 0x00008e0000067ab9 */ /* 0x000fe20000000a00 */
[----:B------:R-:W-:Y:S01]  /*9ea0*/  ISETP.GE.U32.AND P1, PT, R0, 0x7fffffb0, PT ;  /* 0x7fffffb00000780c */ /* 0x000fe20003f26070 */
[----:B--2---:R-:W-:Y:S01]  /*9eb0*/  VIADD R4, R5, 0xffffffeb ;  /* 0xffffffeb05047836 */ /* 0x004fe20000000000 */
[----:B------:R-:W-:Y:S01]  /*9ec0*/  SHF.L.U32 R0, R143, 0x2, RZ ;  /* 0x000000028f007819 */ /* 0x000fe200000006ff */
[----:B------:R-:W2:Y:S01]  /*9ed0*/  LDC R5, c[0x0][0x230] ;  /* 0x00008c00ff057b82 */ /* 0x000ea20000000800 */
[C---:B------:R-:W-:Y:S01]  /*9ee0*/  IMAD.WIDE R14, R3.reuse, 0x4, R244 ;  /* 0x00000004030e7825 */ /* 0x040fe200078e02f4 */
[----:B------:R-:W-:Y:S01]  /*9ef0*/  USHF.L.U32 UR10, UR7, 0x6, URZ ;  /* 0x00000006070a7899 */ /* 0x000fe2000800063f */
[----:B------:R-:W-:Y:S01]  /*9f00*/  IADD3 R2, R0, UR5, RZ ;  /* 0x0000000500027c10 */ /* 0x000fe2000fffe0ff */
[----:B------:R-:W-:Y:S01]  /*9f10*/  USHF.L.U32 UR9, UR6, 0x6, URZ ;  /* 0x0000000606097899 */ /* 0x000fe2000800063f */
[C---:B------:R-:W-:Y:S01]  /*9f20*/  IMAD.WIDE R12, R3.reuse, 0x4, R242 ;  /* 0x00000004030c7825 */ /* 0x040fe200078e02f2 */
[----:B------:R5:W-:Y:S03]  /*9f30*/  STL.64 [R1+0x208], R14 ;  /* 0x0002080e01007387 */ /* 0x000be60000100a00 */
[C---:B------:R-:W-:Y:S01]  /*9f40*/  IMAD.WIDE R10, R3.reuse, 0x4, R240 ;  /* 0x00000004030a7825 */ /* 0x040fe200078e02f0 */
[----:B------:R-:W-:Y:S01]  /*9f50*/  @!PT LDS RZ, [RZ] ;  /* 0x00000000fffff984 */ /* 0x000fe20000000800 */
[----:B------:R-:W-:Y:S01]  /*9f60*/  @!PT LDS RZ, [RZ] ;  /* 0x00000000fffff984 */ /* 0x000fe20000000800 */
[----:B------:R-:W-:Y:S01]  /*9f70*/  @!PT LDS RZ, [RZ] ;  /* 0x00000000fffff984 */ /* 0x000fe20000000800 */
[----:B------:R-:W-:Y:S03]  /*9f80*/  LDGSTS.E [R2], desc[UR14][R244.64], !P3 ;  /* 0x00000000f4027fae */ /* 0x000fe6000d92184e */
[----:B------:R-:W-:Y:S01]  /*9f90*/  IMAD.WIDE R8, R3, 0x4, R238 ;  /* 0x0000000403087825 */ /* 0x000fe200078e02ee */
[----:B------:R-:W-:Y:S03]  /*9fa0*/  LDGSTS.E [R2+0x80], desc[UR14][R242.64], !P3 ;  /* 0x00080000f2027fae */ /* 0x000fe6000d92184e */
[----:B-1----:R-:W-:Y:S01]  /*9fb0*/  VIADD R3, R6, 0xffffffe7 ;  /* 0xffffffe706037836 */ /* 0x002fe20000000000 */
[----:B------:R-:W-:Y:S01]  /*9fc0*/  LDGSTS.E [R2+0x100], desc[UR14][R240.64], !P3 ;  /* 0x00100000f0027fae */ /* 0x000fe2000d92184e */
[----:B------:R-:W1:Y:S01]  /*9fd0*/  LDC R6, c[0x0][0x230] ;  /* 0x00008c00ff067b82 */ /* 0x000e620000000800 */
[----:B------:R-:W-:-:S02]  /*9fe0*/  IMAD.WIDE R234, R230, 0x4, R242 ;  /* 0x00000004e6ea7825 */ /* 0x000fc400078e02f2 */
[----:B------:R-:W-:Y:S01]  /*9ff0*/  LDGSTS.E [R2+0x180], desc[UR14][R238.64], !P3 ;  /* 0x00180000ee027fae */ /* 0x000fe2000d92184e */
[----:B------:R-:W-:Y:S01]  /*a000*/  ISETP.GE.U32.AND P3, PT, R4, 0x7fffffac, PT ;  /* 0x7fffffac0400780c */ /* 0x000fe20003f66070 */
[----:B------:R-:W-:Y:S02]  /*a010*/  IMAD.SHL.U32 R4, R246, 0x8, RZ ;  /* 0x00000008f6047824 */ /* 0x000fe400078e00ff */
[----:B------:R5:W-:Y:S01]  /*a020*/  LDGSTS.E [R2+0x800], desc[UR14][R14.64], !P4 ;  /* 0x008000000e027fae */ /* 0x000be2000e12184e */
[----:B------:R-:W-:-:S03]  /*a030*/  IMAD.WIDE R232, R230, 0x4, R240 ;  /* 0x00000004e6e87825 */ /* 0x000fc600078e02f0 */
[----:B------:R4:W-:Y:S01]  /*a040*/  STL.64 [R1+0x200], R12 ;  /* 0x0002000c01007387 */ /* 0x0009e20000100a00 */
[----:B------:R-:W-:-:S03]  /*a050*/  IMAD.WIDE R230, R230, 0x4, R238 ;  /* 0x00000004e6e67825 */ /* 0x000fc600078e02ee */
[----:B------:R4:W-:Y:S01]  /*a060*/  LDGSTS.E [R2+0x880], desc[UR14][R12.64], !P4 ;  /* 0x008800000c027fae */ /* 0x0009e2000e12184e */
[----:B------:R-:W-:-:S03]  /*a070*/  IMAD.WIDE R228, R222, 0x4, R244 ;  /* 0x00000004dee47825 */ /* 0x000fc600078e02f4 */
[----:B------:R3:W-:Y:S01]  /*a080*/  STL.64 [R1+0x1f8], R10 ;  /* 0x0001f80a01007387 */ /* 0x0007e20000100a00 */
[----:B-----5:R-:W-:-:S03]  /*a090*/  IMAD.WIDE R14, R4, 0x4, R244 ;  /* 0x00000004040e7825 */ /* 0x020fc600078e02f4 */
[----:B------:R3:W-:Y:S01]  /*a0a0*/  LDGSTS.E [R2+0x900], desc[UR14][R10.64], !P4 ;  /* 0x009000000a027fae */ /* 0x0007e2000e12184e */
[----:B------:R-:W-:-:S03]  /*a0b0*/  IMAD.WIDE R226, R222, 0x4, R242 ;  /* 0x00000004dee27825 */ /* 0x000fc600078e02f2 */
[----:B------:R5:W-:Y:S01]  /*a0c0*/  STL.64 [R1+0x1f0], R8 ;  /* 0x0001f00801007387 */ /* 0x000be20000100a00 */
[----:B----4-:R-:W-:-:S03]  /*a0d0*/  IMAD.WIDE R12, R4, 0x4, R242 ;  /* 0x00000004040c7825 */ /* 0x010fc600078e02f2 */
[----:B------:R5:W-:Y:S01]  /*a0e0*/  LDGSTS.E [R2+0x980], desc[UR14][R8.64], !P4 ;  /* 0x0098000008027fae */ /* 0x000be2000e12184e */
[----:B------:R-:W-:Y:S01]  /*a0f0*/  ISETP.GE.U32.AND P4, PT, R3, 0x7fffffa8, PT ;  /* 0x7fffffa80300780c */ /* 0x000fe20003f86070 */
[----:B------:R-:W-:Y:S02]  /*a100*/  IMAD R3, R246, 0xc, RZ ;  /* 0x0000000cf6037824 */ /* 0x000fe400078e02ff */
[--C-:B---3--:R-:W-:Y:S01]  /*a110*/  IMAD.WIDE R10, R4, 0x4, R240.reuse ;  /* 0x00000004040a7825 */ /* 0x108fe200078e02f0 */
[----:B------:R3:W-:Y:S03]  /*a120*/  STL.64 [R1+0x198], R14 ;  /* 0x0001980e01007387 */ /* 0x0007e60000100a00 */
[----:B------:R-:W-:Y:S01]  /*a130*/  IMAD.WIDE R224, R222, 0x4, R240 ;  /* 0x00000004dee07825 */ /* 0x000fe200078e02f0 */
[----:B------:R3:W-:Y:S03]  /*a140*/  LDGSTS.E [R2+0x1000], desc[UR14][R14.64], !P5 ;  /* 0x010000000e027fae */ /* 0x0007e6000e92184e */
[--C-:B-----5:R-:W-:Y:S01]  /*a150*/  IMAD.WIDE R8, R4, 0x4, R238.reuse ;  /* 0x0000000404087825 */ /* 0x120fe200078e02ee */
[----:B------:R-:W-:Y:S01]  /*a160*/  IADD3 R4, R7, -0x1d, RZ ;  /* 0xffffffe307047810 */ /* 0x000fe20007ffe0ff */
[----:B------:R4:W-:Y:S01]  /*a170*/  STL.64 [R1+0x190], R12 ;  /* 0x0001900c01007387 */ /* 0x0009e20000100a00 */
[----:B------:R-:W5:Y:S01]  /*a180*/  LDC R7, c[0x0][0x230] ;  /* 0x00008c00ff077b82 */ /* 0x000f620000000800 */
[----:B------:R-:W-:-:S02]  /*a190*/  IMAD.WIDE R222, R222, 0x4, R238 ;  /* 0x00000004dede7825 */ /* 0x000fc400078e02ee */
[----:B------:R4:W-:Y:S02]  /*a1a0*/  LDGSTS.E [R2+0x1080], desc[UR14][R12.64], !P5 ;  /* 0x010800000c027fae */ /* 0x0009e4000e92184e */
[C-C-:B------:R-:W-:Y:S02]  /*a1b0*/  IMAD.WIDE R220, R214.reuse, 0x4, R244.reuse ;  /* 0x00000004d6dc7825 */ /* 0x140fe400078e02f4 */
[----:B------:R2:W-:Y:S02]  /*a1c0*/  STL.64 [R1+0x188], R10 ;  /* 0x0001880a01007387 */ /* 0x0005e40000100a00 */
[----:B---3--:R-:W-:Y:S02]  /*a1d0*/  IMAD.WIDE R14, R3, 0x4, R244 ;  /* 0x00000004030e7825 */ /* 0x008fe400078e02f4 */
[----:B------:R2:W-:Y:S02]  /*a1e0*/  LDGSTS.E [R2+0x1100], desc[UR14][R10.64], !P5 ;  /* 0x011000000a027fae */ /* 0x0005e4000e92184e */
[----:B------:R-:W-:-:S02]  /*a1f0*/  IMAD.WIDE R218, R214, 0x4, R242 ;  /* 0x00000004d6da7825 */ /* 0x000fc400078e02f2 */
[----:B------:R3:W-:Y:S02]  /*a200*/  STL.64 [R1+0x180], R8 ;  /* 0x0001800801007387 */ /* 0x0007e40000100a00 */
[C---:B----4-:R-:W-:Y:S02]  /*a210*/  IMAD.WIDE R12, R3.reuse, 0x4, R242 ;  /* 0x00000004030c7825 */ /* 0x050fe400078e02f2 */
[----:B------:R3:W-:Y:S01]  /*a220*/  LDGSTS.E [R2+0x1180], desc[UR14][R8.64], !P5 ;  /* 0x0118000008027fae */ /* 0x0007e2000e92184e */
[----:B------:R-:W-:Y:S01]  /*a230*/  ISETP.GE.U32.AND P5, PT, R4, 0x7fffffa4, PT ;  /* 0x7fffffa40400780c */ /* 0x000fe20003fa6070 */
[----:B------:R-:W-:Y:S02]  /*a240*/  IMAD.SHL.U32 R4, R246, 0x10, RZ ;  /* 0x00000010f6047824 */ /* 0x000fe400078e00ff */
[C-C-:B--2---:R-:W-:Y:S01]  /*a250*/  IMAD.WIDE R10, R3.reuse, 0x4, R240.reuse ;  /* 0x00000004030a7825 */ /* 0x144fe200078e02f0 */
[----:B------:R2:W-:Y:S03]  /*a260*/  STL.64 [R1+0x138], R14 ;  /* 0x0001380e01007387 */ /* 0x0005e60000100a00 */
[C---:B------:R-:W-:Y:S01]  /*a270*/  IMAD.WIDE R216, R214.reuse, 0x4, R240 ;  /* 0x00000004d6d87825 */ /* 0x040fe200078e02f0 */
[----:B------:R2:W-:Y:S03]  /*a280*/  LDGSTS.E [R2+0x1800], desc[UR14][R14.64], !P6 ;  /* 0x018000000e027fae */ /* 0x0005e6000f12184e */
[--C-:B---3--:R-:W-:Y:S01]  /*a290*/  IMAD.WIDE R8, R3, 0x4, R238.reuse ;  /* 0x0000000403087825 */ /* 0x108fe200078e02ee */
[----:B------:R3:W-:Y:S03]  /*a2a0*/  STL.64 [R1+0x130], R12 ;  /* 0x0001300c01007387 */ /* 0x0007e60000100a00 */
[----:B------:R-:W-:Y:S01]  /*a2b0*/  VIADD R3, R5, 0xffffffdf ;  /* 0xffffffdf05037836 */ /* 0x000fe20000000000 */
[----:B------:R3:W-:Y:S01]  /*a2c0*/  LDGSTS.E [R2+0x1880], desc[UR14][R12.64], !P6 ;  /* 0x018800000c027fae */ /* 0x0007e2000f12184e */
[----:B------:R-:W4:Y:S01]  /*a2d0*/  LDC R5, c[0x0][0x230] ;  /* 0x00008c00ff057b82 */ /* 0x000f220000000800 */
[----:B------:R-:W-:-:S02]  /*a2e0*/  IMAD.WIDE R214, R214, 0x4, R238 ;  /* 0x00000004d6d67825 */ /* 0x000fc400078e02ee */
[----:B------:R1:W-:Y:S02]  /*a2f0*/  STL.64 [R1+0x128], R10 ;  /* 0x0001280a01007387 */ /* 0x0003e40000100a00 */
[--C-:B--2---:R-:W-:Y:S02]  /*a300*/  IMAD.WIDE R14, R4, 0x4, R244.reuse ;  /* 0x00000004040e7825 */ /* 0x104fe400078e02f4 */
[----:B------:R1:W-:Y:S02]  /*a310*/  LDGSTS.E [R2+0x1900], desc[UR14][R10.64], !P6 ;  /* 0x019000000a027fae */ /* 0x0003e4000f12184e */
[----:B------:R-:W-:Y:S02]  /*a320*/  IMAD.WIDE R212, R206, 0x4, R244 ;  /* 0x00000004ced47825 */ /* 0x000fe400078e02f4 */
[----:B------:R2:W-:Y:S02]  /*a330*/  STL.64 [R1+0x120], R8 ;  /* 0x0001200801007387 */ /* 0x0005e40000100a00 */
[----:B---3--:R-:W-:-:S02]  /*a340*/  IMAD.WIDE R12, R4, 0x4, R242 ;  /* 0x00000004040c7825 */ /* 0x008fc400078e02f2 */
[----:B------:R2:W-:Y:S01]  /*a350*/  LDGSTS.E [R2+0x1980], desc[UR14][R8.64], !P6 ;  /* 0x0198000008027fae */ /* 0x0005e2000f12184e */
[----:B------:R-:W-:Y:S01]  /*a360*/  ISETP.GE.U32.AND P6, PT, R3, 0x7fffffa0, PT ;  /* 0x7fffffa00300780c */ /* 0x000fe20003fc6070 */
[----:B------:R-:W-:Y:S02]  /*a370*/  IMAD R3, R246, 0x14, RZ ;  /* 0x00000014f6037824 */ /* 0x000fe400078e02ff */
[----:B-1----:R-:W-:Y:S01]  /*a380*/  IMAD.WIDE R10, R4, 0x4, R240 ;  /* 0x00000004040a7825 */ /* 0x002fe200078e02f0 */
[----:B------:R1:W-:Y:S03]  /*a390*/  STL.64 [R1+0xd8], R14 ;  /* 0x0000d80e01007387 */ /* 0x0003e60000100a00 */
[----:B------:R-:W-:Y:S01]  /*a3a0*/  IMAD.WIDE R210, R206, 0x4, R242 ;  /* 0x00000004ced27825 */ /* 0x000fe200078e02f2 */
[----:B------:R1:W-:Y:S03]  /*a3b0*/  LDGSTS.E [R2+0x2000], desc[UR14][R14.64], !P1 ;  /* 0x020000000e027fae */ /* 0x0003e6000c92184e */
[----:B--2---:R-:W-:Y:S01]  /*a3c0*/  IMAD.WIDE R8, R4, 0x4, R238 ;  /* 0x0000000404087825 */ /* 0x004fe200078e02ee */
[----:B------:R-:W-:Y:S01]  /*a3d0*/  IADD3 R4, R6, -0x25, RZ ;  /* 0xffffffdb06047810 */ /* 0x000fe20007ffe0ff */
[----:B------:R2:W-:Y:S01]  /*a3e0*/  STL.64 [R1+0xd0], R12 ;  /* 0x0000d00c01007387 */ /* 0x0005e20000100a00 */
[----:B------:R-:W3:Y:S01]  /*a3f0*/  LDC R6, c[0x0][0x230] ;  /* 0x00008c00ff067b82 */ /* 0x000ee20000000800 */
[----:B------:R-:W-:-:S02]  /*a400*/  IMAD.WIDE R208, R206, 0x4, R240 ;  /* 0x00000004ced07825 */ /* 0x000fc400078e02f0 */
[----:B------:R2:W-:Y:S02]  /*a410*/  LDGSTS.E [R2+0x2080], desc[UR14][R12.64], !P1 ;  /* 0x020800000c027fae */ /* 0x0005e4000c92184e */
[----:B------:R-:W-:Y:S02]  /*a420*/  IMAD.WIDE R206, R206, 0x4, R238 ;  /* 0x00000004cece7825 */ /* 0x000fe400078e02ee */
[----:B------:R5:W-:Y:S02]  /*a430*/  STL.64 [R1+0xc8], R10 ;  /* 0x0000c80a01007387 */ /* 0x000be40000100a00 */
[--C-:B-1----:R-:W-:Y:S02]  /*a440*/  IMAD.WIDE R14, R3, 0x4, R244.reuse ;  /* 0x00000004030e7825 */ /* 0x102fe400078e02f4 */
[----:B------:R5:W-:Y:S02]  /*a450*/  LDGSTS.E [R2+0x2100], desc[UR14][R10.64], !P1 ;  /* 0x021000000a027fae */ /* 0x000be4000c92184e */
[----:B------:R-:W-:-:S02]  /*a460*/  IMAD.WIDE R204, R198, 0x4, R244 ;  /* 0x00000004c6cc7825 */ /* 0x000fc400078e02f4 */
[----:B------:R1:W-:Y:S02]  /*a470*/  STL.64 [R1+0xc0], R8 ;  /* 0x0000c00801007387 */ /* 0x0003e40000100a00 */
[C---:B--2---:R-:W-:Y:S02]  /*a480*/  IMAD.WIDE R12, R3.reuse, 0x4, R242 ;  /* 0x00000004030c7825 */ /* 0x044fe400078e02f2 */
[----:B------:R1:W-:Y:S01]  /*a490*/  LDGSTS.E [R2+0x2180], desc[UR14][R8.64], !P1 ;  /* 0x0218000008027fae */ /* 0x0003e2000c92184e */
[----:B------:R-:W-:Y:S01]  /*a4a0*/  ISETP.GE.U32.AND P1, PT, R4, 0x7fffff9c, PT ;  /* 0x7fffff9c0400780c */ /* 0x000fe20003f26070 */
[----:B------:R-:W-:Y:S02]  /*a4b0*/  IMAD R4, R246, 0x18, RZ ;  /* 0x00000018f6047824 */ /* 0x000fe400078e02ff */
[C---:B-----5:R-:W-:Y:S01]  /*a4c0*/  IMAD.WIDE R10, R3.reuse, 0x4, R240 ;  /* 0x00000004030a7825 */ /* 0x060fe200078e02f0 */
[----:B------:R2:W-:Y:S03]  /*a4d0*/  STL.64 [R1+0x78], R14 ;  /* 0x0000780e01007387 */ /* 0x0005e60000100a00 */
[C---:B------:R-:W-:Y:S01]  /*a4e0*/  IMAD.WIDE R202, R198.reuse, 0x4, R242 ;  /* 0x00000004c6ca7825 */ /* 0x040fe200078e02f2 */
[----:B------:R2:W-:Y:S03]  /*a4f0*/  LDGSTS.E [R2+0x2800], desc[UR14][R14.64], !P3 ;  /* 0x028000000e027fae */ /* 0x0005e6000d92184e */
[----:B-1----:R-:W-:Y:S01]  /*a500*/  IMAD.WIDE R8, R3, 0x4, R238 ;  /* 0x0000000403087825 */ /* 0x002fe200078e02ee */
[----:B------:R1:W-:Y:S03]  /*a510*/  STL.64 [R1+0x70], R12 ;  /* 0x0000700c01007387 */ /* 0x0003e60000100a00 */
[----:B------:R-:W-:Y:S01]  /*a520*/  VIADD R3, R7, 0xffffffd7 ;  /* 0xffffffd707037836 */ /* 0x000fe20000000000 */
[----:B------:R1:W-:Y:S01]  /*a530*/  LDGSTS.E [R2+0x2880], desc[UR14][R12.64], !P3 ;  /* 0x028800000c027fae */ /* 0x0003e2000d92184e */
[----:B------:R-:W5:Y:S01]  /*a540*/  LDC R7, c[0x0][0x230] ;  /* 0x00008c00ff077b82 */ /* 0x000f620000000800 */
[----:B------:R-:W-:-:S02]  /*a550*/  IMAD.WIDE R200, R198, 0x4, R240 ;  /* 0x00000004c6c87825 */ /* 0x000fc400078e02f0 */
[----:B------:R3:W-:Y:S02]  /*a560*/  STL.64 [R1+0x68], R10 ;  /* 0x0000680a01007387 */ /* 0x0007e40000100a00 */
[----:B--2---:R-:W-:Y:S02]  /*a570*/  IMAD.WIDE R14, R4, 0x4, R244 ;  /* 0x00000004040e7825 */ /* 0x004fe400078e02f4 */
[----:B------:R3:W-:Y:S02]  /*a580*/  LDGSTS.E [R2+0x2900], desc[UR14][R10.64], !P3 ;  /* 0x029000000a027fae */ /* 0x0007e4000d92184e */
[----:B------:R-:W-:Y:S02]  /*a590*/  IMAD.WIDE R198, R198, 0x4, R238 ;  /* 0x00000004c6c67825 */ /* 0x000fe400078e02ee */
[----:B------:R2:W-:Y:S02]  /*a5a0*/  STL.64 [R1+0x60], R8 ;  /* 0x0000600801007387 */ /* 0x0005e40000100a00 */
[----:B-1----:R-:W-:-:S02]  /*a5b0*/  IMAD.WIDE R12, R4, 0x4, R242 ;  /* 0x00000004040c7825 */ /* 0x002fc400078e02f2 */
[----:B------:R2:W-:Y:S01]  /*a5c0*/  LDGSTS.E [R2+0x2980], desc[UR14][R8.64], !P3 ;  /* 0x0298000008027fae */ /* 0x0005e2000d92184e */
[----:B------:R-:W-:Y:S01]  /*a5d0*/  ISETP.GE.U32.AND P3, PT, R3, 0x7fffff98, PT ;  /* 0x7fffff980300780c */ /* 0x000fe20003f66070 */
[----:B----4-:R-:W-:Y:S02]  /*a5e0*/  VIADD R3, R5, 0xffffffd3 ;  /* 0xffffffd305037836 */ /* 0x010fe40000000000 */
[----:B---3--:R-:W-:Y:S01]  /*a5f0*/  IMAD.WIDE R10, R4, 0x4, R240 ;  /* 0x00000004040a7825 */ /* 0x008fe200078e02f0 */
[----:B------:R1:W-:Y:S01]  /*a600*/  LDGSTS.E [R2+0x3000], desc[UR14][R14.64], !P4 ;  /* 0x030000000e027fae */ /* 0x0003e2000e12184e */
[----:B------:R-:W3:Y:S02]  /*a610*/  LDC R5, c[0x0][0x230] ;  /* 0x00008c00ff057b82 */ /* 0x000ee40000000800 */
[----:B------:R-:W-:Y:S01]  /*a620*/  IMAD.WIDE R196, R190, 0x4, R244 ;  /* 0x00000004bec47825 */ /* 0x000fe200078e02f4 */
[----:B------:R4:W-:Y:S03]  /*a630*/  LDGSTS.E [R2+0x3080], desc[UR14][R12.64], !P4 ;  /* 0x030800000c027fae */ /* 0x0009e6000e12184e */
[----:B--2---:R-:W-:Y:S01]  /*a640*/  IMAD.WIDE R8, R4, 0x4, R238 ;  /* 0x0000000404087825 */ /* 0x004fe200078e02ee */
[----:B------:R2:W-:Y:S01]  /*a650*/  LDGSTS.E [R2+0x3100], desc[UR14][R10.64], !P4 ;  /* 0x031000000a027fae */ /* 0x0005e2000e12184e */
[----:B------:R-:W1:Y:S02]  /*a660*/  LDC R4, c[0x0][0x230] ;  /* 0x00008c00ff047b82 */ /* 0x000e640000000800 */
[----:B------:R-:W-:Y:S01]  /*a670*/  IMAD.WIDE R194, R190, 0x4, R242 ;  /* 0x00000004bec27825 */ /* 0x000fe200078e02f2 */
[----:B------:R2:W-:Y:S01]  /*a680*/  LDGSTS.E [R2+0x3180], desc[UR14][R8.64], !P4 ;  /* 0x0318000008027fae */ /* 0x0005e2000e12184e */
[----:B------:R-:W-:-:S02]  /*a690*/  ISETP.GE.U32.AND P4, PT, R3, 0x7fffff94, PT ;  /* 0x7fffff940300780c */ /* 0x000fc40003f86070 */
[----:B------:R-:W-:Y:S01]  /*a6a0*/  VIADD R3, R6, 0xffffffcf ;  /* 0xffffffcf06037836 */ /* 0x000fe20000000000 */
[----:B------:R-:W-:Y:S01]  /*a6b0*/  LDGSTS.E [R2+0x3800], desc[UR14][R236.64], !P5 ;  /* 0x03800000ec027fae */ /* 0x000fe2000e92184e */
[----:B------:R-:W4:Y:S01]  /*a6c0*/  LDC R6, c[0x0][0x230] ;  /* 0x00008c00ff067b82 */ /* 0x000f220000000800 */
[C---:B------:R-:W-:Y:S02]  /*a6d0*/  IMAD.WIDE R192, R190.reuse, 0x4, R240 ;  /* 0x00000004bec07825 */ /* 0x040fe400078e02f0 */
[----:B------:R-:W-:Y:S02]  /*a6e0*/  LDGSTS.E [R2+0x3880], desc[UR14][R234.64], !P5 ;  /* 0x03880000ea027fae */ /* 0x000fe4000e92184e */
[----:B------:R-:W-:Y:S02]  /*a6f0*/  IMAD.WIDE R190, R190, 0x4, R238 ;  /* 0x00000004bebe7825 */ /* 0x000fe400078e02ee */
[----:B------:R-:W-:Y:S02]  /*a700*/  LDGSTS.E [R2+0x3900], desc[UR14][R232.64], !P5 ;  /* 0x03900000e8027fae */ /* 0x000fe4000e92184e */
[----:B------:R-:W-:-:S02]  /*a710*/  IMAD.WIDE R188, R182, 0x4, R244 ;  /* 0x00000004b6bc7825 */ /* 0x000fc400078e02f4 */
[----:B------:R-:W-:Y:S01]  /*a720*/  LDGSTS.E [R2+0x3980], desc[UR14][R230.64], !P5 ;  /* 0x03980000e6027fae */ /* 0x000fe2000e92184e */
[----:B------:R-:W-:Y:S01]  /*a730*/  ISETP.GE.U32.AND P5, PT, R3, 0x7fffff90, PT ;  /* 0x7fffff900300780c */ /* 0x000fe20003fa6070 */
[----:B-----5:R-:W-:Y:S02]  /*a740*/  VIADD R3, R7, 0xffffffcb ;  /* 0xffffffcb07037836 */ /* 0x020fe40000000000 */
[----:B------:R-:W-:Y:S01]  /*a750*/  LDGSTS.E [R2+0x4000], desc[UR14][R228.64], !P6 ;  /* 0x04000000e4027fae */ /* 0x000fe2000f12184e */
[C---:B------:R-:W-:Y:S01]  /*a760*/  IMAD.WIDE R186, R182.reuse, 0x4, R242 ;  /* 0x00000004b6ba7825 */ /* 0x040fe200078e02f2 */
[----:B------:R-:W5:Y:S02]  /*a770*/  LDC R7, c[0x0][0x230] ;  /* 0x00008c00ff077b82 */ /* 0x000f640000000800 */
[----:B------:R-:W-:Y:S01]  /*a780*/  LDGSTS.E [R2+0x4080], desc[UR14][R226.64], !P6 ;  /* 0x04080000e2027fae */ /* 0x000fe2000f12184e */
[----:B------:R-:W-:-:S03]  /*a790*/  IMAD.WIDE R184, R182, 0x4, R240 ;  /* 0x00000004b6b87825 */ /* 0x000fc600078e02f0 */
[----:B------:R-:W-:Y:S01]  /*a7a0*/  LDGSTS.E [R2+0x4100], desc[UR14][R224.64], !P6 ;  /* 0x04100000e0027fae */ /* 0x000fe2000f12184e */
[----:B------:R-:W-:-:S03]  /*a7b0*/  IMAD.WIDE R182, R182, 0x4, R238 ;  /* 0x00000004b6b67825 */ /* 0x000fc600078e02ee */
[----:B------:R-:W-:Y:S01]  /*a7c0*/  LDGSTS.E [R2+0x4180], desc[UR14][R222.64], !P6 ;  /* 0x04180000de027fae */ /* 0x000fe2000f12184e */
[----:B------:R-:W-:Y:S01]  /*a7d0*/  ISETP.GE.U32.AND P6, PT, R3, 0x7fffff8c, PT ;  /* 0x7fffff8c0300780c */ /* 0x000fe20003fc6070 */
[----:B------:R-:W-:Y:S01]  /*a7e0*/  IMAD.WIDE R180, R174, 0x4, R244 ;  /* 0x00000004aeb47825 */ /* 0x000fe200078e02f4 */
[----:B-1----:R-:W-:Y:S01]  /*a7f0*/  IADD3 R3, R4, -0x39, RZ ;  /* 0xffffffc704037810 */ /* 0x002fe20007ffe0ff */
[----:B------:R-:W-:Y:S01]  /*a800*/  LDGSTS.E [R2+0x4800], desc[UR14][R220.64], !P1 ;  /* 0x04800000dc027fae */ /* 0x000fe2000c92184e */
[----:B------:R-:W1:Y:S01]  /*a810*/  LDC R4, c[0x0][0x230] ;  /* 0x00008c00ff047b82 */ /* 0x000e620000000800 */
[C---:B------:R-:W-:Y:S02]  /*a820*/  IMAD.WIDE R178, R174.reuse, 0x4, R242 ;  /* 0x00000004aeb27825 */ /* 0x040fe400078e02f2 */
[----:B------:R-:W-:Y:S02]  /*a830*/  LDGSTS.E [R2+0x4880], desc[UR14][R218.64], !P1 ;  /* 0x04880000da027fae */ /* 0x000fe4000c92184e */
[----:B------:R-:W-:-:S02]  /*a840*/  IMAD.WIDE R176, R174, 0x4, R240 ;  /* 0x00000004aeb07825 */ /* 0x000fc400078e02f0 */
[----:B------:R-:W-:Y:S02]  /*a850*/  LDGSTS.E [R2+0x4900], desc[UR14][R216.64], !P1 ;  /* 0x04900000d8027fae */ /* 0x000fe4000c92184e */
[----:B------:R-:W-:Y:S02]  /*a860*/  IMAD.WIDE R174, R174, 0x4, R238 ;  /* 0x00000004aeae7825 */ /* 0x000fe400078e02ee */
[----:B------:R-:W-:Y:S01]  /*a870*/  LDGSTS.E [R2+0x4980], desc[UR14][R214.64], !P1 ;  /* 0x04980000d6027fae */ /* 0x000fe2000c92184e */
[----:B------:R-:W-:Y:S01]  /*a880*/  ISETP.GE.U32.AND P1, PT, R3, 0x7fffff88, PT ;  /* 0x7fffff880300780c */ /* 0x000fe20003f26070 */
[----:B---3--:R-:W-:Y:S02]  /*a890*/  VIADD R3, R5, 0xffffffc3 ;  /* 0xffffffc305037836 */ /* 0x008fe40000000000 */
[----:B------:R-:W-:Y:S01]  /*a8a0*/  LDGSTS.E [R2+0x5000], desc[UR14][R212.64], !P3 ;  /* 0x05000000d4027fae */ /* 0x000fe2000d92184e */
[----:B------:R-:W3:Y:S01]  /*a8b0*/  LDC R5, c[0x0][0x230] ;  /* 0x00008c00ff057b82 */ /* 0x000ee20000000800 */
[----:B------:R-:W-:-:S02]  /*a8c0*/  IMAD.WIDE R172, R166, 0x4, R244 ;  /* 0x00000004a6ac7825 */ /* 0x000fc400078e02f4 */
[----:B------:R-:W-:Y:S02]  /*a8d0*/  LDGSTS.E [R2+0x5080], desc[UR14][R210.64], !P3 ;  /* 0x05080000d2027fae */ /* 0x000fe4000d92184e */
[C---:B------:R-:W-:Y:S02]  /*a8e0*/  IMAD.WIDE R170, R166.reuse, 0x4, R242 ;  /* 0x00000004a6aa7825 */ /* 0x040fe400078e02f2 */
[----:B------:R-:W-:Y:S02]  /*a8f0*/  LDGSTS.E [R2+0x5100], desc[UR14][R208.64], !P3 ;  /* 0x05100000d0027fae */ /* 0x000fe4000d92184e */
[----:B------:R-:W-:Y:S02]  /*a900*/  IMAD.WIDE R168, R166, 0x4, R240 ;  /* 0x00000004a6a87825 */ /* 0x000fe400078e02f0 */
[----:B------:R-:W-:Y:S01]  /*a910*/  LDGSTS.E [R2+0x5180], desc[UR14][R206.64], !P3 ;  /* 0x05180000ce027fae */ /* 0x000fe2000d92184e */
[----:B------:R-:W-:Y:S01]  /*a920*/  ISETP.GE.U32.AND P3, PT, R3, 0x7fffff84, PT ;  /* 0x7fffff840300780c */ /* 0x000fe20003f66070 */
[----:B----4-:R-:W-:-:S02]  /*a930*/  VIADD R3, R6, 0xfffffffe ;  /* 0xfffffffe06037836 */ /* 0x010fc40000000000 */
[----:B------:R-:W4:Y:S01]  /*a940*/  LDC R6, c[0x0][0x230] ;  /* 0x00008c00ff067b82 */ /* 0x000f220000000800 */
[----:B------:R2:W-:Y:S01]  /*a950*/  STL.64 [R1+0x18], R14 ;  /* 0x0000180e01007387 */ /* 0x0005e20000100a00 */
[----:B------:R-:W-:-:S03]  /*a960*/  IMAD.WIDE R166, R166, 0x4, R238 ;  /* 0x00000004a6a67825 */ /* 0x000fc600078e02ee */
[----:B------:R5:W-:Y:S01]  /*a970*/  STL.64 [R1+0x10], R12 ;  /* 0x0000100c01007387 */ /* 0x000be20000100a00 */
[----:B------:R-:W-:-:S03]  /*a980*/  IMAD.WIDE R164, R158, 0x4, R244 ;  /* 0x000000049ea47825 */ /* 0x000fc600078e02f4 */
[----:B------:R1:W-:Y:S01]  /*a990*/  STL.64 [R1+0x8], R10 ;  /* 0x0000080a01007387 */ /* 0x0003e20000100a00 */
[----:B------:R-:W-:-:S03]  /*a9a0*/  IMAD.WIDE R162, R158, 0x4, R242 ;  /* 0x000000049ea27825 */ /* 0x000fc600078e02f2 */
[----:B------:R1:W-:Y:S01]  /*a9b0*/  STL.64 [R1], R8 ;  /* 0x0000000801007387 */ /* 0x0003e20000100a00 */
[----:B--2---:R-:W-:-:S03]  /*a9c0*/  IMAD.WIDE R14, R246, 0x4, R244 ;  /* 0x00000004f60e7825 */ /* 0x004fc600078e02f4 */
[----:B------:R-:W-:Y:S01]  /*a9d0*/  LDGSTS.E [R2+0x5800], desc[UR14][R204.64], !P4 ;  /* 0x05800000cc027fae */ /* 0x000fe2000e12184e */
[----:B-----5:R-:W-:-:S03]  /*a9e0*/  IMAD.WIDE R12, R246, 0x4, R242 ;  /* 0x00000004f60c7825 */ /* 0x020fc600078e02f2 */
[----:B------:R-:W-:Y:S01]  /*a9f0*/  STL.64 [R1+0x1a80], R236 ;  /* 0x001a80ec01007387 */ /* 0x000fe20000100a00 */
[----:B-1----:R-:W-:-:S03]  /*aa00*/  IMAD.WIDE R10, R246, 0x4, R240 ;  /* 0x00000004f60a7825 */ /* 0x002fc600078e02f0 */
[----:B------:R-:W-:Y:S01]  /*aa10*/  LDGSTS.E [R2+0x5880], desc[UR14][R202.64], !P4 ;  /* 0x05880000ca027fae */ /* 0x000fe2000e12184e */
[----:B------:R-:W-:-:S03]  /*aa20*/  IMAD.WIDE R8, R246, 0x4, R238 ;  /* 0x00000004f6087825 */ /* 0x000fc600078e02ee */
[----:B------:R-:W-:Y:S01]  /*aa30*/  STL.64 [R1+0x1a88], R234 ;  /* 0x001a88ea01007387 */ /* 0x000fe20000100a00 */
[----:B------:R-:W-:-:S03]  /*aa40*/  IMAD.WIDE R160, R158, 0x4, R240 ;  /* 0x000000049ea07825 */ /* 0x000fc600078e02f0 */
[----:B------:R-:W-:Y:S01]  /*aa50*/  LDGSTS.E [R2+0x5900], desc[UR14][R200.64], !P4 ;  /* 0x05900000c8027fae */ /* 0x000fe2000e12184e */
[----:B------:R-:W-:-:S03]  /*aa60*/  IMAD.WIDE R158, R158, 0x4, R238 ;  /* 0x000000049e9e7825 */ /* 0x000fc600078e02ee */
[----:B------:R-:W-:Y:S01]  /*aa70*/  STL.64 [R1+0x1a90], R232 ;  /* 0x001a90e801007387 */ /* 0x000fe20000100a00 */
[----:B------:R-:W-:-:S03]  /*aa80*/  IMAD.WIDE R156, R150, 0x4, R244 ;  /* 0x00000004969c7825 */ /* 0x000fc600078e02f4 */
[----:B------:R-:W-:Y:S01]  /*aa90*/  LDGSTS.E [R2+0x5980], desc[UR14][R198.64], !P4 ;  /* 0x05980000c6027fae */ /* 0x000fe2000e12184e */
[----:B------:R-:W-:Y:S01]  /*aaa0*/  ISETP.GE.U32.AND P4, PT, R3, 0x7fffffbf, PT ;  /* 0x7fffffbf0300780c */ /* 0x000fe20003f86070 */
[----:B------:R-:W-:Y:S01]  /*aab0*/  IMAD.WIDE R154, R150, 0x4, R242 ;  /* 0x00000004969a7825 */ /* 0x000fe200078e02f2 */
[----:B------:R-:W-:Y:S01]  /*aac0*/  IADD3 R3, R4, -0x6, RZ ;  /* 0xfffffffa04037810 */ /* 0x000fe20007ffe0ff */
[----:B------:R-:W-:Y:S01]  /*aad0*/  STL.64 [R1+0x1a98], R230 ;  /* 0x001a98e601007387 */ /* 0x000fe20000100a00 */
[----:B------:R-:W1:Y:S01]  /*aae0*/  LDC R4, c[0x0][0x230] ;  /* 0x00008c00ff047b82 */ /* 0x000e620000000800 */
[C---:B------:R-:W-:Y:S02]  /*aaf0*/  IMAD.WIDE R152, R150.reuse, 0x4, R240 ;  /* 0x0000000496987825 */ /* 0x040fe400078e02f0 */
[----:B------:R-:W-:Y:S02]  /*ab00*/  STL.64 [R1+0x1aa0], R228 ;  /* 0x001aa0e401007387 */ /* 0x000fe40000100a00 */
[----:B------:R-:W-:-:S02]  /*ab10*/  IMAD.WIDE R150, R150, 0x4, R238 ;  /* 0x0000000496967825 */ /* 0x000fc400078e02ee */
[----:B------:R-:W-:Y:S02]  /*ab20*/  LDGSTS.E [R2+0x6000], desc[UR14][R196.64], !P5 ;  /* 0x06000000c4027fae */ /* 0x000fe4000e92184e */
[C---:B------:R-:W-:Y:S02]  /*ab30*/  IMAD.WIDE R148, R142.reuse, 0x4, R244 ;  /* 0x000000048e947825 */ /* 0x040fe400078e02f4 */
[----:B------:R-:W-:Y:S02]  /*ab40*/  STL.64 [R1+0x1aa8], R226 ;  /* 0x001aa8e201007387 */ /* 0x000fe40000100a00 */
[C---:B------:R-:W-:Y:S02]  /*ab50*/  IMAD.WIDE R146, R142.reuse, 0x4, R242 ;  /* 0x000000048e927825 */ /* 0x040fe400078e02f2 */
[----:B------:R-:W-:Y:S02]  /*ab60*/  LDGSTS.E [R2+0x6080], desc[UR14][R194.64], !P5 ;  /* 0x06080000c2027fae */ /* 0x000fe4000e92184e */
[----:B------:R-:W-:-:S02]  /*ab70*/  IMAD.WIDE R144, R142, 0x4, R240 ;  /* 0x000000048e907825 */ /* 0x000fc400078e02f0 */
[----:B------:R-:W-:Y:S02]  /*ab80*/  STL.64 [R1+0x1ab0], R224 ;  /* 0x001ab0e001007387 */ /* 0x000fe40000100a00 */
[----:B------:R-:W-:Y:S02]  /*ab90*/  IMAD.WIDE R142, R142, 0x4, R238 ;  /* 0x000000048e8e7825 */ /* 0x000fe400078e02ee */
[----:B------:R-:W-:Y:S01]  /*aba0*/  LDGSTS.E [R2+0x6100], desc[UR14][R192.64], !P5 ;  /* 0x06100000c0027fae */ /* 0x000fe2000e92184e */
[----:B-1----:R-:W-:Y:S01]  /*abb0*/  IADD3 R4, R4, -0x12, RZ ;  /* 0xffffffee04047810 */ /* 0x002fe20007ffe0ff */
[C---:B------:R-:W-:Y:S02]  /*abc0*/  IMAD.WIDE R140, R134.reuse, 0x4, R244 ;  /* 0x00000004868c7825 */ /* 0x040fe400078e02f4 */
[----:B------:R-:W-:Y:S02]  /*abd0*/  STL.64 [R1+0x1ab8], R222 ;  /* 0x001ab8de01007387 */ /* 0x000fe40000100a00 */
[----:B------:R-:W-:-:S02]  /*abe0*/  IMAD.WIDE R138, R134, 0x4, R242 ;  /* 0x00000004868a7825 */ /* 0x000fc400078e02f2 */
[----:B------:R-:W-:Y:S01]  /*abf0*/  LDGSTS.E [R2+0x6180], desc[UR14][R190.64], !P5 ;  /* 0x06180000be027fae */ /* 0x000fe2000e92184e */
[----:B------:R-:W-:Y:S01]  /*ac00*/  ISETP.GE.U32.AND P5, PT, R3, 0x7fffffbb, PT ;  /* 0x7fffffbb0300780c */ /* 0x000fe20003fa6070 */
[----:B---3--:R-:W-:Y:S02]  /*ac10*/  VIADD R3, R5, 0xfffffff6 ;  /* 0xfffffff605037836 */ /* 0x008fe40000000000 */
[----:B------:R-:W-:Y:S01]  /*ac20*/  STL.64 [R1+0x1ac0], R220 ;  /* 0x001ac0dc01007387 */ /* 0x000fe20000100a00 */
[----:B------:R-:W1:Y:S01]  /*ac30*/  LDC R5, c[0x0][0x230] ;  /* 0x00008c00ff057b82 */ /* 0x000e620000000800 */
[C---:B------:R-:W-:Y:S02]  /*ac40*/  IMAD.WIDE R136, R134.reuse, 0x4, R240 ;  /* 0x0000000486887825 */ /* 0x040fe400078e02f0 */
[----:B------:R-:W-:Y:S02]  /*ac50*/  STL.64 [R1+0x1ac8], R218 ;  /* 0x001ac8da01007387 */ /* 0x000fe40000100a00 */
[----:B------:R-:W-:-:S02]  /*ac60*/  IMAD.WIDE R134, R134, 0x4, R238 ;  /* 0x0000000486867825 */ /* 0x000fc400078e02ee */
[----:B------:R-:W-:Y:S02]  /*ac70*/  STL.64 [R1+0x1ad0], R216 ;  /* 0x001ad0d801007387 */ /* 0x000fe40000100a00 */
[C---:B------:R-:W-:Y:S02]  /*ac80*/  IMAD.WIDE R132, R126.reuse, 0x4, R244 ;  /* 0x000000047e847825 */ /* 0x040fe400078e02f4 */
[----:B------:R-:W-:Y:S02]  /*ac90*/  LDGSTS.E [R2+0x6800], desc[UR14][R188.64], !P6 ;  /* 0x06800000bc027fae */ /* 0x000fe4000f12184e */
[C---:B------:R-:W-:Y:S02]  /*aca0*/  IMAD.WIDE R130, R126.reuse, 0x4, R242 ;  /* 0x000000047e827825 */ /* 0x040fe400078e02f2 */
[----:B------:R-:W-:Y:S02]  /*acb0*/  STL.64 [R1+0x1ad8], R214 ;  /* 0x001ad8d601007387 */ /* 0x000fe40000100a00 */
[----:B------:R-:W-:-:S02]  /*acc0*/  IMAD.WIDE R128, R126, 0x4, R240 ;  /* 0x000000047e807825 */ /* 0x000fc400078e02f0 */
[----:B------:R-:W-:Y:S02]  /*acd0*/  LDGSTS.E [R2+0x6880], desc[UR14][R186.64], !P6 ;  /* 0x06880000ba027fae */ /* 0x000fe4000f12184e */
[----:B------:R-:W-:Y:S02]  /*ace0*/  IMAD.WIDE R126, R126, 0x4, R238 ;  /* 0x000000047e7e7825 */ /* 0x000fe400078e02ee */
[----:B------:R-:W-:Y:S02]  /*acf0*/  STL.64 [R1+0x1ae0], R212 ;  /* 0x001ae0d401007387 */ /* 0x000fe40000100a00 */
[----:B-1----:R-:W-:Y:S02]  /*ad00*/  VIADD R5, R5, 0xffffffea ;  /* 0xffffffea05057836 */ /* 0x002fe40000000000 */
[----:B------:R-:W-:Y:S01]  /*ad10*/  LDGSTS.E [R2+0x6900], desc[UR14][R184.64], !P6 ;  /* 0x06900000b8027fae */ /* 0x000fe2000f12184e */
[----:B------:R-:W-:-:S03]  /*ad20*/  IMAD.WIDE R124, R118, 0x4, R244 ;  /* 0x00000004767c7825 */ /* 0x000fc600078e02f4 */
[----:B------:R-:W-:Y:S01]  /*ad30*/  STL.64 [R1+0x1ae8], R210 ;  /* 0x001ae8d201007387 */ /* 0x000fe20000100a00 */
[----:B------:R-:W-:-:S03]  /*ad40*/  IMAD.WIDE R122, R118, 0x4, R242 ;  /* 0x00000004767a7825 */ /* 0x000fc600078e02f2 */
[----:B------:R-:W-:Y:S01]  /*ad50*/  LDGSTS.E [R2+0x6980], desc[UR14][R182.64], !P6 ;  /* 0x06980000b6027fae */ /* 0x000fe2000f12184e */
[----:B------:R-:W-:Y:S01]  /*ad60*/  ISETP.GE.U32.AND P6, PT, R3, 0x7fffffb7, PT ;  /* 0x7fffffb70300780c */ /* 0x000fe20003fc6070 */
[----:B----4-:R-:W-:Y:S02]  /*ad70*/  VIADD R3, R6, 0xfffffff2 ;  /* 0xfffffff206037836 */ /* 0x010fe40000000000 */
[----:B------:R-:W-:Y:S01]  /*ad80*/  STL.64 [R1+0x1af0], R208 ;  /* 0x001af0d001007387 */ /* 0x000fe20000100a00 */
[----:B------:R-:W1:Y:S01]  /*ad90*/  LDC R6, c[0x0][0x230] ;  /* 0x00008c00ff067b82 */ /* 0x000e620000000800 */
[C---:B------:R-:W-:Y:S02]  /*ada0*/  IMAD.WIDE R120, R118.reuse, 0x4, R240 ;  /* 0x0000000476787825 */ /* 0x040fe400078e02f0 */
[----:B------:R-:W-:Y:S02]  /*adb0*/  STL.64 [R1+0x1af8], R206 ;  /* 0x001af8ce01007387 */ /* 0x000fe40000100a00 */
[----:B------:R-:W-:-:S02]  /*adc0*/  IMAD.WIDE R118, R118, 0x4, R238 ;  /* 0x0000000476767825 */ /* 0x000fc400078e02ee */
[----:B------:R-:W-:Y:S02]  /*add0*/  STL.64 [R1+0x1b00], R204 ;  /* 0x001b00cc01007387 */ /* 0x000fe40000100a00 */
[C---:B------:R-:W-:Y:S02]  /*ade0*/  IMAD.WIDE R116, R110.reuse, 0x4, R244 ;  /* 0x000000046e747825 */ /* 0x040fe400078e02f4 */
[----:B------:R-:W-:Y:S02]  /*adf0*/  STL.64 [R1+0x1b08], R202 ;  /* 0x001b08ca01007387 */ /* 0x000fe40000100a00 */
[C---:B------:R-:W-:Y:S02]  /*ae00*/  IMAD.WIDE R114, R110.reuse, 0x4, R242 ;  /* 0x000000046e727825 */ /* 0x040fe400078e02f2 */
[----:B------:R-:W-:Y:S02]  /*ae10*/  STL.64 [R1+0x1b10], R200 ;  /* 0x001b10c801007387 */ /* 0x000fe40000100a00 */
[----:B------:R-:W-:-:S02]  /*ae20*/  IMAD.WIDE R112, R110, 0x4, R240 ;  /* 0x000000046e707825 */ /* 0x000fc400078e02f0 */
[----:B------:R-:W-:Y:S02]  /*ae30*/  STL.64 [R1+0x1b18], R198 ;  /* 0x001b18c601007387 */ /* 0x000fe40000100a00 */
[----:B------:R-:W-:Y:S02]  /*ae40*/  IMAD.WIDE R110, R110, 0x4, R238 ;  /* 0x000000046e6e7825 */ /* 0x000fe400078e02ee */
[----:B------:R-:W-:Y:S02]  /*ae50*/  STL.64 [R1+0x1b20], R196 ;  /* 0x001b20c401007387 */ /* 0x000fe40000100a00 */
[C---:B------:R-:W-:Y:S02]  /*ae60*/  IMAD.WIDE R108, R102.reuse, 0x4, R244 ;  /* 0x00000004666c7825 */ /* 0x040fe400078e02f4 */
[----:B------:R-:W-:Y:S02]  /*ae70*/  STL.64 [R1+0x1b28], R194 ;  /* 0x001b28c201007387 */ /* 0x000fe40000100a00 */
[----:B------:R-:W-:-:S02]  /*ae80*/  IMAD.WIDE R106, R102, 0x4, R242 ;  /* 0x00000004666a7825 */ /* 0x000fc400078e02f2 */
[----:B------:R-:W-:Y:S02]  /*ae90*/  LDGSTS.E [R2+0x7000], desc[UR14][R180.64], !P1 ;  /* 0x07000000b4027fae */ /* 0x000fe4000c92184e */
[C---:B------:R-:W-:Y:S02]  /*aea0*/  IMAD.WIDE R104, R102.reuse, 0x4, R240 ;  /* 0x0000000466687825 */ /* 0x040fe400078e02f0 */
[----:B------:R-:W-:Y:S02]  /*aeb0*/  STL.64 [R1+0x1b30], R192 ;  /* 0x001b30c001007387 */ /* 0x000fe40000100a00 */
[----:B------:R-:W-:Y:S02]  /*aec0*/  IMAD.WIDE R102, R102, 0x4, R238 ;  /* 0x0000000466667825 */ /* 0x000fe400078e02ee */
[----:B------:R-:W-:Y:S02]  /*aed0*/  LDGSTS.E [R2+0x7080], desc[UR14][R178.64], !P1 ;  /* 0x07080000b2027fae */ /* 0x000fe4000c92184e */
[----:B------:R-:W-:-:S02]  /*aee0*/  IMAD.WIDE R100, R94, 0x4, R244 ;  /* 0x000000045e647825 */ /* 0x000fc400078e02f4 */
[----:B------:R-:W-:Y:S02]  /*aef0*/  STL.64 [R1+0x1b38], R190 ;  /* 0x001b38be01007387 */ /* 0x000fe40000100a00 */
[C---:B------:R-:W-:Y:S02]  /*af00*/  IMAD.WIDE R98, R94.reuse, 0x4, R242 ;  /* 0x000000045e627825 */ /* 0x040fe400078e02f2 */
[----:B------:R-:W-:Y:S02]  /*af10*/  LDGSTS.E [R2+0x7100], desc[UR14][R176.64], !P1 ;  /* 0x07100000b0027fae */ /* 0x000fe4000c92184e */
[C---:B------:R-:W-:Y:S02]  /*af20*/  IMAD.WIDE R96, R94.reuse, 0x4, R240 ;  /* 0x000000045e607825 */ /* 0x040fe400078e02f0 */
[----:B------:R-:W-:Y:S02]  /*af30*/  STL.64 [R1+0x1b40], R188 ;  /* 0x001b40bc01007387 */ /* 0x000fe40000100a00 */
[----:B------:R-:W-:-:S02]  /*af40*/  IMAD.WIDE R94, R94, 0x4, R238 ;  /* 0x000000045e5e7825 */ /* 0x000fc400078e02ee */
[----:B------:R-:W-:Y:S01]  /*af50*/  LDGSTS.E [R2+0x7180], desc[UR14][R174.64], !P1 ;  /* 0x07180000ae027fae */ /* 0x000fe2000c92184e */
[----:B------:R-:W-:Y:S01]  /*af60*/  ISETP.GE.U32.AND P1, PT, R3, 0x7fffffb3, PT ;  /* 0x7fffffb30300780c */ /* 0x000fe20003f26070 */
[----:B------:R-:W-:Y:S01]  /*af70*/  IMAD.WIDE R92, R86, 0x4, R244 ;  /* 0x00000004565c7825 */ /* 0x000fe200078e02f4 */
[----:B------:R-:W-:Y:S01]  /*af80*/  LOP3.LUT R3, R0, 0x20, RZ, 0x3c, !PT ;  /* 0x0000002000037812 */ /* 0x000fe200078e3cff */
[----:B------:R-:W-:Y:S02]  /*af90*/  STL.64 [R1+0x1b48], R186 ;  /* 0x001b48ba01007387 */ /* 0x000fe40000100a00 */
[----:B------:R-:W-:Y:S02]  /*afa0*/  IMAD.WIDE R90, R86, 0x4, R242 ;  /* 0x00000004565a7825 */ /* 0x000fe400078e02f2 */
[----:B------:R-:W-:Y:S02]  /*afb0*/  STL.64 [R1+0x1b50], R184 ;  /* 0x001b50b801007387 */ /* 0x000fe40000100a00 */
[----:B------:R-:W-:-:S02]  /*afc0*/  VIADD R3, R3, UR5 ;  /* 0x0000000503037c36 */ /* 0x000fc40008000000 */
[----:B------:R-:W-:Y:S01]  /*afd0*/  STL.64 [R1+0x1b58], R182 ;  /* 0x001b58b601007387 */ /* 0x000fe20000100a00 */
[----:B------:R-:W-:-:S03]  /*afe0*/  IMAD.WIDE R88, R86, 0x4, R240 ;  /* 0x0000000456587825 */ /* 0x000fc600078e02f0 */
[----:B------:R-:W-:Y:S01]  /*aff0*/  STL.64 [R1+0x1b60], R180 ;  /* 0x001b60b401007387 */ /* 0x000fe20000100a00 */
[----:B------:R-:W-:-:S03]  /*b000*/  IMAD.WIDE R86, R86, 0x4, R238 ;  /* 0x0000000456567825 */ /* 0x000fc600078e02ee */
[----:B------:R-:W-:Y:S01]  /*b010*/  STL.64 [R1+0x1b68], R178 ;  /* 0x001b68b201007387 */ /* 0x000fe20000100a00 */
        /* <DEDUP_REMOVED lines=17> */
[----:B------:R-:W-:Y:S02]  /*b130*/  IMAD R4, R246, 0x5, RZ ;  /* 0x00000005f6047824 */ /* 0x000fe400078e02ff */
[----:B------:R-:W-:Y:S01]  /*b140*/  STL.64 [R1+0x1b90], R168 ;  /* 0x001b90a801007387 */ /* 0x000fe20000100a00 */
[----:B------:R-:W-:-:S03]  /*b150*/  IMAD.WIDE R68, R62, 0x4, R244 ;  /* 0x000000043e447825 */ /* 0x000fc600078e02f4 */
[----:B------:R-:W-:Y:S01]  /*b160*/  STL.64 [R1+0x1b98], R166 ;  /* 0x001b98a601007387 */ /* 0x000fe20000100a00 */
[----:B------:R-:W-:-:S03]  /*b170*/  IMAD.WIDE R16, R4, 0x4, R244 ;  /* 0x0000000404107825 */ /* 0x000fc600078e02f4 */
[----:B------:R2:W-:Y:S01]  /*b180*/  STL.64 [R1+0x268], R14 ;  /* 0x0002680e01007387 */ /* 0x0005e20000100a00 */
[----:B------:R-:W-:-:S03]  /*b190*/  IMAD.WIDE R66, R62, 0x4, R242 ;  /* 0x000000043e427825 */ /* 0x000fc600078e02f2 */
[----:B------:R2:W-:Y:S01]  /*b1a0*/  LDGSTS.E [R3+0x200], desc[UR14][R14.64], !P4 ;  /* 0x002000000e037fae */ /* 0x0005e2000e12184e */
[----:B------:R-:W-:-:S03]  /*b1b0*/  IMAD.WIDE R64, R62, 0x4, R240 ;  /* 0x000000043e407825 */ /* 0x000fc600078e02f0 */
[----:B------:R3:W-:Y:S01]  /*b1c0*/  STL.64 [R1+0x260], R12 ;  /* 0x0002600c01007387 */ /* 0x0007e20000100a00 */
[----:B------:R-:W-:-:S03]  /*b1d0*/  IMAD.WIDE R62, R62, 0x4, R238 ;  /* 0x000000043e3e7825 */ /* 0x000fc600078e02ee */
[----:B------:R3:W-:Y:S01]  /*b1e0*/  LDGSTS.E [R3+0x280], desc[UR14][R12.64], !P4 ;  /* 0x002800000c037fae */ /* 0x0007e2000e12184e */
[----:B------:R-:W-:-:S03]  /*b1f0*/  IMAD.WIDE R60, R54, 0x4, R244 ;  /* 0x00000004363c7825 */ /* 0x000fc600078e02f4 */
[----:B------:R4:W-:Y:S01]  /*b200*/  STL.64 [R1+0x258], R10 ;  /* 0x0002580a01007387 */ /* 0x0009e20000100a00 */
[----:B--2---:R-:W-:-:S03]  /*b210*/  IMAD.WIDE R14, R4, 0x4, R242 ;  /* 0x00000004040e7825 */ /* 0x004fc600078e02f2 */
[----:B------:R4:W-:Y:S01]  /*b220*/  LDGSTS.E [R3+0x300], desc[UR14][R10.64], !P4 ;  /* 0x003000000a037fae */ /* 0x0009e2000e12184e */
[----:B------:R-:W-:-:S03]  /*b230*/  IMAD.WIDE R58, R54, 0x4, R242 ;  /* 0x00000004363a7825 */ /* 0x000fc600078e02f2 */
[----:B------:R2:W-:Y:S01]  /*b240*/  STL.64 [R1+0x250], R8 ;  /* 0x0002500801007387 */ /* 0x0005e20000100a00 */
[----:B---3--:R-:W-:-:S03]  /*b250*/  IMAD.WIDE R12, R4, 0x4, R240 ;  /* 0x00000004040c7825 */ /* 0x008fc600078e02f0 */
[----:B------:R2:W-:Y:S01]  /*b260*/  LDGSTS.E [R3+0x380], desc[UR14][R8.64], !P4 ;  /* 0x0038000008037fae */ /* 0x0005e2000e12184e */
[----:B------:R-:W-:Y:S01]  /*b270*/  ISETP.GE.U32.AND P4, PT, R5, 0x7fffffab, PT ;  /* 0x7fffffab0500780c */ /* 0x000fe20003f86070 */
[----:B------:R-:W-:Y:S02]  /*b280*/  IMAD R5, R246, 0x9, RZ ;  /* 0x00000009f6057824 */ /* 0x000fe400078e02ff */
[----:B----4-:R-:W-:Y:S01]  /*b290*/  IMAD.WIDE R10, R4, 0x4, R238 ;  /* 0x00000004040a7825 */ /* 0x010fe200078e02ee */
[----:B-1----:R-:W-:Y:S01]  /*b2a0*/  IADD3 R4, R6, -0x1a, RZ ;  /* 0xffffffe606047810 */ /* 0x002fe20007ffe0ff */
[----:B------:R1:W-:Y:S01]  /*b2b0*/  STL.64 [R1+0x1e8], R16 ;  /* 0x0001e81001007387 */ /* 0x0003e20000100a00 */
[----:B------:R-:W3:Y:S01]  /*b2c0*/  LDC R6, c[0x0][0x230] ;  /* 0x00008c00ff067b82 */ /* 0x000ee20000000800 */
[C---:B------:R-:W-:Y:S02]  /*b2d0*/  IMAD.WIDE R56, R54.reuse, 0x4, R240 ;  /* 0x0000000436387825 */ /* 0x040fe400078e02f0 */
[----:B------:R1:W-:Y:S02]  /*b2e0*/  LDGSTS.E [R3+0xa00], desc[UR14][R16.64], !P5 ;  /* 0x00a0000010037fae */ /* 0x0003e4000e92184e */
[----:B------:R-:W-:-:S02]  /*b2f0*/  IMAD.WIDE R54, R54, 0x4, R238 ;  /* 0x0000000436367825 */ /* 0x000fc400078e02ee */
[----:B------:R4:W-:Y:S01]  /*b300*/  STL.64 [R1+0x1e0], R14 ;  /* 0x0001e00e01007387 */ /* 0x0009e20000100a00 */
[----:B--2---:R-:W2:Y:S01]  /*b310*/  LDC R8, c[0x0][0x230] ;  /* 0x00008c00ff087b82 */ /* 0x004ea20000000800 */
[C---:B------:R-:W-:Y:S02]  /*b320*/  IMAD.WIDE R52, R46.reuse, 0x4, R244 ;  /* 0x000000042e347825 */ /* 0x040fe400078e02f4 */
[----:B------:R4:W-:Y:S02]  /*b330*/  LDGSTS.E [R3+0xa80], desc[UR14][R14.64], !P5 ;  /* 0x00a800000e037fae */ /* 0x0009e4000e92184e */
[----:B------:R-:W-:Y:S02]  /*b340*/  IMAD.WIDE R50, R46, 0x4, R242 ;  /* 0x000000042e327825 */ /* 0x000fe400078e02f2 */
[----:B------:R5:W-:Y:S01]  /*b350*/  STL.64 [R1+0x1d8], R12 ;  /* 0x0001d80c01007387 */ /* 0x000be20000100a00 */
[----:B------:R-:W3:Y:S01]  /*b360*/  LDC R9, c[0x0][0x230] ;  /* 0x00008c00ff097b82 */ /* 0x000ee20000000800 */
[----:B-1----:R-:W-:-:S02]  /*b370*/  IMAD.WIDE R16, R5, 0x4, R244 ;  /* 0x0000000405107825 */ /* 0x002fc400078e02f4 */
[----:B------:R5:W-:Y:S02]  /*b380*/  LDGSTS.E [R3+0xb00], desc[UR14][R12.64], !P5 ;  /* 0x00b000000c037fae */ /* 0x000be4000e92184e */
[----:B------:R-:W-:Y:S02]  /*b390*/  IMAD.WIDE R48, R46, 0x4, R240 ;  /* 0x000000042e307825 */ /* 0x000fe400078e02f0 */
[----:B------:R1:W-:Y:S02]  /*b3a0*/  STL.64 [R1+0x1d0], R10 ;  /* 0x0001d00a01007387 */ /* 0x0003e40000100a00 */
[----:B----4-:R-:W-:Y:S02]  /*b3b0*/  IMAD.WIDE R14, R5, 0x4, R242 ;  /* 0x00000004050e7825 */ /* 0x010fe400078e02f2 */
[----:B------:R1:W-:Y:S01]  /*b3c0*/  LDGSTS.E [R3+0xb80], desc[UR14][R10.64], !P5 ;  /* 0x00b800000a037fae */ /* 0x0003e2000e92184e */
[----:B------:R-:W-:Y:S01]  /*b3d0*/  ISETP.GE.U32.AND P5, PT, R4, 0x7fffffa7, PT ;  /* 0x7fffffa70400780c */ /* 0x000fe20003fa6070 */
[----:B------:R-:W-:-:S02]  /*b3e0*/  IMAD R4, R246, 0xd, RZ ;  /* 0x0000000df6047824 */ /* 0x000fc400078e02ff */
[C---:B-----5:R-:W-:Y:S01]  /*b3f0*/  IMAD.WIDE R12, R5.reuse, 0x4, R240 ;  /* 0x00000004050c7825 */ /* 0x060fe200078e02f0 */
[----:B------:R4:W-:Y:S03]  /*b400*/  LDGSTS.E [R3+0x1200], desc[UR14][R16.64], !P6 ;  /* 0x0120000010037fae */ /* 0x0009e6000f12184e */
[--C-:B------:R-:W-:Y:S01]  /*b410*/  IMAD.WIDE R46, R46, 0x4, R238.reuse ;  /* 0x000000042e2e7825 */ /* 0x100fe200078e02ee */
[----:B------:R5:W-:Y:S03]  /*b420*/  LDGSTS.E [R3+0x1280], desc[UR14][R14.64], !P6 ;  /* 0x012800000e037fae */ /* 0x000be6000f12184e */
[----:B-1----:R-:W-:Y:S01]  /*b430*/  IMAD.WIDE R10, R5, 0x4, R238 ;  /* 0x00000004050a7825 */ /* 0x002fe200078e02ee */
[----:B------:R4:W-:Y:S03]  /*b440*/  STL.64 [R1+0x178], R16 ;  /* 0x0001781001007387 */ /* 0x0009e60000100a00 */
[----:B------:R-:W-:Y:S01]  /*b450*/  VIADD R5, R7, 0xffffffe2 ;  /* 0xffffffe207057836 */ /* 0x000fe20000000000 */
[----:B------:R1:W-:Y:S01]  /*b460*/  LDGSTS.E [R3+0x1300], desc[UR14][R12.64], !P6 ;  /* 0x013000000c037fae */ /* 0x0003e2000f12184e */
[----:B------:R-:W3:Y:S01]  /*b470*/  LDC R7, c[0x0][0x230] ;  /* 0x00008c00ff077b82 */ /* 0x000ee20000000800 */
[----:B------:R-:W-:-:S02]  /*b480*/  IMAD.WIDE R44, R38, 0x4, R244 ;  /* 0x00000004262c7825 */ /* 0x000fc400078e02f4 */
[----:B------:R5:W-:Y:S02]  /*b490*/  STL.64 [R1+0x170], R14 ;  /* 0x0001700e01007387 */ /* 0x000be40000100a00 */
[----:B------:R-:W-:Y:S02]  /*b4a0*/  IMAD.WIDE R42, R38, 0x4, R242 ;  /* 0x00000004262a7825 */ /* 0x000fe400078e02f2 */
[----:B------:R2:W-:Y:S01]  /*b4b0*/  LDGSTS.E [R3+0x1380], desc[UR14][R10.64], !P6 ;  /* 0x013800000a037fae */ /* 0x0005e2000f12184e */
[----:B------:R-:W-:Y:S01]  /*b4c0*/  ISETP.GE.U32.AND P6, PT, R5, 0x7fffffa3, PT ;  /* 0x7fffffa30500780c */ /* 0x000fe20003fc6070 */
[----:B----4-:R-:W-:Y:S02]  /*b4d0*/  IMAD.WIDE R16, R4, 0x4, R244 ;  /* 0x0000000404107825 */ /* 0x010fe400078e02f4 */
[----:B------:R1:W-:Y:S02]  /*b4e0*/  STL.64 [R1+0x168], R12 ;  /* 0x0001680c01007387 */ /* 0x0003e40000100a00 */
[----:B------:R-:W-:-:S02]  /*b4f0*/  IMAD R5, R246, 0x11, RZ ;  /* 0x00000011f6057824 */ /* 0x000fc400078e02ff */
[----:B-----5:R-:W-:Y:S01]  /*b500*/  IMAD.WIDE R14, R4, 0x4, R242 ;  /* 0x00000004040e7825 */ /* 0x020fe200078e02f2 */
[----:B------:R2:W-:Y:S03]  /*b510*/  STL.64 [R1+0x160], R10 ;  /* 0x0001600a01007387 */ /* 0x0005e60000100a00 */
[--C-:B------:R-:W-:Y:S01]  /*b520*/  IMAD.WIDE R40, R38, 0x4, R240.reuse ;  /* 0x0000000426287825 */ /* 0x100fe200078e02f0 */
[----:B------:R4:W-:Y:S03]  /*b530*/  STL.64 [R1+0x118], R16 ;  /* 0x0001181001007387 */ /* 0x0009e60000100a00 */
[----:B-1----:R-:W-:Y:S01]  /*b540*/  IMAD.WIDE R12, R4, 0x4, R240 ;  /* 0x00000004040c7825 */ /* 0x002fe200078e02f0 */
[----:B------:R4:W-:Y:S03]  /*b550*/  LDGSTS.E [R3+0x1a00], desc[UR14][R16.64], !P1 ;  /* 0x01a0000010037fae */ /* 0x0009e6000c92184e */
[--C-:B------:R-:W-:Y:S01]  /*b560*/  IMAD.WIDE R38, R38, 0x4, R238.reuse ;  /* 0x0000000426267825 */ /* 0x100fe200078e02ee */
[----:B------:R1:W-:Y:S03]  /*b570*/  STL.64 [R1+0x110], R14 ;  /* 0x0001100e01007387 */ /* 0x0003e60000100a00 */
[----:B--2---:R-:W-:Y:S01]  /*b580*/  IMAD.WIDE R10, R4, 0x4, R238 ;  /* 0x00000004040a7825 */ /* 0x004fe200078e02ee */
[----:B------:R1:W-:Y:S03]  /*b590*/  LDGSTS.E [R3+0x1a80], desc[UR14][R14.64], !P1 ;  /* 0x01a800000e037fae */ /* 0x0003e6000c92184e */
[----:B------:R-:W-:Y:S01]  /*b5a0*/  VIADD R4, R8, 0xffffffde ;  /* 0xffffffde08047836 */ /* 0x000fe20000000000 */
[----:B------:R2:W-:Y:S01]  /*b5b0*/  STL.64 [R1+0x108], R12 ;  /* 0x0001080c01007387 */ /* 0x0005e20000100a00 */
[--C-:B----4-:R-:W-:Y:S01]  /*b5c0*/  IMAD.WIDE R16, R5, 0x4, R244.reuse ;  /* 0x0000000405107825 */ /* 0x110fe200078e02f4 */
[----:B------:R-:W4:Y:S02]  /*b5d0*/  LDC R8, c[0x0][0x230] ;  /* 0x00008c00ff087b82 */ /* 0x000f240000000800 */
[----:B------:R2:W-:Y:S01]  /*b5e0*/  LDGSTS.E [R3+0x1b00], desc[UR14][R12.64], !P1 ;  /* 0x01b000000c037fae */ /* 0x0005e2000c92184e */
[----:B------:R-:W-:-:S03]  /*b5f0*/  IMAD.WIDE R36, R30, 0x4, R244 ;  /* 0x000000041e247825 */ /* 0x000fc600078e02f4 */
[----:B------:R5:W-:Y:S01]  /*b600*/  STL.64 [R1+0x100], R10 ;  /* 0x0001000a01007387 */ /* 0x000be20000100a00 */
[----:B-1----:R-:W-:-:S03]  /*b610*/  IMAD.WIDE R14, R5, 0x4, R242 ;  /* 0x00000004050e7825 */ /* 0x002fc600078e02f2 */
[----:B------:R5:W-:Y:S01]  /*b620*/  LDGSTS.E [R3+0x1b80], desc[UR14][R10.64], !P1 ;  /* 0x01b800000a037fae */ /* 0x000be2000c92184e */
[----:B------:R-:W-:Y:S01]  /*b630*/  ISETP.GE.U32.AND P1, PT, R4, 0x7fffff9f, PT ;  /* 0x7fffff9f0400780c */ /* 0x000fe20003f26070 */
[----:B------:R-:W-:Y:S02]  /*b640*/  IMAD R4, R246, 0x15, RZ ;  /* 0x00000015f6047824 */ /* 0x000fe400078e02ff */
[C---:B--2---:R-:W-:Y:S01]  /*b650*/  IMAD.WIDE R12, R5.reuse, 0x4, R240 ;  /* 0x00000004050c7825 */ /* 0x044fe200078e02f0 */
[----:B------:R1:W-:Y:S03]  /*b660*/  LDGSTS.E [R3+0x2200], desc[UR14][R16.64], !P3 ;  /* 0x0220000010037fae */ /* 0x0003e6000d92184e */
[----:B------:R-:W-:Y:S01]  /*b670*/  IMAD.WIDE R34, R30, 0x4, R242 ;  /* 0x000000041e227825 */ /* 0x000fe200078e02f2 */
[----:B------:R2:W-:Y:S03]  /*b680*/  LDGSTS.E [R3+0x2280], desc[UR14][R14.64], !P3 ;  /* 0x022800000e037fae */ /* 0x0005e6000d92184e */
[----:B-----5:R-:W-:Y:S01]  /*b690*/  IMAD.WIDE R10, R5, 0x4, R238 ;  /* 0x00000004050a7825 */ /* 0x020fe200078e02ee */
[----:B---3--:R-:W-:Y:S01]  /*b6a0*/  IADD3 R5, R6, -0x26, RZ ;  /* 0xffffffda06057810 */ /* 0x008fe20007ffe0ff */
[----:B------:R3:W-:Y:S01]  /*b6b0*/  LDGSTS.E [R3+0x2300], desc[UR14][R12.64], !P3 ;  /* 0x023000000c037fae */ /* 0x0007e2000d92184e */
[----:B------:R-:W5:Y:S01]  /*b6c0*/  LDC R6, c[0x0][0x230] ;  /* 0x00008c00ff067b82 */ /* 0x000f620000000800 */
[----:B------:R-:W-:-:S02]  /*b6d0*/  IMAD.WIDE R32, R30, 0x4, R240 ;  /* 0x000000041e207825 */ /* 0x000fc400078e02f0 */
[----:B------:R3:W-:Y:S01]  /*b6e0*/  LDGSTS.E [R3+0x2380], desc[UR14][R10.64], !P3 ;  /* 0x023800000a037fae */ /* 0x0007e2000d92184e */
[----:B------:R-:W-:Y:S01]  /*b6f0*/  ISETP.GE.U32.AND P3, PT, R5, 0x7fffff9b, PT ;  /* 0x7fffff9b0500780c */ /* 0x000fe20003f66070 */
[----:B------:R-:W-:Y:S02]  /*b700*/  IMAD.WIDE R30, R30, 0x4, R238 ;  /* 0x000000041e1e7825 */ /* 0x000fe400078e02ee */
[----:B------:R1:W-:Y:S01]  /*b710*/  STL.64 [R1+0xb8], R16 ;  /* 0x0000b81001007387 */ /* 0x0003e20000100a00 */
[----:B------:R-:W5:Y:S01]  /*b720*/  LDC R5, c[0x0][0x230] ;  /* 0x00008c00ff057b82 */ /* 0x000f620000000800 */
[C---:B------:R-:W-:Y:S02]  /*b730*/  IMAD.WIDE R28, R22.reuse, 0x4, R244 ;  /* 0x00000004161c7825 */ /* 0x040fe400078e02f4 */
[----:B------:R2:W-:Y:S02]  /*b740*/  STL.64 [R1+0xb0], R14 ;  /* 0x0000b00e01007387 */ /* 0x0005e40000100a00 */
[----:B------:R-:W-:-:S02]  /*b750*/  IMAD.WIDE R26, R22, 0x4, R242 ;  /* 0x00000004161a7825 */ /* 0x000fc400078e02f2 */
[----:B------:R3:W-:Y:S02]  /*b760*/  STL.64 [R1+0xa8], R12 ;  /* 0x0000a80c01007387 */ /* 0x0007e40000100a00 */
[----:B------:R-:W-:Y:S02]  /*b770*/  IMAD.WIDE R24, R22, 0x4, R240 ;  /* 0x0000000416187825 */ /* 0x000fe400078e02f0 */
[----:B------:R4:W-:Y:S02]  /*b780*/  STL.64 [R1+0xa0], R10 ;  /* 0x0000a00a01007387 */ /* 0x0009e40000100a00 */
[C---:B-1----:R-:W-:Y:S01]  /*b790*/  IMAD.WIDE R16, R4.reuse, 0x4, R244 ;  /* 0x0000000404107825 */ /* 0x042fe200078e02f4 */
[----:B------:R-:W1:Y:S03]  /*b7a0*/  S2R R237, SR_TID.X ;  /* 0x0000000000ed7919 */ /* 0x000e660000002100 */
[C---:B--2---:R-:W-:Y:S01]  /*b7b0*/  IMAD.WIDE R14, R4.reuse, 0x4, R242 ;  /* 0x00000004040e7825 */ /* 0x044fe200078e02f2 */
[----:B------:R2:W-:Y:S03]  /*b7c0*/  LDGSTS.E [R3+0x2a00], desc[UR14][R16.64], !P4 ;  /* 0x02a0000010037fae */ /* 0x0005e6000e12184e */
[C---:B---3--:R-:W-:Y:S01]  /*b7d0*/  IMAD.WIDE R12, R4.reuse, 0x4, R240 ;  /* 0x00000004040c7825 */ /* 0x048fe200078e02f0 */
[----:B------:R3:W-:Y:S03]  /*b7e0*/  LDGSTS.E [R3+0x2a80], desc[UR14][R14.64], !P4 ;  /* 0x02a800000e037fae */ /* 0x0007e6000e12184e */
[--C-:B----4-:R-:W-:Y:S01]  /*b7f0*/  IMAD.WIDE R10, R4, 0x4, R238.reuse ;  /* 0x00000004040a7825 */ /* 0x110fe200078e02ee */
[----:B------:R4:W-:Y:S03]  /*b800*/  LDGSTS.E [R3+0x2b00], desc[UR14][R12.64], !P4 ;  /* 0x02b000000c037fae */ /* 0x0009e6000e12184e */
[----:B------:R-:W-:Y:S01]  /*b810*/  VIADD R4, R7, 0xffffffd6 ;  /* 0xffffffd607047836 */ /* 0x000fe20000000000 */
[----:B------:R4:W-:Y:S01]  /*b820*/  LDGSTS.E [R3+0x2b80], desc[UR14][R10.64], !P4 ;  /* 0x02b800000a037fae */ /* 0x0009e2000e12184e */
[----:B------:R-:W2:Y:S01]  /*b830*/  LDC R7, c[0x0][0x230] ;  /* 0x00008c00ff077b82 */ /* 0x000ea20000000800 */
[----:B------:R-:W-:-:S02]  /*b840*/  IMAD.WIDE R22, R22, 0x4, R238 ;  /* 0x0000000416167825 */ /* 0x000fc400078e02ee */
[----:B------:R-:W-:Y:S01]  /*b850*/  ISETP.GE.U32.AND P4, PT, R4, 0x7fffff97, PT ;  /* 0x7fffff970400780c */ /* 0x000fe20003f86070 */
[----:B------:R-:W-:Y:S01]  /*b860*/  LDGSTS.E [R3+0x3200], desc[UR14][R164.64], !P5 ;  /* 0x03200000a4037fae */ /* 0x000fe2000e92184e */
[----:B------:R-:W-:-:S03]  /*b870*/  VIADD R4, R8, 0xffffffd2 ;  /* 0xffffffd208047836 */ /* 0x000fc60000000000 */
[----:B------:R-:W-:Y:S01]  /*b880*/  LDGSTS.E [R3+0x3280], desc[UR14][R162.64], !P5 ;  /* 0x03280000a2037fae */ /* 0x000fe2000e92184e */
[----:B------:R-:W4:Y:S03]  /*b890*/  LDC R8, c[0x0][0x230] ;  /* 0x00008c00ff087b82 */ /* 0x000f260000000800 */
[----:B------:R-:W-:Y:S04]  /*b8a0*/  LDGSTS.E [R3+0x3300], desc[UR14][R160.64], !P5 ;  /* 0x03300000a0037fae */ /* 0x000fe8000e92184e */
[----:B------:R-:W-:Y:S01]  /*b8b0*/  LDGSTS.E [R3+0x3380], desc[UR14][R158.64], !P5 ;  /* 0x033800009e037fae */ /* 0x000fe2000e92184e */
[----:B------:R-:W-:Y:S02]  /*b8c0*/  ISETP.GE.U32.AND P5, PT, R4, 0x7fffff93, PT ;  /* 0x7fffff930400780c */ /* 0x000fe40003fa6070 */
[----:B-----5:R-:W-:Y:S01]  /*b8d0*/  IADD3 R4, R5, -0x32, RZ ;  /* 0xffffffce05047810 */ /* 0x020fe20007ffe0ff */
[----:B------:R-:W-:Y:S01]  /*b8e0*/  LDGSTS.E [R3+0x3a00], desc[UR14][R156.64], !P6 ;  /* 0x03a000009c037fae */ /* 0x000fe2000f12184e */
[----:B------:R-:W5:Y:S01]  /*b8f0*/  LDC R5, c[0x0][0x230] ;  /* 0x00008c00ff057b82 */ /* 0x000f620000000800 */
[----:B-1----:R-:W-:-:S02]  /*b900*/  LOP3.LUT R237, R237, 0x1f, RZ, 0xc0, !PT ;  /* 0x0000001feded7812 */ /* 0x002fc400078ec0ff */
[----:B------:R-:W-:Y:S04]  /*b910*/  LDGSTS.E [R3+0x3a80], desc[UR14][R154.64], !P6 ;  /* 0x03a800009a037fae */ /* 0x000fe8000f12184e */
[----:B------:R-:W-:Y:S04]  /*b920*/  LDGSTS.E [R3+0x3b00], desc[UR14][R152.64], !P6 ;  /* 0x03b0000098037fae */ /* 0x000fe8000f12184e */
[----:B------:R-:W-:Y:S01]  /*b930*/  LDGSTS.E [R3+0x3b80], desc[UR14][R150.64], !P6 ;  /* 0x03b8000096037fae */ /* 0x000fe2000f12184e */
[----:B------:R-:W-:Y:S01]  /*b940*/  ISETP.GE.U32.AND P6, PT, R4, 0x7fffff8f, PT ;  /* 0x7fffff8f0400780c */ /* 0x000fe20003fc6070 */
[----:B------:R-:W-:-:S02]  /*b950*/  VIADD R4, R6, 0xffffffca ;  /* 0xffffffca06047836 */ /* 0x000fc40000000000 */
[----:B------:R-:W-:Y:S01]  /*b960*/  LDGSTS.E [R3+0x4200], desc[UR14][R148.64], !P1 ;  /* 0x0420000094037fae */ /* 0x000fe2000c92184e */
[----:B------:R-:W1:Y:S03]  /*b970*/  LDC R6, c[0x0][0x230] ;  /* 0x00008c00ff067b82 */ /* 0x000e660000000800 */
[----:B------:R-:W-:Y:S04]  /*b980*/  LDGSTS.E [R3+0x4280], desc[UR14][R146.64], !P1 ;  /* 0x0428000092037fae */ /* 0x000fe8000c92184e */
[----:B------:R-:W-:Y:S04]  /*b990*/  LDGSTS.E [R3+0x4300], desc[UR14][R144.64], !P1 ;  /* 0x0430000090037fae */ /* 0x000fe8000c92184e */
[----:B------:R-:W-:Y:S01]  /*b9a0*/  LDGSTS.E [R3+0x4380], desc[UR14][R142.64], !P1 ;  /* 0x043800008e037fae */ /* 0x000fe2000c92184e */
[----:B------:R-:W-:Y:S01]  /*b9b0*/  ISETP.GE.U32.AND P1, PT, R4, 0x7fffff8b, PT ;  /* 0x7fffff8b0400780c */ /* 0x000fe20003f26070 */
[----:B--2---:R-:W-:-:S02]  /*b9c0*/  VIADD R4, R7, 0xffffffc6 ;  /* 0xffffffc607047836 */ /* 0x004fc40000000000 */
[----:B------:R-:W-:Y:S01]  /*b9d0*/  LDGSTS.E [R3+0x4a00], desc[UR14][R140.64], !P3 ;  /* 0x04a000008c037fae */ /* 0x000fe2000d92184e */
[----:B------:R-:W2:Y:S03]  /*b9e0*/  LDC R7, c[0x0][0x230] ;  /* 0x00008c00ff077b82 */ /* 0x000ea60000000800 */
[----:B------:R-:W-:Y:S04]  /*b9f0*/  LDGSTS.E [R3+0x4a80], desc[UR14][R138.64], !P3 ;  /* 0x04a800008a037fae */ /* 0x000fe8000d92184e */
[----:B------:R-:W-:Y:S04]  /*ba00*/  LDGSTS.E [R3+0x4b00], desc[UR14][R136.64], !P3 ;  /* 0x04b0000088037fae */ /* 0x000fe8000d92184e */
[----:B------:R-:W-:Y:S01]  /*ba10*/  LDGSTS.E [R3+0x4b80], desc[UR14][R134.64], !P3 ;  /* 0x04b8000086037fae */ /* 0x000fe2000d92184e */
[----:B------:R-:W-:-:S02]  /*ba20*/  ISETP.GE.U32.AND P3, PT, R4, 0x7fffff87, PT ;  /* 0x7fffff870400780c */ /* 0x000fc40003f66070 */
[----:B-----5:R-:W-:Y:S01]  /*ba30*/  IADD3 R4, R5, -0x3e, RZ ;  /* 0xffffffc205047810 */ /* 0x020fe20007ffe0ff */
[----:B------:R5:W-:Y:S01]  /*ba40*/  STL.64 [R1+0x58], R16 ;  /* 0x0000581001007387 */ /* 0x000be20000100a00 */
[----:B------:R-:W3:Y:S03]  /*ba50*/  LDC R5, c[0x0][0x230] ;  /* 0x00008c00ff057b82 */ /* 0x000ee60000000800 */
[----:B------:R4:W-:Y:S04]  /*ba60*/  STL.64 [R1+0x50], R14 ;  /* 0x0000500e01007387 */ /* 0x0009e80000100a00 */
[----:B------:R4:W-:Y:S04]  /*ba70*/  STL.64 [R1+0x48], R12 ;  /* 0x0000480c01007387 */ /* 0x0009e80000100a00 */
[----:B------:R-:W-:Y:S04]  /*ba80*/  LDGSTS.E [R3+0x5200], desc[UR14][R132.64], !P4 ;  /* 0x0520000084037fae */ /* 0x000fe8000e12184e */
[----:B------:R4:W-:Y:S04]  /*ba90*/  STL.64 [R1+0x40], R10 ;  /* 0x0000400a01007387 */ /* 0x0009e80000100a00 */
[----:B------:R-:W-:Y:S04]  /*baa0*/  LDGSTS.E [R3+0x5280], desc[UR14][R130.64], !P4 ;  /* 0x0528000082037fae */ /* 0x000fe8000e12184e */
[----:B------:R-:W-:Y:S04]  /*bab0*/  STL.64 [R1+0x1ba0], R164 ;  /* 0x001ba0a401007387 */ /* 0x000fe80000100a00 */
[----:B------:R-:W-:Y:S04]  /*bac0*/  LDGSTS.E [R3+0x5300], desc[UR14][R128.64], !P4 ;  /* 0x0530000080037fae */ /* 0x000fe8000e12184e */
[----:B------:R-:W-:Y:S04]  /*bad0*/  STL.64 [R1+0x1ba8], R162 ;  /* 0x001ba8a201007387 */ /* 0x000fe80000100a00 */
[----:B------:R-:W-:Y:S01]  /*bae0*/  LDGSTS.E [R3+0x5380], desc[UR14][R126.64], !P4 ;  /* 0x053800007e037fae */ /* 0x000fe2000e12184e */
[----:B------:R-:W-:Y:S01]  /*baf0*/  ISETP.GE.U32.AND P4, PT, R4, 0x7fffff83, PT ;  /* 0x7fffff830400780c */ /* 0x000fe20003f86070 */
[----:B-1----:R-:W-:-:S02]  /*bb00*/  VIADD R4, R6, 0xfffffffd ;  /* 0xfffffffd06047836 */ /* 0x002fc40000000000 */
[----:B------:R-:W-:Y:S01]  /*bb10*/  STL.64 [R1+0x1bb0], R160 ;  /* 0x001bb0a001007387 */ /* 0x000fe20000100a00 */
[----:B------:R-:W1:Y:S03]  /*bb20*/  LDC R6, c[0x0][0x230] ;  /* 0x00008c00ff067b82 */ /* 0x000e660000000800 */
[----:B------:R-:W-:Y:S04]  /*bb30*/  STL.64 [R1+0x1bb8], R158 ;  /* 0x001bb89e01007387 */ /* 0x000fe80000100a00 */
[----:B------:R-:W-:Y:S04]  /*bb40*/  STL.64 [R1+0x1bc0], R156 ;  /* 0x001bc09c01007387 */ /* 0x000fe80000100a00 */
[----:B------:R-:W-:Y:S04]  /*bb50*/  LDGSTS.E [R3+0x5a00], desc[UR14][R124.64], !P5 ;  /* 0x05a000007c037fae */ /* 0x000fe8000e92184e */
[----:B------:R-:W-:Y:S04]  /*bb60*/  STL.64 [R1+0x1bc8], R154 ;  /* 0x001bc89a01007387 */ /* 0x000fe80000100a00 */
[----:B------:R-:W-:Y:S04]  /*bb70*/  LDGSTS.E [R3+0x5a80], desc[UR14][R122.64], !P5 ;  /* 0x05a800007a037fae */ /* 0x000fe8000e92184e */
[----:B------:R-:W-:Y:S01]  /*bb80*/  STL.64 [R1+0x1bd0], R152 ;  /* 0x001bd09801007387 */ /* 0x000fe20000100a00 */
[----:B-1----:R-:W-:-:S03]  /*bb90*/  IADD3 R6, R6, -0x13, RZ ;  /* 0xffffffed06067810 */ /* 0x002fc60007ffe0ff */
[----:B------:R-:W-:Y:S04]  /*bba0*/  LDGSTS.E [R3+0x5b00], desc[UR14][R120.64], !P5 ;  /* 0x05b0000078037fae */ /* 0x000fe8000e92184e */
[----:B------:R-:W-:Y:S04]  /*bbb0*/  STL.64 [R1+0x1bd8], R150 ;  /* 0x001bd89601007387 */ /* 0x000fe80000100a00 */
[----:B------:R-:W-:Y:S01]  /*bbc0*/  LDGSTS.E [R3+0x5b80], desc[UR14][R118.64], !P5 ;  /* 0x05b8000076037fae */ /* 0x000fe2000e92184e */
[----:B------:R-:W-:Y:S01]  /*bbd0*/  ISETP.GE.U32.AND P5, PT, R4, 0x7fffffbe, PT ;  /* 0x7fffffbe0400780c */ /* 0x000fe20003fa6070 */
[----:B--2---:R-:W-:-:S02]  /*bbe0*/  VIADD R4, R7, 0xfffffff9 ;  /* 0xfffffff907047836 */ /* 0x004fc40000000000 */
[----:B------:R-:W-:Y:S01]  /*bbf0*/  STL.64 [R1+0x1be0], R148 ;  /* 0x001be09401007387 */ /* 0x000fe20000100a00 */
[----:B------:R-:W1:Y:S03]  /*bc00*/  LDC R7, c[0x0][0x230] ;  /* 0x00008c00ff077b82 */ /* 0x000e660000000800 */
[----:B------:R-:W-:Y:S04]  /*bc10*/  STL.64 [R1+0x1be8], R146 ;  /* 0x001be89201007387 */ /* 0x000fe80000100a00 */
[----:B------:R-:W-:Y:S04]  /*bc20*/  STL.64 [R1+0x1bf0], R144 ;  /* 0x001bf09001007387 */ /* 0x000fe80000100a00 */
[----:B------:R-:W-:Y:S04]  /*bc30*/  LDGSTS.E [R3+0x6200], desc[UR14][R116.64], !P6 ;  /* 0x0620000074037fae */ /* 0x000fe8000f12184e */
[----:B------:R-:W-:Y:S04]  /*bc40*/  STL.64 [R1+0x1bf8], R142 ;  /* 0x001bf88e01007387 */ /* 0x000fe80000100a00 */
[----:B------:R-:W-:Y:S04]  /*bc50*/  LDGSTS.E [R3+0x6280], desc[UR14][R114.64], !P6 ;  /* 0x0628000072037fae */ /* 0x000fe8000f12184e */
[----:B------:R-:W-:Y:S04]  /*bc60*/  STL.64 [R1+0x1c00], R140 ;  /* 0x001c008c01007387 */ /* 0x000fe80000100a00 */
[----:B------:R-:W-:Y:S04]  /*bc70*/  LDGSTS.E [R3+0x6300], desc[UR14][R112.64], !P6 ;  /* 0x0630000070037fae */ /* 0x000fe8000f12184e */
[----:B------:R-:W-:Y:S04]  /*bc80*/  STL.64 [R1+0x1c08], R138 ;  /* 0x001c088a01007387 */ /* 0x000fe80000100a00 */
[----:B------:R-:W-:Y:S01]  /*bc90*/  LDGSTS.E [R3+0x6380], desc[UR14][R110.64], !P6 ;  /* 0x063800006e037fae */ /* 0x000fe2000f12184e */
[----:B------:R-:W-:-:S02]  /*bca0*/  ISETP.GE.U32.AND P6, PT, R4, 0x7fffffba, PT ;  /* 0x7fffffba0400780c */ /* 0x000fc40003fc6070 */
[----:B---3--:R-:W-:Y:S01]  /*bcb0*/  IADD3 R4, R5, -0xb, RZ ;  /* 0xfffffff505047810 */ /* 0x008fe20007ffe0ff */
[----:B------:R-:W-:Y:S01]  /*bcc0*/  STL.64 [R1+0x1c10], R136 ;  /* 0x001c108801007387 */ /* 0x000fe20000100a00 */
[----:B------:R-:W-:-:S03]  /*bcd0*/  IMAD.SHL.U32 R5, R246, 0x2, RZ ;  /* 0x00000002f6057824 */ /* 0x000fc600078e00ff */
[----:B------:R-:W-:Y:S01]  /*bce0*/  STL.64 [R1+0x1c18], R134 ;  /* 0x001c188601007387 */ /* 0x000fe20000100a00 */
[----:B-----5:R-:W-:-:S03]  /*bcf0*/  IMAD.WIDE R16, R5, 0x4, R244 ;  /* 0x0000000405107825 */ /* 0x020fc600078e02f4 */
[----:B------:R-:W-:Y:S01]  /*bd00*/  LDGSTS.E [R3+0x6a00], desc[UR14][R108.64], !P1 ;  /* 0x06a000006c037fae */ /* 0x000fe2000c92184e */
[----:B----4-:R-:W-:-:S03]  /*bd10*/  IMAD.WIDE R14, R5, 0x4, R242 ;  /* 0x00000004050e7825 */ /* 0x010fc600078e02f2 */
[----:B------:R-:W-:Y:S01]  /*bd20*/  STL.64 [R1+0x1c20], R132 ;  /* 0x001c208401007387 */ /* 0x000fe20000100a00 */
[----:B------:R-:W-:-:S03]  /*bd30*/  IMAD.WIDE R12, R5, 0x4, R240 ;  /* 0x00000004050c7825 */ /* 0x000fc600078e02f0 */
[----:B------:R-:W-:Y:S01]  /*bd40*/  LDGSTS.E [R3+0x6a80], desc[UR14][R106.64], !P1 ;  /* 0x06a800006a037fae */ /* 0x000fe2000c92184e */
[----:B------:R-:W-:-:S03]  /*bd50*/  IMAD.WIDE R10, R5, 0x4, R238 ;  /* 0x00000004050a7825 */ /* 0x000fc600078e02ee */
[----:B------:R-:W-:Y:S01]  /*bd60*/  STL.64 [R1+0x1c28], R130 ;  /* 0x001c288201007387 */ /* 0x000fe20000100a00 */
[----:B-1----:R-:W-:Y:S02]  /*bd70*/  VIADD R5, R7, 0xffffffe9 ;  /* 0xffffffe907057836 */ /* 0x002fe40000000000 */
[----:B------:R-:W1:Y:S01]  /*bd80*/  LDC R7, c[0x0][0x230] ;  /* 0x00008c00ff077b82 */ /* 0x000e620000000800 */
[----:B------:R-:W-:Y:S04]  /*bd90*/  LDGSTS.E [R3+0x6b00], desc[UR14][R104.64], !P1 ;  /* 0x06b0000068037fae */ /* 0x000fe8000c92184e */
[----:B------:R-:W-:Y:S04]  /*bda0*/  STL.64 [R1+0x1c30], R128 ;  /* 0x001c308001007387 */ /* 0x000fe80000100a00 */
[----:B------:R-:W-:Y:S01]  /*bdb0*/  LDGSTS.E [R3+0x6b80], desc[UR14][R102.64], !P1 ;  /* 0x06b8000066037fae */ /* 0x000fe2000c92184e */
[----:B------:R-:W-:Y:S01]  /*bdc0*/  ISETP.GE.U32.AND P1, PT, R4, 0x7fffffb6, PT ;  /* 0x7fffffb60400780c */ /* 0x000fe20003f26070 */
[----:B------:R-:W-:-:S02]  /*bdd0*/  VIADD R4, R8, 0xfffffff1 ;  /* 0xfffffff108047836 */ /* 0x000fc40000000000 */
[----:B------:R-:W-:Y:S01]  /*bde0*/  STL.64 [R1+0x1c38], R126 ;  /* 0x001c387e01007387 */ /* 0x000fe20000100a00 */
[----:B------:R-:W2:Y:S03]  /*bdf0*/  LDC R8, c[0x0][0x230] ;  /* 0x00008c00ff087b82 */ /* 0x000ea60000000800 */
[----:B------:R-:W-:Y:S04]  /*be00*/  STL.64 [R1+0x1c40], R124 ;  /* 0x001c407c01007387 */ /* 0x000fe80000100a00 */
[----:B------:R-:W-:Y:S04]  /*be10*/  STL.64 [R1+0x1c48], R122 ;  /* 0x001c487a01007387 */ /* 0x000fe80000100a00 */
[----:B------:R-:W-:Y:S04]  /*be20*/  STL.64 [R1+0x1c50], R120 ;  /* 0x001c507801007387 */ /* 0x000fe80000100a00 */
[----:B------:R-:W-:Y:S04]  /*be30*/  STL.64 [R1+0x1c58], R118 ;  /* 0x001c587601007387 */ /* 0x000fe80000100a00 */
        /* <DEDUP_REMOVED lines=10> */
[----:B------:R-:W-:Y:S01]  /*bee0*/  LOP3.LUT R4, R0, 0x40, RZ, 0x3c, !PT ;  /* 0x0000004000047812 */ /* 0x000fe200078e3cff */
[----:B------:R-:W-:Y:S04]  /*bef0*/  STL.64 [R1+0x1c88], R106 ;  /* 0x001c886a01007387 */ /* 0x000fe80000100a00 */
[----:B------:R-:W-:Y:S01]  /*bf00*/  STL.64 [R1+0x1c90], R104 ;  /* 0x001c906801007387 */ /* 0x000fe20000100a00 */
[----:B------:R-:W-:-:S03]  /*bf10*/  VIADD R4, R4, UR5 ;  /* 0x0000000504047c36 */ /* 0x000fc60008000000 */
        /* <DEDUP_REMOVED lines=12> */
[----:B------:R-:W-:Y:S01]  /*bfe0*/  ISETP.GE.U32.AND P4, PT, R6, 0x7fffffae, PT ;  /* 0x7fffffae0600780c */ /* 0x000fe20003f86070 */
[----:B------:R-:W-:-:S02]  /*bff0*/  IMAD R6, R246, 0x6, RZ ;  /* 0x00000006f6067824 */ /* 0x000fc400078e02ff */
[----:B------:R-:W-:Y:S04]  /*c000*/  STL.64 [R1+0x1cd8], R86 ;  /* 0x001cd85601007387 */ /* 0x000fe80000100a00 */
[----:B------:R3:W-:Y:S04]  /*c010*/  STL.64 [R1+0x248], R16 ;  /* 0x0002481001007387 */ /* 0x0007e80000100a00 */
[----:B------:R3:W-:Y:S04]  /*c020*/  LDGSTS.E [R4+0x400], desc[UR14][R16.64], !P5 ;  /* 0x0040000010047fae */ /* 0x0007e8000e92184e */
[----:B------:R4:W-:Y:S04]  /*c030*/  STL.64 [R1+0x240], R14 ;  /* 0x0002400e01007387 */ /* 0x0009e80000100a00 */
[----:B------:R4:W-:Y:S04]  /*c040*/  LDGSTS.E [R4+0x480], desc[UR14][R14.64], !P5 ;  /* 0x004800000e047fae */ /* 0x0009e8000e92184e */
[----:B------:R5:W-:Y:S01]  /*c050*/  STL.64 [R1+0x238], R12 ;  /* 0x0002380c01007387 */ /* 0x000be20000100a00 */
[----:B---3--:R-:W-:-:S03]  /*c060*/  IMAD.WIDE R16, R6, 0x4, R244 ;  /* 0x0000000406107825 */ /* 0x008fc600078e02f4 */
[----:B------:R5:W-:Y:S04]  /*c070*/  LDGSTS.E [R4+0x500], desc[UR14][R12.64], !P5 ;  /* 0x005000000c047fae */ /* 0x000be8000e92184e */
[----:B------:R3:W-:Y:S01]  /*c080*/  STL.64 [R1+0x230], R10 ;  /* 0x0002300a01007387 */ /* 0x0007e20000100a00 */
[----:B----4-:R-:W-:-:S03]  /*c090*/  IMAD.WIDE R14, R6, 0x4, R242 ;  /* 0x00000004060e7825 */ /* 0x010fc600078e02f2 */
[----:B------:R3:W-:Y:S01]  /*c0a0*/  LDGSTS.E [R4+0x580], desc[UR14][R10.64], !P5 ;  /* 0x005800000a047fae */ /* 0x0007e2000e92184e */
[----:B------:R-:W-:Y:S01]  /*c0b0*/  ISETP.GE.U32.AND P5, PT, R5, 0x7fffffaa, PT ;  /* 0x7fffffaa0500780c */ /* 0x000fe20003fa6070 */
[----:B------:R-:W-:Y:S02]  /*c0c0*/  IMAD R5, R246, 0xa, RZ ;  /* 0x0000000af6057824 */ /* 0x000fe400078e02ff */
[C---:B-----5:R-:W-:Y:S01]  /*c0d0*/  IMAD.WIDE R12, R6.reuse, 0x4, R240 ;  /* 0x00000004060c7825 */ /* 0x060fe200078e02f0 */
[----:B------:R4:W-:Y:S04]  /*c0e0*/  LDGSTS.E [R4+0xc00], desc[UR14][R16.64], !P6 ;  /* 0x00c0000010047fae */ /* 0x0009e8000f12184e */
[----:B------:R5:W-:Y:S01]  /*c0f0*/  LDGSTS.E [R4+0xc80], desc[UR14][R14.64], !P6 ;  /* 0x00c800000e047fae */ /* 0x000be2000f12184e */
[----:B---3--:R-:W-:Y:S01]  /*c100*/  IMAD.WIDE R10, R6, 0x4, R238 ;  /* 0x00000004060a7825 */ /* 0x008fe200078e02ee */
[----:B--2---:R-:W-:-:S02]  /*c110*/  IADD3 R6, R8, -0x1b, RZ ;  /* 0xffffffe508067810 */ /* 0x004fc40007ffe0ff */
[----:B------:R4:W-:Y:S01]  /*c120*/  STL.64 [R1+0x1c8], R16 ;  /* 0x0001c81001007387 */ /* 0x0009e20000100a00 */
[----:B------:R-:W2:Y:S03]  /*c130*/  LDC R8, c[0x0][0x230] ;  /* 0x00008c00ff087b82 */ /* 0x000ea60000000800 */
[----:B------:R3:W-:Y:S04]  /*c140*/  LDGSTS.E [R4+0xd00], desc[UR14][R12.64], !P6 ;  /* 0x00d000000c047fae */ /* 0x0007e8000f12184e */
[----:B------:R5:W-:Y:S04]  /*c150*/  STL.64 [R1+0x1c0], R14 ;  /* 0x0001c00e01007387 */ /* 0x000be80000100a00 */
[----:B------:R1:W-:Y:S01]  /*c160*/  LDGSTS.E [R4+0xd80], desc[UR14][R10.64], !P6 ;  /* 0x00d800000a047fae */ /* 0x0003e2000f12184e */
[----:B----4-:R-:W-:Y:S01]  /*c170*/  IMAD.WIDE R16, R5, 0x4, R244 ;  /* 0x0000000405107825 */ /* 0x010fe200078e02f4 */
[----:B------:R-:W-:-:S02]  /*c180*/  ISETP.GE.U32.AND P6, PT, R6, 0x7fffffa6, PT ;  /* 0x7fffffa60600780c */ /* 0x000fc40003fc6070 */
[----:B------:R3:W-:Y:S01]  /*c190*/  STL.64 [R1+0x1b8], R12 ;  /* 0x0001b80c01007387 */ /* 0x0007e20000100a00 */
[----:B------:R-:W-:Y:S02]  /*c1a0*/  IMAD R6, R246, 0xe, RZ ;  /* 0x0000000ef6067824 */ /* 0x000fe400078e02ff */
[C---:B-----5:R-:W-:Y:S01]  /*c1b0*/  IMAD.WIDE R14, R5.reuse, 0x4, R242 ;  /* 0x00000004050e7825 */ /* 0x060fe200078e02f2 */
[----:B------:R1:W-:Y:S04]  /*c1c0*/  STL.64 [R1+0x1b0], R10 ;  /* 0x0001b00a01007387 */ /* 0x0003e80000100a00 */
[----:B------:R4:W-:Y:S01]  /*c1d0*/  STL.64 [R1+0x158], R16 ;  /* 0x0001581001007387 */ /* 0x0009e20000100a00 */
[----:B---3--:R-:W-:-:S03]  /*c1e0*/  IMAD.WIDE R12, R5, 0x4, R240 ;  /* 0x00000004050c7825 */ /* 0x008fc600078e02f0 */
[----:B------:R4:W-:Y:S01]  /*c1f0*/  LDGSTS.E [R4+0x1400], desc[UR14][R16.64], !P1 ;  /* 0x0140000010047fae */ /* 0x0009e2000c92184e */
[----:B-1----:R-:W-:-:S03]  /*c200*/  IMAD.WIDE R10, R5, 0x4, R238 ;  /* 0x00000004050a7825 */ /* 0x002fc600078e02ee */
[----:B------:R1:W-:Y:S01]  /*c210*/  STL.64 [R1+0x150], R14 ;  /* 0x0001500e01007387 */ /* 0x0003e20000100a00 */
[----:B------:R-:W-:-:S03]  /*c220*/  VIADD R5, R9, 0xffffffe1 ;  /* 0xffffffe109057836 */ /* 0x000fc60000000000 */
[----:B------:R1:W-:Y:S01]  /*c230*/  LDGSTS.E [R4+0x1480], desc[UR14][R14.64], !P1 ;  /* 0x014800000e047fae */ /* 0x0003e2000c92184e */
[----:B------:R-:W3:Y:S01]  /*c240*/  LDC R9, c[0x0][0x230] ;  /* 0x00008c00ff097b82 */ /* 0x000ee20000000800 */
[C---:B----4-:R-:W-:Y:S02]  /*c250*/  IMAD.WIDE R16, R6.reuse, 0x4, R244 ;  /* 0x0000000406107825 */ /* 0x050fe400078e02f4 */
[----:B------:R4:W-:Y:S04]  /*c260*/  STL.64 [R1+0x148], R12 ;  /* 0x0001480c01007387 */ /* 0x0009e80000100a00 */
[----:B------:R4:W-:Y:S01]  /*c270*/  LDGSTS.E [R4+0x1500], desc[UR14][R12.64], !P1 ;  /* 0x015000000c047fae */ /* 0x0009e2000c92184e */
[----:B-1----:R-:W-:-:S03]  /*c280*/  IMAD.WIDE R14, R6, 0x4, R242 ;  /* 0x00000004060e7825 */ /* 0x002fc600078e02f2 */
[----:B------:R1:W-:Y:S04]  /*c290*/  STL.64 [R1+0x140], R10 ;  /* 0x0001400a01007387 */ /* 0x0003e80000100a00 */
[----:B------:R1:W-:Y:S01]  /*c2a0*/  LDGSTS.E [R4+0x1580], desc[UR14][R10.64], !P1 ;  /* 0x015800000a047fae */ /* 0x0003e2000c92184e */
[----:B------:R-:W-:Y:S01]  /*c2b0*/  ISETP.GE.U32.AND P1, PT, R5, 0x7fffffa2, PT ;  /* 0x7fffffa20500780c */ /* 0x000fe20003f26070 */
[----:B------:R-:W-:Y:S02]  /*c2c0*/  IMAD R5, R246, 0x12, RZ ;  /* 0x00000012f6057824 */ /* 0x000fe400078e02ff */
[C---:B----4-:R-:W-:Y:S01]  /*c2d0*/  IMAD.WIDE R12, R6.reuse, 0x4, R240 ;  /* 0x00000004060c7825 */ /* 0x050fe200078e02f0 */
[----:B------:R4:W-:Y:S04]  /*c2e0*/  STL.64 [R1+0xf8], R16 ;  /* 0x0000f81001007387 */ /* 0x0009e80000100a00 */
[----:B------:R4:W-:Y:S01]  /*c2f0*/  LDGSTS.E [R4+0x1c00], desc[UR14][R16.64], !P3 ;  /* 0x01c0000010047fae */ /* 0x0009e2000d92184e */
[----:B-1----:R-:W-:-:S03]  /*c300*/  IMAD.WIDE R10, R6, 0x4, R238 ;  /* 0x00000004060a7825 */ /* 0x002fc600078e02ee */
[----:B------:R1:W-:Y:S01]  /*c310*/  STL.64 [R1+0xf0], R14 ;  /* 0x0000f00e01007387 */ /* 0x0003e20000100a00 */
[----:B------:R-:W-:-:S03]  /*c320*/  VIADD R6, R7, 0xffffffdd ;  /* 0xffffffdd07067836 */ /* 0x000fc60000000000 */
[----:B------:R1:W-:Y:S01]  /*c330*/  LDGSTS.E [R4+0x1c80], desc[UR14][R14.64], !P3 ;  /* 0x01c800000e047fae */ /* 0x0003e2000d92184e */
[----:B------:R-:W5:Y:S03]  /*c340*/  LDC R7, c[0x0][0x230] ;  /* 0x00008c00ff077b82 */ /* 0x000f660000000800 */
[----:B------:R2:W-:Y:S01]  /*c350*/  STL.64 [R1+0xe8], R12 ;  /* 0x0000e80c01007387 */ /* 0x0005e20000100a00 */
[----:B----4-:R-:W-:-:S03]  /*c360*/  IMAD.WIDE R16, R5, 0x4, R244 ;  /* 0x0000000405107825 */ /* 0x010fc600078e02f4 */
[----:B------:R2:W-:Y:S04]  /*c370*/  LDGSTS.E [R4+0x1d00], desc[UR14][R12.64], !P3 ;  /* 0x01d000000c047fae */ /* 0x0005e8000d92184e */
[----:B------:R4:W-:Y:S01]  /*c380*/  STL.64 [R1+0xe0], R10 ;  /* 0x0000e00a01007387 */ /* 0x0009e20000100a00 */
[----:B-1----:R-:W-:-:S03]  /*c390*/  IMAD.WIDE R14, R5, 0x4, R242 ;  /* 0x00000004050e7825 */ /* 0x002fc600078e02f2 */
[----:B------:R4:W-:Y:S01]  /*c3a0*/  LDGSTS.E [R4+0x1d80], desc[UR14][R10.64], !P3 ;  /* 0x01d800000a047fae */ /* 0x0009e2000d92184e */
[----:B------:R-:W-:Y:S01]  /*c3b0*/  ISETP.GE.U32.AND P3, PT, R6, 0x7fffff9e, PT ;  /* 0x7fffff9e0600780c */ /* 0x000fe20003f66070 */
[----:B------:R-:W-:Y:S02]  /*c3c0*/  IMAD R6, R246, 0x16, RZ ;  /* 0x00000016f6067824 */ /* 0x000fe400078e02ff */
[C---:B--2---:R-:W-:Y:S01]  /*c3d0*/  IMAD.WIDE R12, R5.reuse, 0x4, R240 ;  /* 0x00000004050c7825 */ /* 0x044fe200078e02f0 */
[----:B------:R1:W-:Y:S04]  /*c3e0*/  STL.64 [R1+0x98], R16 ;  /* 0x0000981001007387 */ /* 0x0003e80000100a00 */
[----:B------:R1:W-:Y:S01]  /*c3f0*/  LDGSTS.E [R4+0x2400], desc[UR14][R16.64], !P4 ;  /* 0x0240000010047fae */ /* 0x0003e2000e12184e */
[----:B----4-:R-:W-:Y:S01]  /*c400*/  IMAD.WIDE R10, R5, 0x4, R238 ;  /* 0x00000004050a7825 */ /* 0x010fe200078e02ee */
[----:B------:R-:W-:-:S02]  /*c410*/  IADD3 R5, R8, -0x27, RZ ;  /* 0xffffffd908057810 */ /* 0x000fc40007ffe0ff */
[----:B------:R2:W-:Y:S01]  /*c420*/  STL.64 [R1+0x90], R14 ;  /* 0x0000900e01007387 */ /* 0x0005e20000100a00 */
[----:B------:R-:W4:Y:S03]  /*c430*/  LDC R8, c[0x0][0x230] ;  /* 0x00008c00ff087b82 */ /* 0x000f260000000800 */
[----:B------:R2:W-:Y:S01]  /*c440*/  LDGSTS.E [R4+0x2480], desc[UR14][R14.64], !P4 ;  /* 0x024800000e047fae */ /* 0x0005e2000e12184e */
[----:B-1----:R-:W-:-:S03]  /*c450*/  IMAD.WIDE R16, R6, 0x4, R244 ;  /* 0x0000000406107825 */ /* 0x002fc600078e02f4 */
[----:B------:R1:W-:Y:S04]  /*c460*/  STL.64 [R1+0x88], R12 ;  /* 0x0000880c01007387 */ /* 0x0003e80000100a00 */
[----:B------:R1:W-:Y:S01]  /*c470*/  LDGSTS.E [R4+0x2500], desc[UR14][R12.64], !P4 ;  /* 0x025000000c047fae */ /* 0x0003e2000e12184e */
[----:B--2---:R-:W-:-:S03]  /*c480*/  IMAD.WIDE R14, R6, 0x4, R242 ;  /* 0x00000004060e7825 */ /* 0x004fc600078e02f2 */
[----:B------:R2:W-:Y:S04]  /*c490*/  STL.64 [R1+0x80], R10 ;  /* 0x0000800a01007387 */ /* 0x0005e80000100a00 */
[----:B------:R2:W-:Y:S01]  /*c4a0*/  LDGSTS.E [R4+0x2580], desc[UR14][R10.64], !P4 ;  /* 0x025800000a047fae */ /* 0x0005e2000e12184e */
[----:B------:R-:W-:Y:S01]  /*c4b0*/  ISETP.GE.U32.AND P4, PT, R5, 0x7fffff9a, PT ;  /* 0x7fffff9a0500780c */ /* 0x000fe20003f86070 */
[----:B---3--:R-:W-:Y:S02]  /*c4c0*/  VIADD R5, R9, 0xffffffd5 ;  /* 0xffffffd509057836 */ /* 0x008fe40000000000 */
[C---:B-1----:R-:W-:Y:S01]  /*c4d0*/  IMAD.WIDE R12, R6.reuse, 0x4, R240 ;  /* 0x00000004060c7825 */ /* 0x042fe200078e02f0 */
[----:B------:R-:W-:Y:S01]  /*c4e0*/  LDGSTS.E [R4+0x2c00], desc[UR14][R16.64], !P5 ;  /* 0x02c0000010047fae */ /* 0x000fe2000e92184e */
[----:B------:R-:W1:Y:S03]  /*c4f0*/  LDC R9, c[0x0][0x230] ;  /* 0x00008c00ff097b82 */ /* 0x000e660000000800 */
[----:B------:R3:W-:Y:S01]  /*c500*/  LDGSTS.E [R4+0x2c80], desc[UR14][R14.64], !P5 ;  /* 0x02c800000e047fae */ /* 0x0007e2000e92184e */
[----:B--2---:R-:W-:-:S03]  /*c510*/  IMAD.WIDE R10, R6, 0x4, R238 ;  /* 0x00000004060a7825 */ /* 0x004fc600078e02ee */
[----:B------:R2:W-:Y:S01]  /*c520*/  LDGSTS.E [R4+0x2d00], desc[UR14][R12.64], !P5 ;  /* 0x02d000000c047fae */ /* 0x0005e2000e92184e */
[----:B------:R-:W3:Y:S03]  /*c530*/  LDC R6, c[0x0][0x230] ;  /* 0x00008c00ff067b82 */ /* 0x000ee60000000800 */
[----:B------:R2:W-:Y:S01]  /*c540*/  LDGSTS.E [R4+0x2d80], desc[UR14][R10.64], !P5 ;  /* 0x02d800000a047fae */ /* 0x0005e2000e92184e */
[----:B------:R-:W-:Y:S01]  /*c550*/  ISETP.GE.U32.AND P5, PT, R5, 0x7fffff96, PT ;  /* 0x7fffff960500780c */ /* 0x000fe20003fa6070 */
[----:B-----5:R-:W-:Y:S02]  /*c560*/  VIADD R5, R7, 0xffffffd1 ;  /* 0xffffffd107057836 */ /* 0x020fe40000000000 */
[----:B------:R-:W-:Y:S01]  /*c570*/  LDGSTS.E [R4+0x3400], desc[UR14][R84.64], !P6 ;  /* 0x0340000054047fae */ /* 0x000fe2000f12184e */
[----:B------:R-:W5:Y:S03]  /*c580*/  LDC R7, c[0x0][0x230] ;  /* 0x00008c00ff077b82 */ /* 0x000f660000000800 */
[----:B------:R-:W-:Y:S04]  /*c590*/  LDGSTS.E [R4+0x3480], desc[UR14][R82.64], !P6 ;  /* 0x0348000052047fae */ /* 0x000fe8000f12184e */
[----:B------:R-:W-:Y:S04]  /*c5a0*/  LDGSTS.E [R4+0x3500], desc[UR14][R80.64], !P6 ;  /* 0x0350000050047fae */ /* 0x000fe8000f12184e */
[----:B------:R-:W-:Y:S01]  /*c5b0*/  LDGSTS.E [R4+0x3580], desc[UR14][R78.64], !P6 ;  /* 0x035800004e047fae */ /* 0x000fe2000f12184e */
[----:B------:R-:W-:-:S02]  /*c5c0*/  ISETP.GE.U32.AND P6, PT, R5, 0x7fffff92, PT ;  /* 0x7fffff920500780c */ /* 0x000fc40003fc6070 */
[----:B----4-:R-:W-:Y:S01]  /*c5d0*/  IADD3 R5, R8, -0x33, RZ ;  /* 0xffffffcd08057810 */ /* 0x010fe20007ffe0ff */
[----:B------:R-:W-:Y:S01]  /*c5e0*/  LDGSTS.E [R4+0x3c00], desc[UR14][R76.64], !P1 ;  /* 0x03c000004c047fae */ /* 0x000fe2000c92184e */
[----:B------:R-:W4:Y:S03]  /*c5f0*/  LDC R8, c[0x0][0x230] ;  /* 0x00008c00ff087b82 */ /* 0x000f260000000800 */
[----:B------:R-:W-:Y:S04]  /*c600*/  LDGSTS.E [R4+0x3c80], desc[UR14][R74.64], !P1 ;  /* 0x03c800004a047fae */ /* 0x000fe8000c92184e */
[----:B------:R-:W-:Y:S04]  /*c610*/  LDGSTS.E [R4+0x3d00], desc[UR14][R72.64], !P1 ;  /* 0x03d0000048047fae */ /* 0x000fe8000c92184e */
[----:B------:R-:W-:Y:S01]  /*c620*/  LDGSTS.E [R4+0x3d80], desc[UR14][R70.64], !P1 ;  /* 0x03d8000046047fae */ /* 0x000fe2000c92184e */
[----:B------:R-:W-:Y:S01]  /*c630*/  ISETP.GE.U32.AND P1, PT, R5, 0x7fffff8e, PT ;  /* 0x7fffff8e0500780c */ /* 0x000fe20003f26070 */
[----:B---3--:R-:W-:-:S02]  /*c640*/  VIADD R5, R6, 0xffffffc9 ;  /* 0xffffffc906057836 */ /* 0x008fc40000000000 */
[----:B------:R-:W-:Y:S01]  /*c650*/  LDGSTS.E [R4+0x4400], desc[UR14][R68.64], !P3 ;  /* 0x0440000044047fae */ /* 0x000fe2000d92184e */
[----:B------:R-:W3:Y:S03]  /*c660*/  LDC R6, c[0x0][0x230] ;  /* 0x00008c00ff067b82 */ /* 0x000ee60000000800 */
[----:B------:R-:W-:Y:S04]  /*c670*/  LDGSTS.E [R4+0x4480], desc[UR14][R66.64], !P3 ;  /* 0x0448000042047fae */ /* 0x000fe8000d92184e */
[----:B------:R-:W-:Y:S04]  /*c680*/  LDGSTS.E [R4+0x4500], desc[UR14][R64.64], !P3 ;  /* 0x0450000040047fae */ /* 0x000fe8000d92184e */
[----:B------:R-:W-:Y:S01]  /*c690*/  LDGSTS.E [R4+0x4580], desc[UR14][R62.64], !P3 ;  /* 0x045800003e047fae */ /* 0x000fe2000d92184e */
[----:B------:R-:W-:Y:S01]  /*c6a0*/  ISETP.GE.U32.AND P3, PT, R5, 0x7fffff8a, PT ;  /* 0x7fffff8a0500780c */ /* 0x000fe20003f66070 */
[----:B-----5:R-:W-:-:S02]  /*c6b0*/  VIADD R5, R7, 0xffffffc5 ;  /* 0xffffffc507057836 */ /* 0x020fc40000000000 */
[----:B------:R-:W-:Y:S01]  /*c6c0*/  LDGSTS.E [R4+0x4c00], desc[UR14][R60.64], !P4 ;  /* 0x04c000003c047fae */ /* 0x000fe2000e12184e */
[----:B------:R-:W5:Y:S03]  /*c6d0*/  LDC R7, c[0x0][0x230] ;  /* 0x00008c00ff077b82 */ /* 0x000f660000000800 */
[----:B------:R-:W-:Y:S04]  /*c6e0*/  LDGSTS.E [R4+0x4c80], desc[UR14][R58.64], !P4 ;  /* 0x04c800003a047fae */ /* 0x000fe8000e12184e */
[----:B------:R-:W-:Y:S04]  /*c6f0*/  LDGSTS.E [R4+0x4d00], desc[UR14][R56.64], !P4 ;  /* 0x04d0000038047fae */ /* 0x000fe8000e12184e */
[----:B------:R-:W-:Y:S01]  /*c700*/  LDGSTS.E [R4+0x4d80], desc[UR14][R54.64], !P4 ;  /* 0x04d8000036047fae */ /* 0x000fe2000e12184e */
[----:B------:R-:W-:-:S02]  /*c710*/  ISETP.GE.U32.AND P4, PT, R5, 0x7fffff86, PT ;  /* 0x7fffff860500780c */ /* 0x000fc40003f86070 */
[----:B----4-:R-:W-:Y:S01]  /*c720*/  IADD3 R5, R8, -0x3f, RZ ;  /* 0xffffffc108057810 */ /* 0x010fe20007ffe0ff */
[----:B------:R-:W-:Y:S01]  /*c730*/  STL.64 [R1+0x38], R16 ;  /* 0x0000381001007387 */ /* 0x000fe20000100a00 */
[----:B------:R-:W4:Y:S03]  /*c740*/  LDC R8, c[0x0][0x230] ;  /* 0x00008c00ff087b82 */ /* 0x000f260000000800 */
[----:B------:R2:W-:Y:S04]  /*c750*/  STL.64 [R1+0x30], R14 ;  /* 0x0000300e01007387 */ /* 0x0005e80000100a00 */
[----:B------:R-:W-:Y:S04]  /*c760*/  LDGSTS.E [R4+0x5400], desc[UR14][R52.64], !P5 ;  /* 0x0540000034047fae */ /* 0x000fe8000e92184e */
[----:B------:R1:W-:Y:S04]  /*c770*/  STL.64 [R1+0x28], R12 ;  /* 0x0000280c01007387 */ /* 0x0003e80000100a00 */
[----:B------:R-:W-:Y:S01]  /*c780*/  LDGSTS.E [R4+0x5480], desc[UR14][R50.64], !P5 ;  /* 0x0548000032047fae */ /* 0x000fe2000e92184e */
[----:B--2---:R-:W-:-:S03]  /*c790*/  IMAD R14, R246, 0x3a, RZ ;  /* 0x0000003af60e7824 */ /* 0x004fc600078e02ff */
[----:B------:R2:W-:Y:S01]  /*c7a0*/  STL.64 [R1+0x20], R10 ;  /* 0x0000200a01007387 */ /* 0x0005e20000100a00 */
[----:B------:R-:W-:-:S03]  /*c7b0*/  IMAD.WIDE R20, R14, 0x4, R244 ;  /* 0x000000040e147825 */ /* 0x000fc600078e02f4 */
[----:B------:R-:W-:Y:S01]  /*c7c0*/  LDGSTS.E [R4+0x5500], desc[UR14][R48.64], !P5 ;  /* 0x0550000030047fae */ /* 0x000fe2000e92184e */
[----:B------:R-:W-:-:S03]  /*c7d0*/  IMAD.WIDE R18, R14, 0x4, R242 ;  /* 0x000000040e127825 */ /* 0x000fc600078e02f2 */
[----:B------:R-:W-:Y:S01]  /*c7e0*/  STL.64 [R1+0x1ce0], R84 ;  /* 0x001ce05401007387 */ /* 0x000fe20000100a00 */
[----:B------:R-:W-:-:S03]  /*c7f0*/  IMAD.WIDE R16, R14, 0x4, R240 ;  /* 0x000000040e107825 */ /* 0x000fc600078e02f0 */
[----:B------:R-:W-:Y:S01]  /*c800*/  LDGSTS.E [R4+0x5580], desc[UR14][R46.64], !P5 ;  /* 0x055800002e047fae */ /* 0x000fe2000e92184e */
[----:B------:R-:W-:Y:S01]  /*c810*/  ISETP.GE.U32.AND P5, PT, R5, 0x7fffff82, PT ;  /* 0x7fffff820500780c */ /* 0x000fe20003fa6070 */
[----:B---3--:R-:W-:Y:S02]  /*c820*/  VIADD R5, R6, 0xfffffffc ;  /* 0xfffffffc06057836 */ /* 0x008fe40000000000 */
[----:B------:R-:W-:Y:S01]  /*c830*/  STL.64 [R1+0x1ce8], R82 ;  /* 0x001ce85201007387 */ /* 0x000fe20000100a00 */
[----:B------:R-:W-:Y:S02]  /*c840*/  IMAD R6, R246, 0x3e, RZ ;  /* 0x0000003ef6067824 */ /* 0x000fe400078e02ff */
[----:B------:R-:W-:Y:S01]  /*c850*/  IMAD.WIDE R14, R14, 0x4, R238 ;  /* 0x000000040e0e7825 */ /* 0x000fe200078e02ee */
[----:B------:R-:W-:Y:S03]  /*c860*/  STL.64 [R1+0x1cf0], R80 ;  /* 0x001cf05001007387 */ /* 0x000fe60000100a00 */
[C---:B-1----:R-:W-:Y:S01]  /*c870*/  IMAD.WIDE R12, R6.reuse, 0x4, R244 ;  /* 0x00000004060c7825 */ /* 0x042fe200078e02f4 */
[----:B------:R-:W-:Y:S03]  /*c880*/  STL.64 [R1+0x1cf8], R78 ;  /* 0x001cf84e01007387 */ /* 0x000fe60000100a00 */
[----:B--2---:R-:W-:Y:S01]  /*c890*/  IMAD.WIDE R10, R6, 0x4, R242 ;  /* 0x00000004060a7825 */ /* 0x004fe200078e02f2 */
        /* <DEDUP_REMOVED lines=8> */
[----:B-----5:R-:W-:-:S02]  /*c920*/  VIADD R5, R7, 0xfffffff8 ;  /* 0xfffffff807057836 */ /* 0x020fc40000000000 */
        /* <DEDUP_REMOVED lines=11> */
[----:B----4-:R-:W-:Y:S01]  /*c9e0*/  IADD3 R5, R8, -0xc, RZ ;  /* 0xfffffff408057810 */ /* 0x010fe20007ffe0ff */
        /* <DEDUP_REMOVED lines=10> */
[----:B------:R-:W-:-:S02]  /*ca90*/  VIADD R5, R9, 0xfffffff0 ;  /* 0xfffffff009057836 */ /* 0x000fc40000000000 */
[----:B------:R-:W-:Y:S01]  /*caa0*/  STL.64 [R1+0x1d70], R48 ;  /* 0x001d703001007387 */ /* 0x000fe20000100a00 */
[----:B------:R-:W-:-:S03]  /*cab0*/  IMAD.WIDE R8, R6, 0x4, R240 ;  /* 0x0000000406087825 */ /* 0x000fc600078e02f0 */
[----:B------:R-:W-:Y:S01]  /*cac0*/  STL.64 [R1+0x1d78], R46 ;  /* 0x001d782e01007387 */ /* 0x000fe20000100a00 */
[----:B------:R-:W-:-:S03]  /*cad0*/  IMAD.WIDE R6, R6, 0x4, R238 ;  /* 0x0000000406067825 */ /* 0x000fc600078e02ee */
[----:B------:R-:W-:Y:S04]  /*cae0*/  STL.64 [R1+0x1d80], R44 ;  /* 0x001d802c01007387 */ /* 0x000fe80000100a00 */
[----:B------:R-:W-:Y:S04]  /*caf0*/  LDGSTS.E [R4+0x7400], desc[UR14][R20.64], !P4 ;  /* 0x0740000014047fae */ /* 0x000fe8000e12184e */
[----:B------:R-:W-:Y:S04]  /*cb00*/  STL.64 [R1+0x1d88], R42 ;  /* 0x001d882a01007387 */ /* 0x000fe80000100a00 */
[----:B------:R-:W-:Y:S04]  /*cb10*/  LDGSTS.E [R4+0x7480], desc[UR14][R18.64], !P4 ;  /* 0x0748000012047fae */ /* 0x000fe8000e12184e */
[----:B------:R-:W-:Y:S04]  /*cb20*/  STL.64 [R1+0x1d90], R40 ;  /* 0x001d902801007387 */ /* 0x000fe80000100a00 */
[----:B------:R-:W-:Y:S04]  /*cb30*/  LDGSTS.E [R4+0x7500], desc[UR14][R16.64], !P4 ;  /* 0x0750000010047fae */ /* 0x000fe8000e12184e */
[----:B------:R-:W-:Y:S04]  /*cb40*/  STL.64 [R1+0x1d98], R38 ;  /* 0x001d982601007387 */ /* 0x000fe80000100a00 */
[----:B------:R1:W-:Y:S01]  /*cb50*/  LDGSTS.E [R4+0x7580], desc[UR14][R14.64], !P4 ;  /* 0x075800000e047fae */ /* 0x0003e2000e12184e */
[----:B------:R-:W-:Y:S01]  /*cb60*/  ISETP.GE.U32.AND P4, PT, R5, 0x7fffffb1, PT ;  /* 0x7fffffb10500780c */ /* 0x000fe20003f86070 */
[----:B------:R-:W-:-:S02]  /*cb70*/  VIADD R5, R247, 0xffffffec ;  /* 0xffffffecf7057836 */ /* 0x000fc40000000000 */
[----:B------:R-:W-:Y:S01]  /*cb80*/  STL.64 [R1+0x1da0], R36 ;  /* 0x001da02401007387 */ /* 0x000fe20000100a00 */
[----:B------:R-:W-:-:S03]  /*cb90*/  IMAD R247, R246, 0x3, RZ ;  /* 0x00000003f6f77824 */ /* 0x000fc600078e02ff */
[----:B------:R-:W-:Y:S01]  /*cba0*/  STL.64 [R1+0x1da8], R34 ;  /* 0x001da82201007387 */ /* 0x000fe20000100a00 */
[----:B------:R-:W-:-:S03]  /*cbb0*/  IMAD.WIDE R92, R247, 0x4, R244 ;  /* 0x00000004f75c7825 */ /* 0x000fc600078e02f4 */
[----:B------:R-:W-:Y:S01]  /*cbc0*/  STL.64 [R1+0x1db0], R32 ;  /* 0x001db02001007387 */ /* 0x000fe20000100a00 */
[----:B------:R-:W-:-:S03]  /*cbd0*/  IMAD.WIDE R90, R247, 0x4, R242 ;  /* 0x00000004f75a7825 */ /* 0x000fc600078e02f2 */
[----:B------:R2:W-:Y:S01]  /*cbe0*/  LDGSTS.E [R4+0x7c00], desc[UR14][R12.64], !P5 ;  /* 0x07c000000c047fae */ /* 0x0005e2000e92184e */
[----:B------:R-:W-:-:S03]  /*cbf0*/  IMAD.WIDE R88, R247, 0x4, R240 ;  /* 0x00000004f7587825 */ /* 0x000fc600078e02f0 */
[----:B------:R-:W-:Y:S01]  /*cc00*/  STL.64 [R1+0x1db8], R30 ;  /* 0x001db81e01007387 */ /* 0x000fe20000100a00 */
[----:B------:R-:W-:-:S03]  /*cc10*/  IMAD.WIDE R86, R247, 0x4, R238 ;  /* 0x00000004f7567825 */ /* 0x000fc600078e02ee */
[----:B------:R3:W-:Y:S01]  /*cc20*/  LDGSTS.E [R4+0x7c80], desc[UR14][R10.64], !P5 ;  /* 0x07c800000a047fae */ /* 0x0007e2000e92184e */
[----:B------:R-:W-:Y:S02]  /*cc30*/  VIADD R247, R249, 0xffffffe8 ;  /* 0xffffffe8f9f77836 */ /* 0x000fe40000000000 */
[----:B------:R-:W4:Y:S01]  /*cc40*/  LDC R249, c[0x0][0x230] ;  /* 0x00008c00fff97b82 */ /* 0x000f220000000800 */
[----:B------:R-:W-:Y:S04]  /*cc50*/  STL.64 [R1+0x1dc0], R28 ;  /* 0x001dc01c01007387 */ /* 0x000fe80000100a00 */
[----:B------:R5:W-:Y:S04]  /*cc60*/  LDGSTS.E [R4+0x7d00], desc[UR14][R8.64], !P5 ;  /* 0x07d0000008047fae */ /* 0x000be8000e92184e */
[----:B------:R-:W-:Y:S04]  /*cc70*/  STL.64 [R1+0x1dc8], R26 ;  /* 0x001dc81a01007387 */ /* 0x000fe80000100a00 */
[----:B------:R5:W-:Y:S01]  /*cc80*/  LDGSTS.E [R4+0x7d80], desc[UR14][R6.64], !P5 ;  /* 0x07d8000006047fae */ /* 0x000be2000e92184e */
[----:B------:R-:W-:-:S02]  /*cc90*/  ISETP.GE.U32.AND P5, PT, R5, 0x7fffffad, PT ;  /* 0x7fffffad0500780c */ /* 0x000fc40003fa6070 */
[----:B------:R-:W-:Y:S01]  /*cca0*/  LOP3.LUT R5, R0, 0x60, RZ, 0x3c, !PT ;  /* 0x0000006000057812 */ /* 0x000fe200078e3cff */
[----:B------:R-:W-:Y:S03]  /*ccb0*/  STL.64 [R1+0x1dd0], R24 ;  /* 0x001dd01801007387 */ /* 0x000fe60000100a00 */
[----:B------:R-:W-:Y:S01]  /*ccc0*/  IADD3 R5, R5, UR5, RZ ;  /* 0x0000000505057c10 */ /* 0x000fe2000fffe0ff */
[----:B------:R-:W-:Y:S04]  /*ccd0*/  STL.64 [R1+0x1dd8], R22 ;  /* 0x001dd81601007387 */ /* 0x000fe80000100a00 */
[----:B------:R-:W-:Y:S04]  /*cce0*/  STL.64 [R1+0x1de0], R20 ;  /* 0x001de01401007387 */ /* 0x000fe80000100a00 */
[----:B------:R-:W-:Y:S04]  /*ccf0*/  STL.64 [R1+0x1de8], R18 ;  /* 0x001de81201007387 */ /* 0x000fe80000100a00 */
[----:B------:R-:W-:Y:S04]  /*cd00*/  STL.64 [R1+0x1df0], R16 ;  /* 0x001df01001007387 */ /* 0x000fe80000100a00 */
[----:B------:R1:W-:Y:S04]  /*cd10*/  STL.64 [R1+0x1df8], R14 ;  /* 0x001df80e01007387 */ /* 0x0003e80000100a00 */
[----:B------:R2:W-:Y:S04]  /*cd20*/  STL.64 [R1+0x1e00], R12 ;  /* 0x001e000c01007387 */ /* 0x0005e80000100a00 */
[----:B------:R3:W-:Y:S04]  /*cd30*/  STL.64 [R1+0x1e08], R10 ;  /* 0x001e080a01007387 */ /* 0x0007e80000100a00 */
[----:B------:R5:W-:Y:S01]  /*cd40*/  STL.64 [R1+0x1e10], R8 ;  /* 0x001e100801007387 */ /* 0x000be20000100a00 */
[----:B-1----:R-:W1:Y:S03]  /*cd50*/  LDC R14, c[0x0][0x230] ;  /* 0x00008c00ff0e7b82 */ /* 0x002e660000000800 */
[----:B------:R4:W-:Y:S01]  /*cd60*/  STL.64 [R1+0x1e18], R6 ;  /* 0x001e180601007387 */ /* 0x0009e20000100a00 */
[----:B--2---:R-:W-:-:S03]  /*cd70*/  IMAD.WIDE R12, R248, 0x4, R244 ;  /* 0x00000004f80c7825 */ /* 0x004fc600078e02f4 */
[----:B------:R-:W-:Y:S01]  /*cd80*/  LDGSTS.E [R5+0x600], desc[UR14][R92.64], !P6 ;  /* 0x006000005c057fae */ /* 0x000fe2000f12184e */
[----:B---3--:R-:W-:-:S03]  /*cd90*/  IMAD.WIDE R10, R248, 0x4, R242 ;  /* 0x00000004f80a7825 */ /* 0x008fc600078e02f2 */
[----:B------:R-:W-:Y:S01]  /*cda0*/  STL.64 [R1+0x228], R92 ;  /* 0x0002285c01007387 */ /* 0x000fe20000100a00 */
[----:B-----5:R-:W-:-:S03]  /*cdb0*/  IMAD.WIDE R8, R248, 0x4, R240 ;  /* 0x00000004f8087825 */ /* 0x020fc600078e02f0 */
[----:B------:R-:W-:Y:S01]  /*cdc0*/  LDGSTS.E [R5+0x680], desc[UR14][R90.64], !P6 ;  /* 0x006800005a057fae */ /* 0x000fe2000f12184e */
[----:B----4-:R-:W-:-:S03]  /*cdd0*/  IMAD.WIDE R6, R248, 0x4, R238 ;  /* 0x00000004f8067825 */ /* 0x010fc600078e02ee */
[----:B------:R-:W-:Y:S01]  /*cde0*/  STL.64 [R1+0x220], R90 ;  /* 0x0002205a01007387 */ /* 0x000fe20000100a00 */
[----:B------:R-:W-:Y:S02]  /*cdf0*/  VIADD R248, R251, 0xffffffe4 ;  /* 0xffffffe4fbf87836 */ /* 0x000fe40000000000 */
[----:B------:R-:W2:Y:S01]  /*ce00*/  LDC R251, c[0x0][0x230] ;  /* 0x00008c00fffb7b82 */ /* 0x000ea20000000800 */
        /* <DEDUP_REMOVED lines=19> */
[----:B------:R4:W-:Y:S04]  /*cf40*/  STL.64 [R1+0x280], R12 ;  /* 0x0002800c01007387 */ /* 0x0009e80000100a00 */
[----:B------:R4:W-:Y:S01]  /*cf50*/  LDGSTS.E [R5+0x1600], desc[UR14][R12.64], !P3 ;  /* 0x016000000c057fae */ /* 0x0009e2000d92184e */
[----:B---3--:R-:W-:Y:S01]  /*cf60*/  IMAD.WIDE R6, R247, 0x4, R238 ;  /* 0x00000004f7067825 */ /* 0x008fe200078e02ee */
[----:B------:R-:W-:-:S02]  /*cf70*/  IADD3 R247, R252, -0x20, RZ ;  /* 0xffffffe0fcf77810 */ /* 0x000fc40007ffe0ff */
[----:B------:R3:W-:Y:S01]  /*cf80*/  STL.64 [R1+0x288], R10 ;  /* 0x0002880a01007387 */ /* 0x0007e20000100a00 */
[----:B------:R-:W5:Y:S03]  /*cf90*/  LDC R252, c[0x0][0x230] ;  /* 0x00008c00fffc7b82 */ /* 0x000f660000000800 */
[----:B------:R3:W-:Y:S01]  /*cfa0*/  LDGSTS.E [R5+0x1680], desc[UR14][R10.64], !P3 ;  /* 0x016800000a057fae */ /* 0x0007e2000d92184e */
[----:B----4-:R-:W-:-:S03]  /*cfb0*/  IMAD.WIDE R12, R248, 0x4, R244 ;  /* 0x00000004f80c7825 */ /* 0x010fc600078e02f4 */
[----:B------:R4:W-:Y:S04]  /*cfc0*/  STL.64 [R1+0x290], R8 ;  /* 0x0002900801007387 */ /* 0x0009e80000100a00 */
[----:B------:R4:W-:Y:S01]  /*cfd0*/  LDGSTS.E [R5+0x1700], desc[UR14][R8.64], !P3 ;  /* 0x0170000008057fae */ /* 0x0009e2000d92184e */
[----:B---3--:R-:W-:-:S03]  /*cfe0*/  IMAD.WIDE R10, R248, 0x4, R242 ;  /* 0x00000004f80a7825 */ /* 0x008fc600078e02f2 */
[----:B------:R3:W-:Y:S04]  /*cff0*/  STL.64 [R1+0x298], R6 ;  /* 0x0002980601007387 */ /* 0x0007e80000100a00 */
[----:B------:R3:W-:Y:S01]  /*d000*/  LDGSTS.E [R5+0x1780], desc[UR14][R6.64], !P3 ;  /* 0x0178000006057fae */ /* 0x0007e2000d92184e */
[----:B------:R-:W-:Y:S01]  /*d010*/  ISETP.GE.U32.AND P3, PT, R247, 0x7fffffa1, PT ;  /* 0x7fffffa1f700780c */ /* 0x000fe20003f66070 */
[----:B------:R-:W-:Y:S02]  /*d020*/  IMAD R247, R246, 0x13, RZ ;  /* 0x00000013f6f77824 */ /* 0x000fe400078e02ff */
[C---:B----4-:R-:W-:Y:S01]  /*d030*/  IMAD.WIDE R8, R248.reuse, 0x4, R240 ;  /* 0x00000004f8087825 */ /* 0x050fe200078e02f0 */
[----:B------:R4:W-:Y:S04]  /*d040*/  STL.64 [R1+0x2a0], R12 ;  /* 0x0002a00c01007387 */ /* 0x0009e80000100a00 */
[----:B------:R4:W-:Y:S01]  /*d050*/  LDGSTS.E [R5+0x1e00], desc[UR14][R12.64], !P4 ;  /* 0x01e000000c057fae */ /* 0x0009e2000e12184e */
[----:B---3--:R-:W-:-:S03]  /*d060*/  IMAD.WIDE R6, R248, 0x4, R238 ;  /* 0x00000004f8067825 */ /* 0x008fc600078e02ee */
[----:B------:R3:W-:Y:S01]  /*d070*/  STL.64 [R1+0x2a8], R10 ;  /* 0x0002a80a01007387 */ /* 0x0007e20000100a00 */
[----:B------:R-:W-:-:S03]  /*d080*/  VIADD R248, R249, 0xffffffdc ;  /* 0xffffffdcf9f87836 */ /* 0x000fc60000000000 */
[----:B------:R3:W-:Y:S01]  /*d090*/  LDGSTS.E [R5+0x1e80], desc[UR14][R10.64], !P4 ;  /* 0x01e800000a057fae */ /* 0x0007e2000e12184e */
[----:B------:R-:W1:Y:S03]  /*d0a0*/  LDC R249, c[0x0][0x230] ;  /* 0x00008c00fff97b82 */ /* 0x000e660000000800 */
[----:B------:R2:W-:Y:S01]  /*d0b0*/  STL.64 [R1+0x2b0], R8 ;  /* 0x0002b00801007387 */ /* 0x0005e20000100a00 */
[----:B----4-:R-:W-:-:S03]  /*d0c0*/  IMAD.WIDE R12, R247, 0x4, R244 ;  /* 0x00000004f70c7825 */ /* 0x010fc600078e02f4 */
[----:B------:R2:W-:Y:S04]  /*d0d0*/  LDGSTS.E [R5+0x1f00], desc[UR14][R8.64], !P4 ;  /* 0x01f0000008057fae */ /* 0x0005e8000e12184e */
[----:B------:R4:W-:Y:S01]  /*d0e0*/  STL.64 [R1+0x2b8], R6 ;  /* 0x0002b80601007387 */ /* 0x0009e20000100a00 */
[----:B---3--:R-:W-:-:S03]  /*d0f0*/  IMAD.WIDE R10, R247, 0x4, R242 ;  /* 0x00000004f70a7825 */ /* 0x008fc600078e02f2 */
[----:B------:R4:W-:Y:S01]  /*d100*/  LDGSTS.E [R5+0x1f80], desc[UR14][R6.64], !P4 ;  /* 0x01f8000006057fae */ /* 0x0009e2000e12184e */
[----:B------:R-:W-:Y:S01]  /*d110*/  ISETP.GE.U32.AND P4, PT, R248, 0x7fffff9d, PT ;  /* 0x7fffff9df800780c */ /* 0x000fe20003f86070 */
[----:B------:R-:W-:Y:S02]  /*d120*/  IMAD R248, R246, 0x17, RZ ;  /* 0x00000017f6f87824 */ /* 0x000fe400078e02ff */
[C---:B--2---:R-:W-:Y:S01]  /*d130*/  IMAD.WIDE R8, R247.reuse, 0x4, R240 ;  /* 0x00000004f7087825 */ /* 0x044fe200078e02f0 */
[----:B------:R2:W-:Y:S04]  /*d140*/  STL.64 [R1+0x2c0], R12 ;  /* 0x0002c00c01007387 */ /* 0x0005e80000100a00 */
[----:B------:R2:W-:Y:S01]  /*d150*/  LDGSTS.E [R5+0x2600], desc[UR14][R12.64], !P5 ;  /* 0x026000000c057fae */ /* 0x0005e2000e92184e */
[----:B----4-:R-:W-:-:S03]  /*d160*/  IMAD.WIDE R6, R247, 0x4, R238 ;  /* 0x00000004f7067825 */ /* 0x010fc600078e02ee */
[----:B------:R3:W-:Y:S01]  /*d170*/  STL.64 [R1+0x2c8], R10 ;  /* 0x0002c80a01007387 */ /* 0x0007e20000100a00 */
[----:B------:R-:W-:-:S03]  /*d180*/  VIADD R247, R251, 0xffffffd8 ;  /* 0xffffffd8fbf77836 */ /* 0x000fc60000000000 */
[----:B------:R3:W-:Y:S01]  /*d190*/  LDGSTS.E [R5+0x2680], desc[UR14][R10.64], !P5 ;  /* 0x026800000a057fae */ /* 0x0007e2000e92184e */
[----:B------:R-:W4:Y:S03]  /*d1a0*/  LDC R251, c[0x0][0x230] ;  /* 0x00008c00fffb7b82 */ /* 0x000f260000000800 */
[----:B------:R5:W-:Y:S01]  /*d1b0*/  STL.64 [R1+0x2d0], R8 ;  /* 0x0002d00801007387 */ /* 0x000be20000100a00 */
[----:B--2---:R-:W-:-:S03]  /*d1c0*/  IMAD.WIDE R12, R248, 0x4, R244 ;  /* 0x00000004f80c7825 */ /* 0x004fc600078e02f4 */
[----:B------:R5:W-:Y:S04]  /*d1d0*/  LDGSTS.E [R5+0x2700], desc[UR14][R8.64], !P5 ;  /* 0x0270000008057fae */ /* 0x000be8000e92184e */
[----:B------:R2:W-:Y:S01]  /*d1e0*/  STL.64 [R1+0x2d8], R6 ;  /* 0x0002d80601007387 */ /* 0x0005e20000100a00 */
[----:B---3--:R-:W-:-:S03]  /*d1f0*/  IMAD.WIDE R10, R248, 0x4, R242 ;  /* 0x00000004f80a7825 */ /* 0x008fc600078e02f2 */
[----:B------:R2:W-:Y:S01]  /*d200*/  LDGSTS.E [R5+0x2780], desc[UR14][R6.64], !P5 ;  /* 0x0278000006057fae */ /* 0x0005e2000e92184e */
[----:B------:R-:W-:Y:S01]  /*d210*/  ISETP.GE.U32.AND P5, PT, R247, 0x7fffff99, PT ;  /* 0x7fffff99f700780c */ /* 0x000fe20003fa6070 */
[----:B------:R-:W-:Y:S02]  /*d220*/  IMAD R247, R246, 0x1b, RZ ;  /* 0x0000001bf6f77824 */ /* 0x000fe400078e02ff */
[C---:B-----5:R-:W-:Y:S01]  /*d230*/  IMAD.WIDE R8, R248.reuse, 0x4, R240 ;  /* 0x00000004f8087825 */ /* 0x060fe200078e02f0 */
[----:B------:R3:W-:Y:S04]  /*d240*/  LDGSTS.E [R5+0x2e00], desc[UR14][R12.64], !P6 ;  /* 0x02e000000c057fae */ /* 0x0007e8000f12184e */
[----:B------:R5:W-:Y:S01]  /*d250*/  LDGSTS.E [R5+0x2e80], desc[UR14][R10.64], !P6 ;  /* 0x02e800000a057fae */ /* 0x000be2000f12184e */
[----:B--2---:R-:W-:Y:S01]  /*d260*/  IMAD.WIDE R6, R248, 0x4, R238 ;  /* 0x00000004f8067825 */ /* 0x004fe200078e02ee */
[----:B------:R-:W-:-:S02]  /*d270*/  IADD3 R248, R252, -0x2c, RZ ;  /* 0xffffffd4fcf87810 */ /* 0x000fc40007ffe0ff */
[----:B------:R3:W-:Y:S01]  /*d280*/  STL.64 [R1+0x360], R12 ;  /* 0x0003600c01007387 */ /* 0x0007e20000100a00 */
[----:B------:R-:W2:Y:S03]  /*d290*/  LDC R252, c[0x0][0x230] ;  /* 0x00008c00fffc7b82 */ /* 0x000ea60000000800 */
[----:B------:R1:W-:Y:S04]  /*d2a0*/  LDGSTS.E [R5+0x2f00], desc[UR14][R8.64], !P6 ;  /* 0x02f0000008057fae */ /* 0x0003e8000f12184e */
[----:B------:R5:W-:Y:S04]  /*d2b0*/  STL.64 [R1+0x368], R10 ;  /* 0x0003680a01007387 */ /* 0x000be80000100a00 */
[----:B------:R4:W-:Y:S01]  /*d2c0*/  LDGSTS.E [R5+0x2f80], desc[UR14][R6.64], !P6 ;  /* 0x02f8000006057fae */ /* 0x0009e2000f12184e */
[----:B---3--:R-:W-:Y:S01]  /*d2d0*/  IMAD.WIDE R12, R247, 0x4, R244 ;  /* 0x00000004f70c7825 */ /* 0x008fe200078e02f4 */
[----:B------:R-:W-:-:S02]  /*d2e0*/  ISETP.GE.U32.AND P6, PT, R248, 0x7fffff95, PT ;  /* 0x7fffff95f800780c */ /* 0x000fc40003fc6070 */
[----:B------:R1:W-:Y:S01]  /*d2f0*/  STL.64 [R1+0x438], R8 ;  /* 0x0004380801007387 */ /* 0x0003e20000100a00 */
[----:B------:R-:W-:Y:S02]  /*d300*/  IMAD R248, R246, 0x1f, RZ ;  /* 0x0000001ff6f87824 */ /* 0x000fe400078e02ff */
[C---:B-----5:R-:W-:Y:S01]  /*d310*/  IMAD.WIDE R10, R247.reuse, 0x4, R242 ;  /* 0x00000004f70a7825 */ /* 0x060fe200078e02f2 */
[----:B------:R4:W-:Y:S04]  /*d320*/  STL.64 [R1+0x430], R6 ;  /* 0x0004300601007387 */ /* 0x0009e80000100a00 */
[----:B------:R3:W-:Y:S01]  /*d330*/  STL.64 [R1+0x428], R12 ;  /* 0x0004280c01007387 */ /* 0x0007e20000100a00 */
[----:B-1----:R-:W-:-:S03]  /*d340*/  IMAD.WIDE R8, R247, 0x4, R240 ;  /* 0x00000004f7087825 */ /* 0x002fc600078e02f0 */
[----:B------:R3:W-:Y:S01]  /*d350*/  LDGSTS.E [R5+0x3600], desc[UR14][R12.64], !P1 ;  /* 0x036000000c057fae */ /* 0x0007e2000c92184e */
[----:B----4-:R-:W-:-:S03]  /*d360*/  IMAD.WIDE R6, R247, 0x4, R238 ;  /* 0x00000004f7067825 */ /* 0x010fc600078e02ee */
[----:B------:R1:W-:Y:S01]  /*d370*/  STL.64 [R1+0x420], R10 ;  /* 0x0004200a01007387 */ /* 0x0003e20000100a00 */
[----:B------:R-:W-:-:S03]  /*d380*/  VIADD R247, R249, 0xffffffd0 ;  /* 0xffffffd0f9f77836 */ /* 0x000fc60000000000 */
[----:B------:R1:W-:Y:S01]  /*d390*/  LDGSTS.E [R5+0x3680], desc[UR14][R10.64], !P1 ;  /* 0x036800000a057fae */ /* 0x0003e2000c92184e */
[----:B------:R-:W4:Y:S01]  /*d3a0*/  LDC R249, c[0x0][0x230] ;  /* 0x00008c00fff97b82 */ /* 0x000f220000000800 */
[C---:B---3--:R-:W-:Y:S02]  /*d3b0*/  IMAD.WIDE R12, R248.reuse, 0x4, R244 ;  /* 0x00000004f80c7825 */ /* 0x048fe400078e02f4 */
[----:B------:R3:W-:Y:S04]  /*d3c0*/  STL.64 [R1+0x418], R8 ;  /* 0x0004180801007387 */ /* 0x0007e80000100a00 */
[----:B------:R3:W-:Y:S01]  /*d3d0*/  LDGSTS.E [R5+0x3700], desc[UR14][R8.64], !P1 ;  /* 0x0370000008057fae */ /* 0x0007e2000c92184e */
[----:B-1----:R-:W-:-:S03]  /*d3e0*/  IMAD.WIDE R10, R248, 0x4, R242 ;  /* 0x00000004f80a7825 */ /* 0x002fc600078e02f2 */
[----:B------:R1:W-:Y:S04]  /*d3f0*/  STL.64 [R1+0x410], R6 ;  /* 0x0004100601007387 */ /* 0x0003e80000100a00 */
[----:B------:R1:W-:Y:S01]  /*d400*/  LDGSTS.E [R5+0x3780], desc[UR14][R6.64], !P1 ;  /* 0x0378000006057fae */ /* 0x0003e2000c92184e */
[----:B------:R-:W-:Y:S01]  /*d410*/  ISETP.GE.U32.AND P1, PT, R247, 0x7fffff91, PT ;  /* 0x7fffff91f700780c */ /* 0x000fe20003f26070 */
[----:B------:R-:W-:Y:S02]  /*d420*/  IMAD R247, R246, 0x23, RZ ;  /* 0x00000023f6f77824 */ /* 0x000fe400078e02ff */
[C---:B---3--:R-:W-:Y:S01]  /*d430*/  IMAD.WIDE R8, R248.reuse, 0x4, R240 ;  /* 0x00000004f8087825 */ /* 0x048fe200078e02f0 */
[----:B------:R3:W-:Y:S03]  /*d440*/  LDGSTS.E [R5+0x3e00], desc[UR14][R12.64], !P3 ;  /* 0x03e000000c057fae */ /* 0x0007e6000d92184e */
[----:B----4-:R-:W-:Y:S01]  /*d450*/  VIADD R249, R249, 0xffffffc0 ;  /* 0xffffffc0f9f97836 */ /* 0x010fe20000000000 */
[----:B------:R4:W-:Y:S01]  /*d460*/  LDGSTS.E [R5+0x3e80], desc[UR14][R10.64], !P3 ;  /* 0x03e800000a057fae */ /* 0x0009e2000d92184e */
[----:B-1----:R-:W-:-:S03]  /*d470*/  IMAD.WIDE R6, R248, 0x4, R238 ;  /* 0x00000004f8067825 */ /* 0x002fc600078e02ee */
[----:B------:R3:W-:Y:S01]  /*d480*/  STL.64 [R1+0x408], R12 ;  /* 0x0004080c01007387 */ /* 0x0007e20000100a00 */
[----:B------:R-:W-:-:S03]  /*d490*/  VIADD R248, R251, 0xffffffcc ;  /* 0xffffffccfbf87836 */ /* 0x000fc60000000000 */
[----:B------:R1:W-:Y:S01]  /*d4a0*/  LDGSTS.E [R5+0x3f00], desc[UR14][R8.64], !P3 ;  /* 0x03f0000008057fae */ /* 0x0003e2000d92184e */
[----:B------:R-:W-:-:S03]  /*d4b0*/  IMAD R251, R246, 0x33, RZ ;  /* 0x00000033f6fb7824 */ /* 0x000fc600078e02ff */
[----:B------:R4:W-:Y:S04]  /*d4c0*/  STL.64 [R1+0x400], R10 ;  /* 0x0004000a01007387 */ /* 0x0009e80000100a00 */
[----:B------:R5:W-:Y:S01]  /*d4d0*/  LDGSTS.E [R5+0x3f80], desc[UR14][R6.64], !P3 ;  /* 0x03f8000006057fae */ /* 0x000be2000d92184e */
[C---:B---3--:R-:W-:Y:S01]  /*d4e0*/  IMAD.WIDE R12, R247.reuse, 0x4, R244 ;  /* 0x00000004f70c7825 */ /* 0x048fe200078e02f4 */
[----:B------:R-:W-:Y:S02]  /*d4f0*/  ISETP.GE.U32.AND P3, PT, R248, 0x7fffff8d, PT ;  /* 0x7fffff8df800780c */ /* 0x000fe40003f66070 */
[----:B------:R1:W-:Y:S01]  /*d500*/  STL.64 [R1+0x3f8], R8 ;  /* 0x0003f80801007387 */ /* 0x0003e20000100a00 */
[----:B------:R-:W-:Y:S02]  /*d510*/  IMAD R248, R246, 0x27, RZ ;  /* 0x00000027f6f87824 */ /* 0x000fe400078e02ff */
[C---:B----4-:R-:W-:Y:S01]  /*d520*/  IMAD.WIDE R10, R247.reuse, 0x4, R242 ;  /* 0x00000004f70a7825 */ /* 0x050fe200078e02f2 */
[----:B------:R5:W-:Y:S04]  /*d530*/  STL.64 [R1+0x3f0], R6 ;  /* 0x0003f00601007387 */ /* 0x000be80000100a00 */
[----:B------:R3:W-:Y:S01]  /*d540*/  STL.64 [R1+0x3e8], R12 ;  /* 0x0003e80c01007387 */ /* 0x0007e20000100a00 */
[----:B-1----:R-:W-:-:S03]  /*d550*/  IMAD.WIDE R8, R247, 0x4, R240 ;  /* 0x00000004f7087825 */ /* 0x002fc600078e02f0 */
[----:B------:R3:W-:Y:S01]  /*d560*/  LDGSTS.E [R5+0x4600], desc[UR14][R12.64], !P4 ;  /* 0x046000000c057fae */ /* 0x0007e2000e12184e */
[----:B-----5:R-:W-:Y:S01]  /*d570*/  IMAD.WIDE R6, R247, 0x4, R238 ;  /* 0x00000004f7067825 */ /* 0x020fe200078e02ee */
[----:B--2---:R-:W-:Y:S02]  /*d580*/  IADD3 R247, R252, -0x38, RZ ;  /* 0xffffffc8fcf77810 */ /* 0x004fe40007ffe0ff */
[----:B------:R1:W-:Y:S01]  /*d590*/  STL.64 [R1+0x3e0], R10 ;  /* 0x0003e00a01007387 */ /* 0x0003e20000100a00 */
[----:B------:R-:W-:-:S03]  /*d5a0*/  IMAD R252, R246, 0x37, RZ ;  /* 0x00000037f6fc7824 */ /* 0x000fc600078e02ff */
[----:B------:R1:W-:Y:S01]  /*d5b0*/  LDGSTS.E [R5+0x4680], desc[UR14][R10.64], !P4 ;  /* 0x046800000a057fae */ /* 0x0003e2000e12184e */
[----:B---3--:R-:W-:-:S03]  /*d5c0*/  IMAD.WIDE R12, R248, 0x4, R244 ;  /* 0x00000004f80c7825 */ /* 0x008fc600078e02f4 */
[----:B------:R2:W-:Y:S04]  /*d5d0*/  STL.64 [R1+0x3d8], R8 ;  /* 0x0003d80801007387 */ /* 0x0005e80000100a00 */
[----:B------:R2:W-:Y:S01]  /*d5e0*/  LDGSTS.E [R5+0x4700], desc[UR14][R8.64], !P4 ;  /* 0x0470000008057fae */ /* 0x0005e2000e12184e */
[----:B-1----:R-:W-:-:S03]  /*d5f0*/  IMAD.WIDE R10, R248, 0x4, R242 ;  /* 0x00000004f80a7825 */ /* 0x002fc600078e02f2 */
[----:B------:R1:W-:Y:S04]  /*d600*/  STL.64 [R1+0x3d0], R6 ;  /* 0x0003d00601007387 */ /* 0x0003e80000100a00 */
[----:B------:R1:W-:Y:S01]  /*d610*/  LDGSTS.E [R5+0x4780], desc[UR14][R6.64], !P4 ;  /* 0x0478000006057fae */ /* 0x0003e2000e12184e */
[----:B------:R-:W-:Y:S01]  /*d620*/  ISETP.GE.U32.AND P4, PT, R247, 0x7fffff89, PT ;  /* 0x7fffff89f700780c */ /* 0x000fe20003f86070 */
[----:B------:R-:W-:Y:S02]  /*d630*/  VIADD R247, R14, 0xffffffc4 ;  /* 0xffffffc40ef77836 */ /* 0x000fe40000000000 */
[C---:B--2---:R-:W-:Y:S01]  /*d640*/  IMAD.WIDE R8, R248.reuse, 0x4, R240 ;  /* 0x00000004f8087825 */ /* 0x044fe200078e02f0 */
[----:B------:R2:W-:Y:S04]  /*d650*/  LDGSTS.E [R5+0x4e00], desc[UR14][R12.64], !P5 ;  /* 0x04e000000c057fae */ /* 0x0005e8000e92184e */
[----:B------:R3:W-:Y:S01]  /*d660*/  LDGSTS.E [R5+0x4e80], desc[UR14][R10.64], !P5 ;  /* 0x04e800000a057fae */ /* 0x0007e2000e92184e */
[----:B-1----:R-:W-:-:S03]  /*d670*/  IMAD.WIDE R6, R248, 0x4, R238 ;  /* 0x00000004f8067825 */ /* 0x002fc600078e02ee */
[----:B------:R1:W-:Y:S01]  /*d680*/  LDGSTS.E [R5+0x4f00], desc[UR14][R8.64], !P5 ;  /* 0x04f0000008057fae */ /* 0x0003e2000e92184e */
[----:B------:R-:W-:-:S03]  /*d690*/  IMAD R248, R246, 0x2f, RZ ;  /* 0x0000002ff6f87824 */ /* 0x000fc600078e02ff */
[----:B------:R4:W-:Y:S01]  /*d6a0*/  LDGSTS.E [R5+0x4f80], desc[UR14][R6.64], !P5 ;  /* 0x04f8000006057fae */ /* 0x0009e2000e92184e */
[----:B------:R-:W-:Y:S01]  /*d6b0*/  ISETP.GE.U32.AND P5, PT, R247, 0x7fffff85, PT ;  /* 0x7fffff85f700780c */ /* 0x000fe20003fa6070 */
[----:B------:R-:W-:Y:S02]  /*d6c0*/  IMAD R247, R246, 0x2b, RZ ;  /* 0x0000002bf6f77824 */ /* 0x000fe400078e02ff */
[----:B------:R2:W-:Y:S02]  /*d6d0*/  STL.64 [R1+0x3c8], R12 ;  /* 0x0003c80c01007387 */ /* 0x0005e40000100a00 */
[C---:B------:R-:W-:Y:S02]  /*d6e0*/  IMAD.WIDE R20, R247.reuse, 0x4, R244 ;  /* 0x00000004f7147825 */ /* 0x040fe400078e02f4 */
[----:B------:R3:W-:Y:S02]  /*d6f0*/  STL.64 [R1+0x3c0], R10 ;  /* 0x0003c00a01007387 */ /* 0x0007e40000100a00 */
[----:B------:R-:W-:-:S02]  /*d700*/  IMAD.WIDE R18, R247, 0x4, R242 ;  /* 0x00000004f7127825 */ /* 0x000fc400078e02f2 */
[----:B------:R1:W-:Y:S02]  /*d710*/  STL.64 [R1+0x3b8], R8 ;  /* 0x0003b80801007387 */ /* 0x0003e40000100a00 */
[----:B------:R-:W-:Y:S02]  /*d720*/  IMAD.WIDE R16, R247, 0x4, R240 ;  /* 0x00000004f7107825 */ /* 0x000fe400078e02f0 */
[----:B------:R4:W-:Y:S02]  /*d730*/  STL.64 [R1+0x3b0], R6 ;  /* 0x0003b00601007387 */ /* 0x0009e40000100a00 */
[C---:B--2---:R-:W-:Y:S02]  /*d740*/  IMAD.WIDE R12, R248.reuse, 0x4, R244 ;  /* 0x00000004f80c7825 */ /* 0x044fe400078e02f4 */
[----:B------:R-:W-:Y:S02]  /*d750*/  STL.64 [R1+0x3a8], R20 ;  /* 0x0003a81401007387 */ /* 0x000fe40000100a00 */
[----:B---3--:R-:W-:-:S02]  /*d760*/  IMAD.WIDE R10, R248, 0x4, R242 ;  /* 0x00000004f80a7825 */ /* 0x008fc400078e02f2 */
[----:B------:R-:W-:Y:S02]  /*d770*/  STL.64 [R1+0x3a0], R18 ;  /* 0x0003a01201007387 */ /* 0x000fe40000100a00 */
[----:B------:R-:W-:Y:S01]  /*d780*/  IMAD.WIDE R14, R247, 0x4, R238 ;  /* 0x00000004f70e7825 */ /* 0x000fe200078e02ee */
[----:B------:R-:W-:Y:S01]  /*d790*/  MOV R247, UR9 ;  /* 0x0000000900f77c02 */ /* 0x000fe20008000f00 */
[----:B------:R-:W-:Y:S02]  /*d7a0*/  STL.64 [R1+0x388], R12 ;  /* 0x0003880c01007387 */ /* 0x000fe40000100a00 */
[C---:B-1----:R-:W-:Y:S02]  /*d7b0*/  IMAD.WIDE R8, R248.reuse, 0x4, R240 ;  /* 0x00000004f8087825 */ /* 0x042fe400078e02f0 */
[----:B------:R-:W-:Y:S02]  /*d7c0*/  STL.64 [R1+0x398], R16 ;  /* 0x0003981001007387 */ /* 0x000fe40000100a00 */
[----:B----4-:R-:W-:Y:S01]  /*d7d0*/  IMAD.WIDE R6, R248, 0x4, R238 ;  /* 0x00000004f8067825 */ /* 0x010fe200078e02ee */
[----:B------:R-:W-:Y:S01]  /*d7e0*/  LOP3.LUT R248, R0, 0x10, RZ, 0x3c, !PT ;  /* 0x0000001000f87812 */ /* 0x000fe200078e3cff */
[----:B------:R-:W-:Y:S04]  /*d7f0*/  LDGSTS.E [R5+0x5600], desc[UR14][R20.64], !P6 ;  /* 0x0560000014057fae */ /* 0x000fe8000f12184e */
        /* <DEDUP_REMOVED lines=11> */
[----:B------:R-:W-:Y:S01]  /*d8b0*/  ISETP.GE.AND P6, PT, R237, R249, PT ;  /* 0x000000f9ed00720c */ /* 0x000fe20003fc6270 */
[----:B------:R-:W-:Y:S02]  /*d8c0*/  IMAD.WIDE R30, R251, 0x4, R238 ;  /* 0x00000004fb1e7825 */ /* 0x000fe400078e02ee */
[----:B------:R1:W-:Y:S02]  /*d8d0*/  STL.64 [R1+0x370], R6 ;  /* 0x0003700601007387 */ /* 0x0003e40000100a00 */
[C---:B------:R-:W-:Y:S02]  /*d8e0*/  IMAD.WIDE R24, R252.reuse, 0x4, R240 ;  /* 0x00000004fc187825 */ /* 0x040fe400078e02f0 */
[----:B------:R-:W2:Y:S02]  /*d8f0*/  LDL.LU.64 R236, [R1+0xc50] ;  /* 0x000c500001ec7983 */ /* 0x000ea40000300a00 */
[----:B------:R-:W-:-:S02]  /*d900*/  IMAD.WIDE R22, R252, 0x4, R238 ;  /* 0x00000004fc167825 */ /* 0x000fc400078e02ee */
[----:B------:R-:W-:Y:S02]  /*d910*/  LDGSTS.E [R5+0x5e00], desc[UR14][R12.64], !P1 ;  /* 0x05e000000c057fae */ /* 0x000fe4000c92184e */
[----:B------:R-:W-:Y:S02]  /*d920*/  VIADD R248, R248, UR5 ;  /* 0x00000005f8f87c36 */ /* 0x000fe40008000000 */
[----:B------:R-:W-:Y:S04]  /*d930*/  LDGSTS.E [R5+0x5e80], desc[UR14][R10.64], !P1 ;  /* 0x05e800000a057fae */ /* 0x000fe8000c92184e */
[----:B------:R-:W-:Y:S04]  /*d940*/  LDGSTS.E [R5+0x5f00], desc[UR14][R8.64], !P1 ;  /* 0x05f0000008057fae */ /* 0x000fe8000c92184e */
[----:B------:R1:W-:Y:S01]  /*d950*/  LDGSTS.E [R5+0x5f80], desc[UR14][R6.64], !P1 ;  /* 0x05f8000006057fae */ /* 0x0003e2000c92184e */
[----:B------:R-:W-:-:S03]  /*d960*/  ISETP.GE.U32.AND P1, PT, R249, 0x7fffff81, PT ;  /* 0x7fffff81f900780c */ /* 0x000fc60003f26070 */
[----:B------:R-:W-:Y:S04]  /*d970*/  LDGSTS.E [R5+0x6600], desc[UR14][R36.64], !P3 ;  /* 0x0660000024057fae */ /* 0x000fe8000d92184e */
[----:B------:R-:W-:Y:S01]  /*d980*/  LDGSTS.E [R5+0x6680], desc[UR14][R34.64], !P3 ;  /* 0x0668000022057fae */ /* 0x000fe2000d92184e */
[----:B-1----:R-:W-:Y:S01]  /*d990*/  SEL R6, RZ, 0x4, P6 ;  /* 0x00000004ff067807 */ /* 0x002fe20003000000 */
[----:B------:R-:W-:Y:S01]  /*d9a0*/  IMAD R7, R246, 0x3b, RZ ;  /* 0x0000003bf6077824 */ /* 0x000fe200078e02ff */
[----:B------:R-:W-:Y:S01]  /*d9b0*/  ISETP.GE.AND P6, PT, R250, R249, PT ;  /* 0x000000f9fa00720c */ /* 0x000fe20003fc6270 */
[----:B------:R-:W-:Y:S01]  /*d9c0*/  IMAD R6, R246, 0x3f, RZ ;  /* 0x0000003ff6067824 */ /* 0x000fe200078e02ff */
[----:B------:R-:W-:Y:S01]  /*d9d0*/  LDGSTS.E [R5+0x6700], desc[UR14][R32.64], !P3 ;  /* 0x0670000020057fae */ /* 0x000fe2000d92184e */
[----:B------:R-:W-:Y:S01]  /*d9e0*/  IMAD.WIDE R20, R7, 0x4, R244 ;  /* 0x0000000407147825 */ /* 0x000fe200078e02f4 */
[----:B------:R-:W-:-:S02]  /*d9f0*/  SEL R8, RZ, 0x4, P6 ;  /* 0x00000004ff087807 */ /* 0x000fc40003000000 */
[----:B------:R-:W-:Y:S01]  /*da00*/  LDGSTS.E [R5+0x6780], desc[UR14][R30.64], !P3 ;  /* 0x067800001e057fae */ /* 0x000fe2000d92184e */
[----:B------:R-:W-:Y:S01]  /*da10*/  IMAD.WIDE R18, R7, 0x4, R242 ;  /* 0x0000000407127825 */ /* 0x000fe200078e02f2 */
[----:B------:R-:W-:Y:S02]  /*da20*/  LOP3.LUT R249, R0, 0x30, RZ, 0x3c, !PT ;  /* 0x0000003000f97812 */ /* 0x000fe400078e3cff */
[----:B------:R1:W-:Y:S01]  /*da30*/  STL [R1+0xa6c], R8 ;  /* 0x000a6c0801007387 */ /* 0x0003e20000100800 */
[C---:B------:R-:W-:Y:S01]  /*da40*/  IMAD.WIDE R12, R6.reuse, 0x4, R244 ;  /* 0x00000004060c7825 */ /* 0x040fe200078e02f4 */
[----:B------:R-:W-:Y:S02]  /*da50*/  IADD3 R249, R249, UR5, RZ ;  /* 0x00000005f9f97c10 */ /* 0x000fe4000fffe0ff */
[----:B------:R-:W-:Y:S01]  /*da60*/  STL.64 [R1+0x358], R36 ;  /* 0x0003582401007387 */ /* 0x000fe20000100a00 */
[----:B------:R-:W-:Y:S01]  /*da70*/  IMAD.WIDE R10, R6, 0x4, R242 ;  /* 0x00000004060a7825 */ /* 0x000fe200078e02f2 */
[----:B------:R-:W-:-:S02]  /*da80*/  LOP3.LUT R250, R0, 0x50, RZ, 0x3c, !PT ;  /* 0x0000005000fa7812 */ /* 0x000fc400078e3cff */
[----:B------:R-:W-:Y:S01]  /*da90*/  STL.64 [R1+0x350], R34 ;  /* 0x0003502201007387 */ /* 0x000fe20000100a00 */
[C---:B------:R-:W-:Y:S01]  /*daa0*/  IMAD.WIDE R16, R7.reuse, 0x4, R240 ;  /* 0x0000000407107825 */ /* 0x040fe200078e02f0 */
[----:B------:R-:W-:Y:S02]  /*dab0*/  LOP3.LUT R0, R0, 0x70, RZ, 0x3c, !PT ;  /* 0x0000007000007812 */ /* 0x000fe400078e3cff */
[----:B------:R-:W-:Y:S01]  /*dac0*/  STL.64 [R1+0x338], R28 ;  /* 0x0003381c01007387 */ /* 0x000fe20000100a00 */
[----:B------:R-:W-:-:S03]  /*dad0*/  IMAD.WIDE R14, R7, 0x4, R238 ;  /* 0x00000004070e7825 */ /* 0x000fc600078e02ee */
[----:B------:R-:W-:Y:S01]  /*dae0*/  STL.64 [R1+0x330], R26 ;  /* 0x0003301a01007387 */ /* 0x000fe20000100a00 */
[----:B------:R-:W-:-:S03]  /*daf0*/  IMAD.U32 R246, RZ, RZ, UR10 ;  /* 0x0000000afff67e24 */ /* 0x000fc6000f8e00ff */
[----:B------:R-:W-:Y:S01]  /*db00*/  LDGSTS.E [R5+0x6e00], desc[UR14][R28.64], !P4 ;  /* 0x06e000001c057fae */ /* 0x000fe2000e12184e */
[----:B-1----:R-:W-:-:S03]  /*db10*/  IMAD.WIDE R8, R6, 0x4, R240 ;  /* 0x0000000406087825 */ /* 0x002fc600078e02f0 */
[----:B------:R-:W-:Y:S01]  /*db20*/  STL.64 [R1+0x1e20], R244 ;  /* 0x001e20f401007387 */ /* 0x000fe20000100a00 */
[----:B------:R-:W-:Y:S02]  /*db30*/  VIADD R250, R250, UR5 ;  /* 0x00000005fafa7c36 */ /* 0x000fe40008000000 */
[----:B------:R-:W-:Y:S01]  /*db40*/  VIADD R0, R0, UR5 ;  /* 0x0000000500007c36 */ /* 0x000fe20008000000 */
[----:B------:R-:W-:Y:S04]  /*db50*/  STL.64 [R1+0x318], R20 ;  /* 0x0003181401007387 */ /* 0x000fe80000100a00 */
[----:B------:R-:W-:Y:S04]  /*db60*/  STL.64 [R1+0x310], R18 ;  /* 0x0003101201007387 */ /* 0x000fe80000100a00 */
[----:B------:R-:W-:Y:S04]  /*db70*/  STL.64 [R1+0x1e28], R242 ;  /* 0x001e28f201007387 */ /* 0x000fe80000100a00 */
[----:B------:R-:W-:Y:S04]  /*db80*/  STL.64 [R1+0x2f8], R12 ;  /* 0x0002f80c01007387 */ /* 0x000fe80000100a00 */
[----:B------:R-:W-:Y:S04]  /*db90*/  STL.64 [R1+0x2f0], R10 ;  /* 0x0002f00a01007387 */ /* 0x000fe80000100a00 */
[----:B------:R-:W-:Y:S04]  /*dba0*/  LDGSTS.E [R5+0x6e80], desc[UR14][R26.64], !P4 ;  /* 0x06e800001a057fae */ /* 0x000fe8000e12184e */
[----:B------:R-:W-:Y:S04]  /*dbb0*/  STL.64 [R1+0x348], R32 ;  /* 0x0003482001007387 */ /* 0x000fe80000100a00 */
[----:B------:R-:W-:Y:S01]  /*dbc0*/  LDGSTS.E [R5+0x6f00], desc[UR14][R24.64], !P4 ;  /* 0x06f0000018057fae */ /* 0x000fe2000e12184e */
        /* <DEDUP_REMOVED lines=17> */
[----:B------:R2:W-:Y:S04]  /*dce0*/  STL.64 [R1+0x2e0], R6 ;  /* 0x0002e00601007387 */ /* 0x0005e80000100a00 */
[----:B------:R2:W-:Y:S04]  /*dcf0*/  LDGSTS.E [R5+0x7f80], desc[UR14][R6.64], !P1 ;  /* 0x07f8000006057fae */ /* 0x0005e8000c92184e */
[----:B------:R-:W3:Y:S04]  /*dd00*/  LDL.LU.64 R202, [R1+0xc48] ;  /* 0x000c480001ca7983 */ /* 0x000ee80000300a00 */
[----:B------:R-:W4:Y:S04]  /*dd10*/  LDL.64 R204, [R1+0xc08] ;  /* 0x000c080001cc7983 */ /* 0x000f280000100a00 */
[----:B------:R-:W0:Y:S01]  /*dd20*/  LDGDEPBAR ;  /* 0x00000000000079af */ /* 0x000e220000000000 */
[----:B--2---:R-:W-:-:S03]  /*dd30*/  IMAD.WIDE R6, R246, 0x4, R236 ;  /* 0x00000004f6067825 */ /* 0x004fc600078e02ec */
[----:B------:R-:W-:Y:S04]  /*dd40*/  LDGSTS.E [R2+0x10000], desc[UR14][R236.64], P2 ;  /* 0x10000000ec027fae */ /* 0x000fe8000912184e */
[----:B------:R1:W-:Y:S04]  /*dd50*/  STL.64 [R1+0xf90], R6 ;  /* 0x000f900601007387 */ /* 0x0003e80000100a00 */
[----:B------:R-:W2:Y:S04]  /*dd60*/  LDL.64 R206, [R1+0x9d8] ;  /* 0x0009d80001ce7983 */ /* 0x000ea80000100a00 */
[----:B------:R-:W5:Y:S04]  /*dd70*/  LDL.64 R208, [R1+0xbc8] ;  /* 0x000bc80001d07983 */ /* 0x000f680000100a00 */
        /* <DEDUP_REMOVED lines=11> */
[----:B------:R-:W5:Y:S04]  /*de30*/  LDL.LU.64 R14, [R1+0xa30] ;  /* 0x000a3000010e7983 */ /* 0x000f680000300a00 */
        /* <DEDUP_REMOVED lines=15> */
[----:B---3--:R-:W-:Y:S04]  /*df30*/  LDGSTS.E [R2+0x10080], desc[UR14][R202.64], P0 ;  /* 0x10080000ca027fae */ /* 0x008fe8000812184e */
[----:B----4-:R-:W-:Y:S01]  /*df40*/  LDGSTS.E [R2+0x10800], desc[UR14][R204.64], P2 ;  /* 0x10800000cc027fae */ /* 0x010fe2000912184e */
[----:B-1----:R-:W-:-:S05]  /*df50*/  IMAD.WIDE R6, R246, 0x4, R202 ;  /* 0x00000004f6067825 */ /* 0x002fca00078e02ca */
[----:B------:R1:W-:Y:S04]  /*df60*/  STL.64 [R1+0xf98], R6 ;  /* 0x000f980601007387 */ /* 0x0003e80000100a00 */
[----:B--2---:R-:W-:Y:S04]  /*df70*/  LDGSTS.E [R2+0x10880], desc[UR14][R206.64], P0 ;  /* 0x10880000ce027fae */ /* 0x004fe8000812184e */
[----:B-----5:R-:W-:Y:S04]  /*df80*/  LDGSTS.E [R2+0x11000], desc[UR14][R208.64], P2 ;  /* 0x11000000d0027fae */ /* 0x020fe8000912184e */
[----:B------:R-:W-:Y:S04]  /*df90*/  LDGSTS.E [R2+0x11080], desc[UR14][R214.64], P0 ;  /* 0x11080000d6027fae */ /* 0x000fe8000812184e */
        /* <DEDUP_REMOVED lines=12> */
[----:B------:R-:W1:Y:S04]  /*e060*/  LDL.LU.64 R234, [R1+0xc40] ;  /* 0x000c400001ea7983 */ /* 0x000e680000300a00 */
[----:B------:R-:W-:Y:S04]  /*e070*/  STL.64 [R1+0x1e40], R14 ;  /* 0x001e400e01007387 */ /* 0x000fe80000100a00 */
[----:B------:R-:W-:Y:S04]  /*e080*/  STL.64 [R1+0x1e48], R16 ;  /* 0x001e481001007387 */ /* 0x000fe80000100a00 */
[----:B------:R-:W-:Y:S04]  /*e090*/  STL.64 [R1+0x1e50], R42 ;  /* 0x001e502a01007387 */ /* 0x000fe80000100a00 */
[----:B------:R2:W-:Y:S04]  /*e0a0*/  STL.64 [R1+0x1e58], R44 ;  /* 0x001e582c01007387 */ /* 0x0005e80000100a00 */
[----:B------:R-:W-:Y:S04]  /*e0b0*/  STL.64 [R1+0x1e60], R70 ;  /* 0x001e604601007387 */ /* 0x000fe80000100a00 */
        /* <DEDUP_REMOVED lines=9> */
[----:B------:R-:W-:Y:S04]  /*e150*/  LDGSTS.E [R2+0x14800], desc[UR14][R42.64], P2 ;  /* 0x148000002a027fae */ /* 0x000fe8000912184e */
[----:B------:R-:W-:Y:S04]  /*e160*/  STL.64 [R1+0x1eb0], R210 ;  /* 0x001eb0d201007387 */ /* 0x000fe80000100a00 */
[----:B------:R-:W-:Y:S04]  /*e170*/  LDGSTS.E [R2+0x14880], desc[UR14][R44.64], P0 ;  /* 0x148800002c027fae */ /* 0x000fe8000812184e */
[----:B------:R-:W-:Y:S04]  /*e180*/  STL.64 [R1+0x1eb8], R212 ;  /* 0x001eb8d401007387 */ /* 0x000fe80000100a00 */
[----:B------:R-:W-:Y:S04]  /*e190*/  LDGSTS.E [R2+0x15000], desc[UR14][R70.64], P2 ;  /* 0x1500000046027fae */ /* 0x000fe8000912184e */
[----:B------:R-:W3:Y:S04]  /*e1a0*/  LDL.LU.64 R202, [R1+0x9e8] ;  /* 0x0009e80001ca7983 */ /* 0x000ee80000300a00 */
[----:B------:R-:W-:Y:S04]  /*e1b0*/  LDGSTS.E [R2+0x15080], desc[UR14][R72.64], P0 ;  /* 0x1508000048027fae */ /* 0x000fe8000812184e */
[----:B------:R-:W4:Y:S04]  /*e1c0*/  LDL.64 R204, [R1+0xc00] ;  /* 0x000c000001cc7983 */ /* 0x000f280000100a00 */
        /* <DEDUP_REMOVED lines=9> */
[----:B------:R-:W-:Y:S01]  /*e260*/  LDGSTS.E [R2+0x17880], desc[UR14][R212.64], P0 ;  /* 0x17880000d4027fae */ /* 0x000fe2000812184e */
[----:B-1----:R-:W-:-:S03]  /*e270*/  IMAD.WIDE R6, R246, 0x4, R234 ;  /* 0x00000004f6067825 */ /* 0x002fc600078e02ea */
[----:B------:R-:W-:Y:S04]  /*e280*/  LDGSTS.E [R248+0x10100], desc[UR14][R234.64], P2 ;  /* 0x10100000eaf87fae */ /* 0x000fe8000912184e */
[----:B------:R1:W-:Y:S04]  /*e290*/  STL.64 [R1+0xfa0], R6 ;  /* 0x000fa00601007387 */ /* 0x0003e80000100a00 */
        /* <DEDUP_REMOVED lines=11> */
[----:B--2---:R-:W2:Y:S04]  /*e350*/  LDL.LU.64 R44, [R1+0xa80] ;  /* 0x000a8000012c7983 */ /* 0x004ea80000300a00 */
[----:B------:R-:W2:Y:S04]  /*e360*/  LDL.LU.64 R42, [R1+0x820] ;  /* 0x00082000012a7983 */ /* 0x000ea80000300a00 */
[----:B------:R-:W2:Y:S04]  /*e370*/  LDL.LU.64 R18, [R1+0xa28] ;  /* 0x000a280001127983 */ /* 0x000ea80000300a00 */
[----:B------:R-:W2:Y:S04]  /*e380*/  LDL.LU.64 R20, [R1+0x7e0] ;  /* 0x0007e00001147983 */ /* 0x000ea80000300a00 */
[----:B------:R-:W2:Y:S04]  /*e390*/  LDL.LU.64 R46, [R1+0x7a0] ;  /* 0x0007a000012e7983 */ /* 0x000ea80000300a00 */
[----:B------:R-:W2:Y:S04]  /*e3a0*/  LDL.LU.64 R48, [R1+0x798] ;  /* 0x0007980001307983 */ /* 0x000ea80000300a00 */
[----:B------:R-:W2:Y:S04]  /*e3b0*/  LDL.LU.64 R74, [R1+0x720] ;  /* 0x00072000014a7983 */ /* 0x000ea80000300a00 */
[----:B---3--:R-:W-:Y:S04]  /*e3c0*/  LDGSTS.E [R248+0x10180], desc[UR14][R202.64], P0 ;  /* 0x10180000caf87fae */ /* 0x008fe8000812184e */
[----:B------:R-:W3:Y:S04]  /*e3d0*/  LDL.LU.64 R76, [R1+0x718] ;  /* 0x00071800014c7983 */ /* 0x000ee80000300a00 */
[----:B----4-:R-:W-:Y:S04]  /*e3e0*/  LDGSTS.E [R248+0x10900], desc[UR14][R204.64], P2 ;  /* 0x10900000ccf87fae */ /* 0x010fe8000912184e */
[----:B------:R-:W4:Y:S04]  /*e3f0*/  LDL.LU.64 R102, [R1+0x6a0] ;  /* 0x0006a00001667983 */ /* 0x000f280000300a00 */
[----:B------:R-:W4:Y:S01]  /*e400*/  LDL.LU.64 R104, [R1+0x698] ;  /* 0x0006980001687983 */ /* 0x000f220000300a00 */
[----:B-1----:R-:W-:-:S03]  /*e410*/  IMAD.WIDE R6, R246, 0x4, R202 ;  /* 0x00000004f6067825 */ /* 0x002fc600078e02ca */
[----:B------:R-:W4:Y:S04]  /*e420*/  LDL.LU.64 R130, [R1+0x620] ;  /* 0x0006200001827983 */ /* 0x000f280000300a00 */
[----:B------:R-:W4:Y:S04]  /*e430*/  LDL.LU.64 R132, [R1+0x618] ;  /* 0x0006180001847983 */ /* 0x000f280000300a00 */
[----:B------:R-:W4:Y:S04]  /*e440*/  LDL.LU.64 R158, [R1+0x5a0] ;  /* 0x0005a000019e7983 */ /* 0x000f280000300a00 */
[----:B------:R-:W4:Y:S04]  /*e450*/  LDL.LU.64 R160, [R1+0x598] ;  /* 0x0005980001a07983 */ /* 0x000f280000300a00 */
[----:B------:R-:W4:Y:S04]  /*e460*/  LDL.LU.64 R182, [R1+0x520] ;  /* 0x0005200001b67983 */ /* 0x000f280000300a00 */
[----:B------:R-:W4:Y:S04]  /*e470*/  LDL.LU.64 R184, [R1+0x518] ;  /* 0x0005180001b87983 */ /* 0x000f280000300a00 */
[----:B------:R-:W4:Y:S04]  /*e480*/  LDL.LU.64 R214, [R1+0x4a0] ;  /* 0x0004a00001d67983 */ /* 0x000f280000300a00 */
[----:B------:R-:W4:Y:S04]  /*e490*/  LDL.LU.64 R216, [R1+0x498] ;  /* 0x0004980001d87983 */ /* 0x000f280000300a00 */
[----:B------:R1:W-:Y:S04]  /*e4a0*/  STL.64 [R1+0xfa8], R6 ;  /* 0x000fa80601007387 */ /* 0x0003e80000100a00 */
        /* <DEDUP_REMOVED lines=11> */
[----:B--2---:R-:W-:Y:S04]  /*e560*/  LDGSTS.E [R248+0x13900], desc[UR14][R44.64], P2 ;  /* 0x139000002cf87fae */ /* 0x004fe8000912184e */
[----:B------:R-:W-:Y:S04]  /*e570*/  LDGSTS.E [R248+0x13980], desc[UR14][R42.64], P0 ;  /* 0x139800002af87fae */ /* 0x000fe8000812184e */
[----:B------:R-:W1:Y:S04]  /*e580*/  LDL.LU.64 R234, [R1+0xc38] ;  /* 0x000c380001ea7983 */ /* 0x000e680000300a00 */
[----:B------:R-:W-:Y:S04]  /*e590*/  STL.64 [R1+0x1ec0], R44 ;  /* 0x001ec02c01007387 */ /* 0x000fe80000100a00 */
[----:B------:R-:W-:Y:S04]  /*e5a0*/  STL.64 [R1+0x1ec8], R42 ;  /* 0x001ec82a01007387 */ /* 0x000fe80000100a00 */
[----:B------:R-:W-:Y:S04]  /*e5b0*/  STL.64 [R1+0x1ed0], R18 ;  /* 0x001ed01201007387 */ /* 0x000fe80000100a00 */
[----:B------:R-:W-:Y:S04]  /*e5c0*/  STL.64 [R1+0x1ed8], R20 ;  /* 0x001ed81401007387 */ /* 0x000fe80000100a00 */
[----:B------:R-:W-:Y:S04]  /*e5d0*/  STL.64 [R1+0x1ee0], R46 ;  /* 0x001ee02e01007387 */ /* 0x000fe80000100a00 */
[----:B------:R-:W-:Y:S04]  /*e5e0*/  STL.64 [R1+0x1ee8], R48 ;  /* 0x001ee83001007387 */ /* 0x000fe80000100a00 */
[----:B------:R-:W-:Y:S04]  /*e5f0*/  STL.64 [R1+0x1ef0], R74 ;  /* 0x001ef04a01007387 */ /* 0x000fe80000100a00 */
[----:B---3--:R-:W-:Y:S04]  /*e600*/  STL.64 [R1+0x1ef8], R76 ;  /* 0x001ef84c01007387 */ /* 0x008fe80000100a00 */
[----:B----4-:R-:W-:Y:S04]  /*e610*/  STL.64 [R1+0x1f00], R102 ;  /* 0x001f006601007387 */ /* 0x010fe80000100a00 */
        /* <DEDUP_REMOVED lines=9> */
[----:B------:R-:W3:Y:S04]  /*e6b0*/  LDL.LU.64 R200, [R1+0x9e0] ;  /* 0x0009e00001c87983 */ /* 0x000ee80000300a00 */
        /* <DEDUP_REMOVED lines=40> */
[----:B------:R-:W2:Y:S01]  /*e940*/  LDL.LU.64 R152, [R1+0x688] ;  /* 0x0006880001987983 */ /* 0x000ea20000300a00 */
[----:B---3--:R-:W-:-:S03]  /*e950*/  IMAD.WIDE R6, R246, 0x4, R200 ;  /* 0x00000004f6067825 */ /* 0x008fc600078e02c8 */
[----:B------:R-:W3:Y:S04]  /*e960*/  LDL.LU.64 R178, [R1+0x610] ;  /* 0x0006100001b27983 */ /* 0x000ee80000300a00 */
[----:B------:R-:W-:Y:S04]  /*e970*/  LDGSTS.E [R3+0x10280], desc[UR14][R200.64], P0 ;  /* 0x10280000c8037fae */ /* 0x000fe8000812184e */
[----:B------:R-:W3:Y:S04]  /*e980*/  LDL.LU.64 R234, [R1+0x608] ;  /* 0x0006080001ea7983 */ /* 0x000ee80000300a00 */
[----:B----4-:R-:W-:Y:S04]  /*e990*/  LDGSTS.E [R3+0x10a00], desc[UR14][R202.64], P2 ;  /* 0x10a00000ca037fae */ /* 0x010fe8000912184e */
[----:B------:R-:W4:Y:S04]  /*e9a0*/  LDL.LU.64 R206, [R1+0x590] ;  /* 0x0005900001ce7983 */ /* 0x000f280000300a00 */
[----:B------:R-:W4:Y:S04]  /*e9b0*/  LDL.LU.64 R208, [R1+0x588] ;  /* 0x0005880001d07983 */ /* 0x000f280000300a00 */
[----:B------:R-:W4:Y:S04]  /*e9c0*/  LDL.LU.64 R186, [R1+0x510] ;  /* 0x0005100001ba7983 */ /* 0x000f280000300a00 */
[----:B------:R-:W4:Y:S04]  /*e9d0*/  LDL.LU.64 R188, [R1+0x508] ;  /* 0x0005080001bc7983 */ /* 0x000f280000300a00 */
[----:B------:R-:W4:Y:S04]  /*e9e0*/  LDL.LU.64 R218, [R1+0x490] ;  /* 0x0004900001da7983 */ /* 0x000f280000300a00 */
[----:B------:R-:W4:Y:S04]  /*e9f0*/  LDL.LU.64 R220, [R1+0x488] ;  /* 0x0004880001dc7983 */ /* 0x000f280000300a00 */
[----:B------:R-:W-:Y:S04]  /*ea00*/  STL.64 [R1+0xfb8], R6 ;  /* 0x000fb80601007387 */ /* 0x000fe80000100a00 */
[----:B-----5:R-:W-:Y:S04]  /*ea10*/  LDGSTS.E [R3+0x10a80], desc[UR14][R204.64], P0 ;  /* 0x10a80000cc037fae */ /* 0x020fe8000812184e */
        /* <DEDUP_REMOVED lines=8> */
[----:B------:R-:W2:Y:S04]  /*eaa0*/  LDL.LU.64 R232, [R1+0xc30] ;  /* 0x000c300001e87983 */ /* 0x000ea80000300a00 */
[----:B------:R-:W-:Y:S04]  /*eab0*/  STL.64 [R1+0x1f50], R132 ;  /* 0x001f508401007387 */ /* 0x000fe80000100a00 */
[----:B------:R-:W-:Y:S04]  /*eac0*/  STL.64 [R1+0x1f58], R100 ;  /* 0x001f586401007387 */ /* 0x000fe80000100a00 */
[----:B------:R-:W-:Y:S04]  /*ead0*/  LDGSTS.E [R3+0x13200], desc[UR14][R10.64], P2 ;  /* 0x132000000a037fae */ /* 0x000fe8000912184e */
        /* <DEDUP_REMOVED lines=23> */
[----:B---3--:R-:W-:Y:S04]  /*ec50*/  LDGSTS.E [R3+0x16200], desc[UR14][R178.64], P2 ;  /* 0x16200000b2037fae */ /* 0x008fe8000912184e */
[----:B------:R-:W-:Y:S04]  /*ec60*/  STL.64 [R1+0x1fc0], R178 ;  /* 0x001fc0b201007387 */ /* 0x000fe80000100a00 */
[----:B------:R-:W-:Y:S04]  /*ec70*/  LDGSTS.E [R3+0x16280], desc[UR14][R234.64], P0 ;  /* 0x16280000ea037fae */ /* 0x000fe8000812184e */
[----:B------:R-:W-:Y:S04]  /*ec80*/  STL.64 [R1+0x1fc8], R234 ;  /* 0x001fc8ea01007387 */ /* 0x000fe80000100a00 */
[----:B----4-:R-:W-:Y:S04]  /*ec90*/  LDGSTS.E [R3+0x16a00], desc[UR14][R206.64], P2 ;  /* 0x16a00000ce037fae */ /* 0x010fe8000912184e */
        /* <DEDUP_REMOVED lines=9> */
[----:B------:R2:W-:Y:S04]  /*ed30*/  LDGSTS.E [R3+0x17a80], desc[UR14][R220.64], P0 ;  /* 0x17a80000dc037fae */ /* 0x0005e8000812184e */
[----:B------:R2:W-:Y:S04]  /*ed40*/  STL.64 [R1+0x2000], R2 ;  /* 0x0020000201007387 */ /* 0x0005e80000100a00 */
[----:B------:R-:W-:Y:S04]  /*ed50*/  STL.64 [R1+0x1ff8], R220 ;  /* 0x001ff8dc01007387 */ /* 0x000fe80000100a00 */
[----:B------:R-:W3:Y:S04]  /*ed60*/  LDL.LU.64 R228, [R1+0x9c0] ;  /* 0x0009c00001e47983 */ /* 0x000ee80000300a00 */
[----:B------:R-:W4:Y:S01]  /*ed70*/  LDL.64 R230, [R1+0xbf0] ;  /* 0x000bf00001e67983 */ /* 0x000f220000100a00 */
[----:B--2---:R-:W-:-:S03]  /*ed80*/  IMAD.WIDE R2, R246, 0x4, R232 ;  /* 0x00000004f6027825 */ /* 0x004fc600078e02e8 */
[----:B------:R-:W-:Y:S04]  /*ed90*/  LDGSTS.E [R249+0x10300], desc[UR14][R232.64], P2 ;  /* 0x10300000e8f97fae */ /* 0x000fe8000912184e */
[----:B------:R3:W-:Y:S04]  /*eda0*/  STL.64 [R1+0xfc0], R2 ;  /* 0x000fc00201007387 */ /* 0x0007e80000100a00 */
[----:B------:R-:W2:Y:S04]  /*edb0*/  LDL.64 R232, [R1+0x9b8] ;  /* 0x0009b80001e87983 */ /* 0x000ea80000100a00 */
        /* <DEDUP_REMOVED lines=27> */
[----:B------:R-:W5:Y:S01]  /*ef70*/  LDL.LU.64 R224, [R1+0x478] ;  /* 0x0004780001e07983 */ /* 0x000f620000300a00 */
[----:B---3--:R-:W-:-:S03]  /*ef80*/  IMAD.WIDE R2, R246, 0x4, R228 ;  /* 0x00000004f6027825 */ /* 0x008fc600078e02e4 */
[----:B------:R-:W-:Y:S04]  /*ef90*/  LDGSTS.E [R249+0x10380], desc[UR14][R228.64], P0 ;  /* 0x10380000e4f97fae */ /* 0x000fe8000812184e */
[----:B----4-:R-:W-:Y:S04]  /*efa0*/  LDGSTS.E [R249+0x10b00], desc[UR14][R230.64], P2 ;  /* 0x10b00000e6f97fae */ /* 0x010fe8000912184e */
[----:B------:R1:W-:Y:S04]  /*efb0*/  STL.64 [R1+0xfc8], R2 ;  /* 0x000fc80201007387 */ /* 0x0003e80000100a00 */
[----:B--2---:R-:W-:Y:S04]  /*efc0*/  LDGSTS.E [R249+0x10b80], desc[UR14][R232.64], P0 ;  /* 0x10b80000e8f97fae */ /* 0x004fe8000812184e */
[----:B-----5:R-:W-:Y:S04]  /*efd0*/  LDGSTS.E [R249+0x11300], desc[UR14][R188.64], P2 ;  /* 0x11300000bcf97fae */ /* 0x020fe8000912184e */
[----:B------:R-:W-:Y:S04]  /*efe0*/  LDGSTS.E [R249+0x11380], desc[UR14][R96.64], P0 ;  /* 0x1138000060f97fae */ /* 0x000fe8000812184e */
[----:B------:R-:W2:Y:S04]  /*eff0*/  LDL.LU.64 R232, [R1+0xc28] ;  /* 0x000c280001e87983 */ /* 0x000ea80000300a00 */
[----:B------:R-:W-:Y:S04]  /*f000*/  LDGSTS.E [R249+0x11b00], desc[UR14][R124.64], P2 ;  /* 0x11b000007cf97fae */ /* 0x000fe8000912184e */
[----:B------:R-:W-:Y:S04]  /*f010*/  LDGSTS.E [R249+0x11b80], desc[UR14][R122.64], P0 ;  /* 0x11b800007af97fae */ /* 0x000fe8000812184e */
[----:B------:R-:W-:Y:S04]  /*f020*/  LDGSTS.E [R249+0x12300], desc[UR14][R100.64], P2 ;  /* 0x1230000064f97fae */ /* 0x000fe8000912184e */
[----:B------:R3:W-:Y:S04]  /*f030*/  LDGSTS.E [R249+0x12380], desc[UR14][R48.64], P0 ;  /* 0x1238000030f97fae */ /* 0x0007e8000812184e */
        /* <DEDUP_REMOVED lines=13> */
[----:B------:R-:W-:Y:S04]  /*f110*/  STL.64 [R1+0x2008], R188 ;  /* 0x002008bc01007387 */ /* 0x000fe80000100a00 */
[----:B------:R-:W-:Y:S04]  /*f120*/  LDGSTS.E [R249+0x15b80], desc[UR14][R108.64], P0 ;  /* 0x15b800006cf97fae */ /* 0x000fe8000812184e */
[----:B------:R-:W-:Y:S04]  /*f130*/  STL.64 [R1+0x2010], R96 ;  /* 0x0020106001007387 */ /* 0x000fe80000100a00 */
[----:B------:R-:W-:Y:S04]  /*f140*/  LDGSTS.E [R249+0x16300], desc[UR14][R134.64], P2 ;  /* 0x1630000086f97fae */ /* 0x000fe8000912184e */
[----:B------:R4:W-:Y:S04]  /*f150*/  STL.64 [R1+0x2018], R124 ;  /* 0x0020187c01007387 */ /* 0x0009e80000100a00 */
        /* <DEDUP_REMOVED lines=14> */
[----:B--2---:R-:W-:Y:S01]  /*f240*/  LDGSTS.E [R4+0x10400], desc[UR14][R232.64], P2 ;  /* 0x10400000e8047fae */ /* 0x004fe2000912184e */
[----:B-1----:R-:W-:-:S03]  /*f250*/  IMAD.WIDE R2, R246, 0x4, R232 ;  /* 0x00000004f6027825 */ /* 0x002fc600078e02e8 */
[----:B------:R-:W2:Y:S04]  /*f260*/  LDL.LU.64 R232, [R1+0x978] ;  /* 0x0009780001e87983 */ /* 0x000ea80000300a00 */
[----:B----4-:R-:W4:Y:S04]  /*f270*/  LDL.LU.64 R124, [R1+0xbe8] ;  /* 0x000be800017c7983 */ /* 0x010f280000300a00 */
[----:B------:R1:W-:Y:S04]  /*f280*/  STL.64 [R1+0xfd0], R2 ;  /* 0x000fd00201007387 */ /* 0x0003e80000100a00 */
[----:B------:R-:W5:Y:S04]  /*f290*/  LDL.LU.64 R10, [R1+0x970] ;  /* 0x00097000010a7983 */ /* 0x000f680000300a00 */
[----:B------:R-:W3:Y:S04]  /*f2a0*/  LDL.LU.64 R94, [R1+0xba8] ;  /* 0x000ba800015e7983 */ /* 0x000ee80000300a00 */
        /* <DEDUP_REMOVED lines=27> */
[----:B--2---:R-:W-:Y:S01]  /*f460*/  LDGSTS.E [R4+0x10480], desc[UR14][R232.64], P0 ;  /* 0x10480000e8047fae */ /* 0x004fe2000812184e */
[----:B-1----:R-:W-:-:S03]  /*f470*/  IMAD.WIDE R2, R246, 0x4, R232 ;  /* 0x00000004f6027825 */ /* 0x002fc600078e02e8 */
[----:B----4-:R-:W-:Y:S04]  /*f480*/  LDGSTS.E [R4+0x10c00], desc[UR14][R124.64], P2 ;  /* 0x10c000007c047fae */ /* 0x010fe8000912184e */
[----:B------:R-:W2:Y:S04]  /*f490*/  LDL.LU.64 R232, [R1+0xc20] ;  /* 0x000c200001e87983 */ /* 0x000ea80000300a00 */
[----:B------:R2:W-:Y:S04]  /*f4a0*/  STL.64 [R1+0xfd8], R2 ;  /* 0x000fd80201007387 */ /* 0x0005e80000100a00 */
[----:B------:R-:W4:Y:S04]  /*f4b0*/  LDL.LU.64 R204, [R1+0x938] ;  /* 0x0009380001cc7983 */ /* 0x000f280000300a00 */
[----:B-----5:R-:W-:Y:S04]  /*f4c0*/  LDGSTS.E [R4+0x10c80], desc[UR14][R10.64], P0 ;  /* 0x10c800000a047fae */ /* 0x020fe8000812184e */
[----:B------:R-:W5:Y:S04]  /*f4d0*/  LDL.LU.64 R186, [R1+0xbe0] ;  /* 0x000be00001ba7983 */ /* 0x000f680000300a00 */
[----:B---3--:R-:W-:Y:S04]  /*f4e0*/  LDGSTS.E [R4+0x11400], desc[UR14][R94.64], P2 ;  /* 0x114000005e047fae */ /* 0x008fe8000912184e */
        /* <DEDUP_REMOVED lines=27> */
[----:B--2---:R-:W-:-:S03]  /*f6a0*/  IMAD.WIDE R2, R246, 0x4, R232 ;  /* 0x00000004f6027825 */ /* 0x004fc600078e02e8 */
[----:B------:R-:W-:Y:S04]  /*f6b0*/  LDGSTS.E [R250+0x10500], desc[UR14][R232.64], P2 ;  /* 0x10500000e8fa7fae */ /* 0x000fe8000912184e */
[----:B------:R4:W-:Y:S04]  /*f6c0*/  STL.64 [R1+0xfe0], R2 ;  /* 0x000fe00201007387 */ /* 0x0009e80000100a00 */
[----:B------:R-:W2:Y:S04]  /*f6d0*/  LDL.LU.64 R208, [R1+0x930] ;  /* 0x0009300001d07983 */ /* 0x000ea80000300a00 */
        /* <DEDUP_REMOVED lines=29> */
[----:B------:R-:W3:Y:S01]  /*f8b0*/  LDL.LU.64 R150, [R1+0x8f8] ;  /* 0x0008f80001967983 */ /* 0x000ee20000300a00 */
[----:B----4-:R-:W-:-:S03]  /*f8c0*/  IMAD.WIDE R2, R246, 0x4, R204 ;  /* 0x00000004f6027825 */ /* 0x010fc600078e02cc */
[----:B------:R-:W-:Y:S04]  /*f8d0*/  LDGSTS.E [R250+0x10580], desc[UR14][R204.64], P0 ;  /* 0x10580000ccfa7fae */ /* 0x000fe8000812184e */
[----:B-----5:R-:W-:Y:S04]  /*f8e0*/  LDGSTS.E [R250+0x10d00], desc[UR14][R186.64], P2 ;  /* 0x10d00000bafa7fae */ /* 0x020fe8000912184e */
[----:B------:R1:W-:Y:S04]  /*f8f0*/  STL.64 [R1+0xfe8], R2 ;  /* 0x000fe80201007387 */ /* 0x0003e80000100a00 */
[----:B------:R-:W4:Y:S04]  /*f900*/  LDL.LU.64 R206, [R1+0xbd8] ;  /* 0x000bd80001ce7983 */ /* 0x000f280000300a00 */
        /* <DEDUP_REMOVED lines=27> */
[----:B--2---:R-:W-:Y:S04]  /*fac0*/  LDGSTS.E [R250+0x10d80], desc[UR14][R208.64], P0 ;  /* 0x10d80000d0fa7fae */ /* 0x004fe8000812184e */
        /* <DEDUP_REMOVED lines=28> */
[----:B------:R-:W-:-:S03]  /*fc90*/  IMAD.WIDE R48, R246, 0x4, R152 ;  /* 0x00000004f6307825 */ /* 0x000fc600078e0298 */
[----:B------:R-:W-:Y:S01]  /*fca0*/  LDGSTS.E [R5+0x10600], desc[UR14][R152.64], P2 ;  /* 0x1060000098057fae */ /* 0x000fe2000912184e */
[----:B-1----:R-:W-:-:S03]  /*fcb0*/  IMAD.WIDE R2, R246, 0x4, R150 ;  /* 0x00000004f6027825 */ /* 0x002fc600078e0296 */
[----:B------:R-:W-:Y:S04]  /*fcc0*/  LDGSTS.E [R5+0x10680], desc[UR14][R150.64], P0 ;  /* 0x1068000096057fae */ /* 0x000fe8000812184e */
[----:B------:R-:W-:Y:S04]  /*fcd0*/  STL.64 [R1+0xff0], R48 ;  /* 0x000ff03001007387 */ /* 0x000fe80000100a00 */
[----:B------:R-:W2:Y:S04]  /*fce0*/  LDL.64 R188, [R1+0x448] ;  /* 0x0004480001bc7983 */ /* 0x000ea80000100a00 */
[----:B------:R-:W3:Y:S04]  /*fcf0*/  LDL.64 R150, [R1+0x450] ;  /* 0x0004500001967983 */ /* 0x000ee80000100a00 */
[----:B------:R1:W-:Y:S04]  /*fd00*/  STL.64 [R1+0xff8], R2 ;  /* 0x000ff80201007387 */ /* 0x0003e80000100a00 */
[----:B------:R-:W2:Y:S04]  /*fd10*/  LDL.LU.64 R220, [R1+0xc10] ;  /* 0x000c100001dc7983 */ /* 0x000ea80000300a00 */
[----:B----4-:R-:W-:Y:S04]  /*fd20*/  LDGSTS.E [R5+0x10e00], desc[UR14][R206.64], P2 ;  /* 0x10e00000ce057fae */ /* 0x010fe8000912184e */
[----:B-1----:R-:W4:Y:S04]  /*fd30*/  LDL.LU.64 R2, [R1+0x8f0] ;  /* 0x0008f00001027983 */ /* 0x002f280000300a00 */
[----:B------:R-:W4:Y:S04]  /*fd40*/  LDL.LU.64 R218, [R1+0xc08] ;  /* 0x000c080001da7983 */ /* 0x000f280000300a00 */
[----:B------:R-:W4:Y:S04]  /*fd50*/  LDL.LU.64 R210, [R1+0x9d8] ;  /* 0x0009d80001d27983 */ /* 0x000f280000300a00 */
[----:B------:R-:W4:Y:S04]  /*fd60*/  LDL.LU.64 R212, [R1+0xc00] ;  /* 0x000c000001d47983 */ /* 0x000f280000300a00 */
[----:B-----5:R-:W-:Y:S04]  /*fd70*/  LDGSTS.E [R5+0x10e80], desc[UR14][R234.64], P0 ;  /* 0x10e80000ea057fae */ /* 0x020fe8000812184e */
[----:B------:R-:W-:Y:S04]  /*fd80*/  LDGSTS.E [R5+0x11600], desc[UR14][R38.64], P2 ;  /* 0x1160000026057fae */ /* 0x000fe8000912184e */
[----:B------:R-:W5:Y:S04]  /*fd90*/  LDL.LU.64 R72, [R1+0x9d0] ;  /* 0x0009d00001487983 */ /* 0x000f680000300a00 */
[----:B------:R-:W-:Y:S04]  /*fda0*/  LDGSTS.E [R5+0x11680], desc[UR14][R12.64], P0 ;  /* 0x116800000c057fae */ /* 0x000fe8000812184e */
        /* <DEDUP_REMOVED lines=30> */
[----:B---3--:R-:W-:Y:S04]  /*ff90*/  LDGSTS.E [R5+0x17e00], desc[UR14][R150.64], P2 ;  /* 0x17e0000096057fae */ /* 0x008fe8000912184e */
[----:B--2---:R4:W-:Y:S01]  /*ffa0*/  LDGSTS.E [R5+0x17e80], desc[UR14][R188.64], P0 ;  /* 0x17e80000bc057fae */ /* 0x0049e2000812184e */
[----:B------:R-:W-:-:S03]  /*ffb0*/  IMAD.WIDE R96, R246, 0x4, R220 ;  /* 0x00000004f6607825 */ /* 0x000fc600078e02dc */
[----:B------:R-:W-:Y:S04]  /*ffc0*/  LDGSTS.E [R0+0x10700], desc[UR14][R220.64], P2 ;  /* 0x10700000dc007fae */ /* 0x000fe8000912184e */
[----:B------:R-:W2:Y:S01]  /*ffd0*/  LDL.LU.64 R150, [R1+0xbc8] ;  /* 0x000bc80001967983 */ /* 0x000ea20000300a00 */
[----:B----4-:R-:W-:-:S03]  /*ffe0*/  IMAD.WIDE R188, R246, 0x4, R2 ;  /* 0x00000004f6bc7825 */ /* 0x010fc600078e0202 */
[----:B------:R1:W-:Y:S04]  /*fff0*/  STL.64 [R1+0x1000], R96 ;  /* 0x0010006001007387 */ /* 0x0003e80000100a00 */
[----:B------:R3:W-:Y:S04]  /*10000*/  LDGSTS.E [R0+0x10780], desc[UR14][R2.64], P0 ;  /* 0x1078000002007fae */ /* 0x0007e8000812184e */
[----:B-1----:R-:W4:Y:S04]  /*10010*/  LDL.LU.64 R96, [R1+0x9b0] ;  /* 0x0009b00001607983 */ /* 0x002f280000300a00 */
[----:B------:R1:W-:Y:S04]  /*10020*/  STL.64 [R1+0x1008], R188 ;  /* 0x001008bc01007387 */ /* 0x0003e80000100a00 */
[----:B-1----:R-:W4:Y:S01]  /*10030*/  LDL.LU.64 R188, [R1+0xbc0] ;  /* 0x000bc00001bc7983 */ /* 0x002f220000300a00 */
[----:B---3--:R-:W-:-:S04]  /*10040*/  IMAD.WIDE R2, R246, 0x4, R218 ;  /* 0x00000004f6027825 */ /* 0x008fc800078e02da */
[C---:B------:R-:W-:Y:S01]  /*10050*/  IMAD.WIDE R210, R246.reuse, 0x4, R210 ;  /* 0x00000004f6d27825 */ /* 0x040fe200078e02d2 */
[----:B------:R1:W-:Y:S03]  /*10060*/  STL.64 [R1+0x1010], R2 ;  /* 0x0010100201007387 */ /* 0x0003e60000100a00 */
[----:B------:R-:W-:-:S04]  /*10070*/  IMAD.WIDE R212, R246, 0x4, R212 ;  /* 0x00000004f6d47825 */ /* 0x000fc800078e02d4 */
[C---:B-----5:R-:W-:Y:S01]  /*10080*/  IMAD.WIDE R72, R246.reuse, 0x4, R72 ;  /* 0x00000004f6487825 */ /* 0x060fe200078e0248 */
[----:B-1----:R-:W3:Y:S03]  /*10090*/  LDL.LU.64 R2, [R1+0x9a8] ;  /* 0x0009a80001027983 */ /* 0x002ee60000300a00 */
[C---:B------:R-:W-:Y:S01]  /*100a0*/  IMAD.WIDE R98, R246.reuse, 0x4, R98 ;  /* 0x00000004f6627825 */ /* 0x040fe200078e0262 */
[----:B------:R-:W5:Y:S04]  /*100b0*/  LDL.LU.64 R220, [R1+0xbb8] ;  /* 0x000bb80001dc7983 */ /* 0x000f680000300a00 */
[----:B------:R-:W5:Y:S01]  /*100c0*/  LDL.LU.64 R218, [R1+0x9a0] ;  /* 0x0009a00001da7983 */ /* 0x000f620000300a00 */
[----:B------:R-:W-:-:S03]  /*100d0*/  IMAD.WIDE R48, R246, 0x4, R48 ;  /* 0x00000004f6307825 */ /* 0x000fc600078e0230 */
[----:B------:R1:W-:Y:S01]  /*100e0*/  STL.64 [R1+0x1018], R210 ;  /* 0x001018d201007387 */ /* 0x0003e20000100a00 */
[----:B------:R-:W-:-:S03]  /*100f0*/  IMAD.WIDE R100, R246, 0x4, R100 ;  /* 0x00000004f6647825 */ /* 0x000fc600078e0264 */
[----:B-1----:R-:W5:Y:S04]  /*10100*/  LDL.LU.64 R210, [R1+0x2050] ;  /* 0x0020500001d27983 */ /* 0x002f680000300a00 */
[----:B------:R1:W-:Y:S01]  /*10110*/  STL.64 [R1+0x1020], R212 ;  /* 0x001020d401007387 */ /* 0x0003e20000100a00 */
[----:B------:R-:W-:-:S04]  /*10120*/  IMAD.WIDE R122, R246, 0x4, R122 ;  /* 0x00000004f67a7825 */ /* 0x000fc800078e027a */
[C---:B------:R-:W-:Y:S01]  /*10130*/  IMAD.WIDE R124, R246.reuse, 0x4, R124 ;  /* 0x00000004f67c7825 */ /* 0x040fe200078e027c */
[----:B-1----:R-:W5:Y:S04]  /*10140*/  LDL.LU.64 R212, [R1+0x2048] ;  /* 0x0020480001d47983 */ /* 0x002f680000300a00 */
[----:B------:R1:W-:Y:S01]  /*10150*/  STL.64 [R1+0x1028], R72 ;  /* 0x0010284801007387 */ /* 0x0003e20000100a00 */
[----:B------:R-:W-:-:S03]  /*10160*/  IMAD.WIDE R10, R246, 0x4, R10 ;  /* 0x00000004f60a7825 */ /* 0x000fc600078e020a */
[----:B-1----:R-:W5:Y:S04]  /*10170*/  LDL.LU.64 R72, [R1+0x2040] ;  /* 0x0020400001487983 */ /* 0x002f680000300a00 */
[----:B------:R1:W-:Y:S01]  /*10180*/  STL.64 [R1+0x1030], R98 ;  /* 0x0010306201007387 */ /* 0x0003e20000100a00 */
[----:B------:R-:W-:-:S03]  /*10190*/  IMAD.WIDE R186, R246, 0x4, R186 ;  /* 0x00000004f6ba7825 */ /* 0x000fc600078e02ba */
[----:B-1----:R-:W5:Y:S04]  /*101a0*/  LDL.LU.64 R98, [R1+0x2038] ;  /* 0x0020380001627983 */ /* 0x002f680000300a00 */
[----:B------:R1:W-:Y:S01]  /*101b0*/  STL.64 [R1+0x1038], R48 ;  /* 0x0010383001007387 */ /* 0x0003e20000100a00 */
[----:B------:R-:W-:-:S03]  /*101c0*/  IMAD.WIDE R208, R246, 0x4, R208 ;  /* 0x00000004f6d07825 */ /* 0x000fc600078e02d0 */
[----:B------:R1:W-:Y:S04]  /*101d0*/  LDGSTS.E [R0+0x10f00], desc[UR14][R178.64], P2 ;  /* 0x10f00000b2007fae */ /* 0x0003e8000912184e */
[----:B-1----:R-:W5:Y:S04]  /*101e0*/  LDL.LU.64 R48, [R1+0x2030] ;  /* 0x0020300001307983 */ /* 0x002f680000300a00 */
[----:B------:R1:W-:Y:S01]  /*101f0*/  STL.64 [R1+0x1040], R100 ;  /* 0x0010406401007387 */ /* 0x0003e20000100a00 */
[----:B------:R-:W-:-:S03]  /*10200*/  IMAD.WIDE R206, R246, 0x4, R206 ;  /* 0x00000004f6ce7825 */ /* 0x000fc600078e02ce */
[----:B------:R1:W-:Y:S04]  /*10210*/  LDGSTS.E [R0+0x10f80], desc[UR14][R152.64], P0 ;  /* 0x10f8000098007fae */ /* 0x0003e8000812184e */
[----:B-1----:R-:W5:Y:S04]  /*10220*/  LDL.LU.64 R100, [R1+0x2028] ;  /* 0x0020280001647983 */ /* 0x002f680000300a00 */
[----:B------:R1:W-:Y:S01]  /*10230*/  STL.64 [R1+0x1048], R122 ;  /* 0x0010487a01007387 */ /* 0x0003e20000100a00 */
[----:B------:R-:W-:-:S03]  /*10240*/  IMAD.WIDE R178, R246, 0x4, R178 ;  /* 0x00000004f6b27825 */ /* 0x000fc600078e02b2 */
[----:B-1----:R-:W5:Y:S04]  /*10250*/  LDL.LU.64 R122, [R1+0x2020] ;  /* 0x00202000017a7983 */ /* 0x002f680000300a00 */
[----:B------:R1:W-:Y:S01]  /*10260*/  STL.64 [R1+0x1050], R124 ;  /* 0x0010507c01007387 */ /* 0x0003e20000100a00 */
[----:B------:R-:W-:-:S03]  /*10270*/  IMAD.WIDE R152, R246, 0x4, R152 ;  /* 0x00000004f6987825 */ /* 0x000fc600078e0298 */
[----:B-1----:R-:W5:Y:S04]  /*10280*/  LDL.LU.64 R124, [R1+0x2018] ;  /* 0x00201800017c7983 */ /* 0x002f680000300a00 */
[----:B------:R1:W-:Y:S04]  /*10290*/  STL.64 [R1+0x1058], R10 ;  /* 0x0010580a01007387 */ /* 0x0003e80000100a00 */
[----:B-1----:R-:W5:Y:S04]  /*102a0*/  LDL.LU.64 R10, [R1+0xb90] ;  /* 0x000b9000010a7983 */ /* 0x002f680000300a00 */
[----:B------:R1:W-:Y:S04]  /*102b0*/  STL.64 [R1+0x1060], R186 ;  /* 0x001060ba01007387 */ /* 0x0003e80000100a00 */
[----:B------:R-:W-:Y:S04]  /*102c0*/  STL.64 [R1+0x1068], R208 ;  /* 0x001068d001007387 */ /* 0x000fe80000100a00 */
[----:B------:R-:W-:Y:S01]  /*102d0*/  STL.64 [R1+0x1070], R206 ;  /* 0x001070ce01007387 */ /* 0x000fe20000100a00 */
[----:B-1----:R-:W-:-:S05]  /*102e0*/  IMAD.WIDE R186, R246, 0x4, R234 ;  /* 0x00000004f6ba7825 */ /* 0x002fca00078e02ea */
[----:B------:R1:W-:Y:S04]  /*102f0*/  STL.64 [R1+0x1078], R186 ;  /* 0x001078ba01007387 */ /* 0x0003e80000100a00 */
[----:B------:R2:W-:Y:S04]  /*10300*/  STL.64 [R1+0x1080], R178 ;  /* 0x001080b201007387 */ /* 0x0005e80000100a00 */
[----:B-1----:R-:W5:Y:S04]  /*10310*/  LDL.LU.64 R186, [R1+0x8d0] ;  /* 0x0008d00001ba7983 */ /* 0x002f680000300a00 */
[----:B------:R1:W-:Y:S04]  /*10320*/  STL.64 [R1+0x1088], R152 ;  /* 0x0010889801007387 */ /* 0x0003e80000100a00 */
[----:B------:R-:W5:Y:S04]  /*10330*/  LDL.LU.64 R208, [R1+0xb88] ;  /* 0x000b880001d07983 */ /* 0x000f680000300a00 */
[----:B------:R-:W5:Y:S01]  /*10340*/  LDL.LU.64 R206, [R1+0x990] ;  /* 0x0009900001ce7983 */ /* 0x000f620000300a00 */
[----:B--2---:R-:W-:-:S05]  /*10350*/  IMAD.WIDE R150, R246, 0x4, R150 ;  /* 0x00000004f6967825 */ /* 0x004fca00078e0296 */
[----:B------:R2:W-:Y:S04]  /*10360*/  STL.64 [R1+0x1090], R150 ;  /* 0x0010909601007387 */ /* 0x0005e80000100a00 */
[----:B------:R-:W5:Y:S04]  /*10370*/  LDL.LU.64 R234, [R1+0xb80] ;  /* 0x000b800001ea7983 */ /* 0x000f680000300a00 */
[----:B------:R-:W5:Y:S01]  /*10380*/  LDL.LU.64 R178, [R1+0x988] ;  /* 0x0009880001b27983 */ /* 0x000f620000300a00 */
[----:B----4-:R-:W-:-:S03]  /*10390*/  IMAD.WIDE R96, R246, 0x4, R96 ;  /* 0x00000004f6607825 */ /* 0x010fc600078e0260 */
[----:B-1----:R-:W4:Y:S04]  /*103a0*/  LDL.LU.64 R152, [R1+0xb78] ;  /* 0x000b780001987983 */ /* 0x002f280000300a00 */
[----:B--2---:R-:W2:Y:S04]  /*103b0*/  LDL.LU.64 R150, [R1+0x960] ;  /* 0x0009600001967983 */ /* 0x004ea80000300a00 */
[----:B------:R1:W-:Y:S01]  /*103c0*/  STL.64 [R1+0x1098], R96 ;  /* 0x0010986001007387 */ /* 0x0003e20000100a00 */
[----:B------:R-:W-:-:S03]  /*103d0*/  IMAD.WIDE R188, R246, 0x4, R188 ;  /* 0x00000004f6bc7825 */ /* 0x000fc600078e02bc */
[----:B-1----:R-:W4:Y:S04]  /*103e0*/  LDL.LU.64 R96, [R1+0x2010] ;  /* 0x0020100001607983 */ /* 0x002f280000300a00 */
[----:B------:R1:W-:Y:S04]  /*103f0*/  STL.64 [R1+0x10a0], R188 ;  /* 0x0010a0bc01007387 */ /* 0x0003e80000100a00 */
[----:B-1----:R-:W2:Y:S01]  /*10400*/  LDL.LU.64 R188, [R1+0x2008] ;  /* 0x0020080001bc7983 */ /* 0x002ea20000300a00 */
[----:B---3--:R-:W-:-:S04]  /*10410*/  IMAD.WIDE R2, R246, 0x4, R2 ;  /* 0x00000004f6027825 */ /* 0x008fc800078e0202 */
[C---:B-----5:R-:W-:Y:S01]  /*10420*/  IMAD.WIDE R220, R246.reuse, 0x4, R220 ;  /* 0x00000004f6dc7825 */ /* 0x060fe200078e02dc */
[----:B------:R1:W-:Y:S03]  /*10430*/  STL.64 [R1+0x10a8], R2 ;  /* 0x0010a80201007387 */ /* 0x0003e60000100a00 */
[----:B------:R-:W-:-:S04]  /*10440*/  IMAD.WIDE R218, R246, 0x4, R218 ;  /* 0x00000004f6da7825 */ /* 0x000fc800078e02da */
[C---:B------:R-:W-:Y:S01]  /*10450*/  IMAD.WIDE R94, R246.reuse, 0x4, R94 ;  /* 0x00000004f65e7825 */ /* 0x040fe200078e025e */
[----:B-1----:R-:W3:Y:S03]  /*10460*/  LDL.LU.64 R2, [R1+0x2000] ;  /* 0x0020000001027983 */ /* 0x002ee60000300a00 */
[C---:B------:R-:W-:Y:S01]  /*10470*/  IMAD.WIDE R68, R246.reuse, 0x4, R68 ;  /* 0x00000004f6447825 */ /* 0x040fe200078e0244 */
[----:B------:R1:W-:Y:S03]  /*10480*/  STL.64 [R1+0x10b0], R220 ;  /* 0x0010b0dc01007387 */ /* 0x0003e60000100a00 */
[----:B------:R-:W-:-:S04]  /*10490*/  IMAD.WIDE R66, R246, 0x4, R66 ;  /* 0x00000004f6427825 */ /* 0x000fc800078e0242 */
[C---:B------:R-:W-:Y:S01]  /*104a0*/  IMAD.WIDE R40, R246.reuse, 0x4, R40 ;  /* 0x00000004f6287825 */ /* 0x040fe200078e0228 */
[----:B-1----:R-:W5:Y:S04]  /*104b0*/  LDL.LU.64 R220, [R1+0x1ff8] ;  /* 0x001ff80001dc7983 */ /* 0x002f680000300a00 */
[----:B------:R1:W-:Y:S01]  /*104c0*/  STL.64 [R1+0x10b8], R218 ;  /* 0x0010b8da01007387 */ /* 0x0003e20000100a00 */
[----:B------:R-:W-:-:S04]  /*104d0*/  IMAD.WIDE R38, R246, 0x4, R38 ;  /* 0x00000004f6267825 */ /* 0x000fc800078e0226 */
[C---:B------:R-:W-:Y:S01]  /*104e0*/  IMAD.WIDE R12, R246.reuse, 0x4, R12 ;  /* 0x00000004f60c7825 */ /* 0x040fe200078e020c */
[----:B-1----:R-:W3:Y:S04]  /*104f0*/  LDL.LU.64 R218, [R1+0x1ff0] ;  /* 0x001ff00001da7983 */ /* 0x002ee80000300a00 */
[----:B------:R1:W-:Y:S02]  /*10500*/  LDGSTS.E [R0+0x11700], desc[UR14][R10.64], P2 ;  /* 0x117000000a007fae */ /* 0x0003e4000912184e */
[----:B-1----:R-:W-:-:S04]  /*10510*/  IMAD.WIDE R10, R246, 0x4, R10 ;  /* 0x00000004f60a7825 */ /* 0x002fc800078e020a */
[C---:B------:R-:W-:Y:S01]  /*10520*/  IMAD.WIDE R124, R246.reuse, 0x4, R124 ;  /* 0x00000004f67c7825 */ /* 0x040fe200078e027c */
[----:B------:R1:W-:Y:S03]  /*10530*/  LDGSTS.E [R0+0x11780], desc[UR14][R186.64], P0 ;  /* 0x11780000ba007fae */ /* 0x0003e6000812184e */
[----:B----4-:R-:W-:-:S04]  /*10540*/  IMAD.WIDE R96, R246, 0x4, R96 ;  /* 0x00000004f6607825 */ /* 0x010fc800078e0260 */
[----:B--2---:R-:W-:-:S05]  /*10550*/  IMAD.WIDE R188, R246, 0x4, R188 ;  /* 0x00000004f6bc7825 */ /* 0x004fca00078e02bc */
[----:B------:R2:W-:Y:S04]  /*10560*/  STL.64 [R1+0x10c0], R188 ;  /* 0x0010c0bc01007387 */ /* 0x0005e80000100a00 */
[----:B--2---:R-:W2:Y:S04]  /*10570*/  LDL.LU.64 R188, [R1+0x1fe8] ;  /* 0x001fe80001bc7983 */ /* 0x004ea80000300a00 */
[----:B------:R4:W-:Y:S04]  /*10580*/  STL.64 [R1+0x10c8], R96 ;  /* 0x0010c86001007387 */ /* 0x0009e80000100a00 */
[----:B------:R1:W-:Y:S04]  /*10590*/  STL.64 [R1+0x10d0], R94 ;  /* 0x0010d05e01007387 */ /* 0x0003e80000100a00 */
[----:B------:R5:W-:Y:S04]  /*105a0*/  STL.64 [R1+0x10d8], R68 ;  /* 0x0010d84401007387 */ /* 0x000be80000100a00 */
[----:B------:R3:W-:Y:S04]  /*105b0*/  STL.64 [R1+0x10e0], R66 ;  /* 0x0010e04201007387 */ /* 0x0007e80000100a00 */
[----:B------:R3:W-:Y:S04]  /*105c0*/  STL.64 [R1+0x10e8], R40 ;  /* 0x0010e82801007387 */ /* 0x0007e80000100a00 */
[----:B----4-:R-:W4:Y:S04]  /*105d0*/  LDL.LU.64 R96, [R1+0xb50] ;  /* 0x000b500001607983 */ /* 0x010f280000300a00 */
[----:B------:R3:W-:Y:S04]  /*105e0*/  STL.64 [R1+0x10f0], R38 ;  /* 0x0010f02601007387 */ /* 0x0007e80000100a00 */
[----:B------:R3:W-:Y:S04]  /*105f0*/  STL.64 [R1+0x10f8], R12 ;  /* 0x0010f80c01007387 */ /* 0x0007e80000100a00 */
[----:B-1----:R-:W2:Y:S04]  /*10600*/  LDL.LU.64 R94, [R1+0x8c0] ;  /* 0x0008c000015e7983 */ /* 0x002ea80000300a00 */
[----:B-----5:R-:W5:Y:S04]  /*10610*/  LDL.LU.64 R68, [R1+0xb48] ;  /* 0x000b480001447983 */ /* 0x020f680000300a00 */
[----:B------:R1:W-:Y:S04]  /*10620*/  STL.64 [R1+0x1100], R10 ;  /* 0x0011000a01007387 */ /* 0x0003e80000100a00 */
[----:B---3--:R-:W3:Y:S04]  /*10630*/  LDL.LU.64 R66, [R1+0x948] ;  /* 0x0009480001427983 */ /* 0x008ee80000300a00 */
[----:B------:R-:W3:Y:S04]  /*10640*/  LDL.LU.64 R40, [R1+0xb40] ;  /* 0x000b400001287983 */ /* 0x000ee80000300a00 */
[----:B------:R-:W3:Y:S04]  /*10650*/  LDL.LU.64 R38, [R1+0x940] ;  /* 0x0009400001267983 */ /* 0x000ee80000300a00 */
[----:B------:R-:W3:Y:S04]  /*10660*/  LDL.LU.64 R12, [R1+0xb38] ;  /* 0x000b3800010c7983 */ /* 0x000ee80000300a00 */
[----:B-1----:R-:W3:Y:S01]  /*10670*/  LDL.LU.64 R10, [R1+0x918] ;  /* 0x00091800010a7983 */ /* 0x002ee20000300a00 */
[----:B------:R-:W-:-:S04]  /*10680*/  IMAD.WIDE R186, R246, 0x4, R186 ;  /* 0x00000004f6ba7825 */ /* 0x000fc800078e02ba */
[C---:B------:R-:W-:Y:S01]  /*10690*/  IMAD.WIDE R208, R246.reuse, 0x4, R208 ;  /* 0x00000004f6d07825 */ /* 0x040fe200078e02d0 */
        /* <DEDUP_REMOVED lines=8> */
[----:B-1----:R-:W3:Y:S04]  /*10720*/  LDL.LU.64 R208, [R1+0x1fd8] ;  /* 0x001fd80001d07983 */ /* 0x002ee80000300a00 */
[----:B------:R1:W-:Y:S01]  /*10730*/  STL.64 [R1+0x1118], R206 ;  /* 0x001118ce01007387 */ /* 0x0003e20000100a00 */
[----:B------:R-:W-:-:S03]  /*10740*/  IMAD.WIDE R122, R246, 0x4, R122 ;  /* 0x00000004f67a7825 */ /* 0x000fc600078e027a */
[----:B-1----:R-:W3:Y:S04]  /*10750*/  LDL.LU.64 R206, [R1+0x1fd0] ;  /* 0x001fd00001ce7983 */ /* 0x002ee80000300a00 */
[----:B------:R1:W-:Y:S01]  /*10760*/  STL.64 [R1+0x1120], R234 ;  /* 0x001120ea01007387 */ /* 0x0003e20000100a00 */
        /* <DEDUP_REMOVED lines=13> */
[----:B------:R1:W-:Y:S04]  /*10840*/  STL.64 [R1+0x1140], R124 ;  /* 0x0011407c01007387 */ /* 0x0003e80000100a00 */
[----:B-1----:R-:W3:Y:S04]  /*10850*/  LDL.LU.64 R124, [R1+0x1fa8] ;  /* 0x001fa800017c7983 */ /* 0x002ee80000300a00 */
[----:B------:R1:W-:Y:S04]  /*10860*/  STL.64 [R1+0x1148], R122 ;  /* 0x0011487a01007387 */ /* 0x0003e80000100a00 */
[----:B-1----:R-:W3:Y:S04]  /*10870*/  LDL.LU.64 R122, [R1+0x1fa0] ;  /* 0x001fa000017a7983 */ /* 0x002ee80000300a00 */
[----:B------:R1:W-:Y:S04]  /*10880*/  STL.64 [R1+0x1150], R216 ;  /* 0x001150d801007387 */ /* 0x0003e80000100a00 */
[----:B------:R1:W-:Y:S04]  /*10890*/  STL.64 [R1+0x1158], R214 ;  /* 0x001158d601007387 */ /* 0x0003e80000100a00 */
[----:B------:R1:W-:Y:S04]  /*108a0*/  STL.64 [R1+0x1160], R184 ;  /* 0x001160b801007387 */ /* 0x0003e80000100a00 */
[----:B-1----:R-:W3:Y:S04]  /*108b0*/  LDL.LU.64 R216, [R1+0xb10] ;  /* 0x000b100001d87983 */ /* 0x002ee80000300a00 */
[----:B------:R1:W-:Y:S04]  /*108c0*/  STL.64 [R1+0x1168], R182 ;  /* 0x001168b601007387 */ /* 0x0003e80000100a00 */
[----:B------:R1:W-:Y:S04]  /*108d0*/  STL.64 [R1+0x1170], R160 ;  /* 0x001170a001007387 */ /* 0x0003e80000100a00 */
[----:B------:R-:W3:Y:S04]  /*108e0*/  LDL.LU.64 R214, [R1+0x8b0] ;  /* 0x0008b00001d67983 */ /* 0x000ee80000300a00 */
[----:B------:R-:W3:Y:S04]  /*108f0*/  LDL.LU.64 R184, [R1+0xb08] ;  /* 0x000b080001b87983 */ /* 0x000ee80000300a00 */
[----:B------:R1:W-:Y:S04]  /*10900*/  STL.64 [R1+0x1178], R158 ;  /* 0x0011789e01007387 */ /* 0x0003e80000100a00 */
[----:B-1----:R-:W3:Y:S04]  /*10910*/  LDL.LU.64 R182, [R1+0x8a8] ;  /* 0x0008a80001b67983 */ /* 0x002ee80000300a00 */
[----:B------:R-:W3:Y:S04]  /*10920*/  LDL.LU.64 R160, [R1+0xb00] ;  /* 0x000b000001a07983 */ /* 0x000ee80000300a00 */
[----:B------:R-:W3:Y:S01]  /*10930*/  LDL.LU.64 R158, [R1+0x8a0] ;  /* 0x0008a000019e7983 */ /* 0x000ee20000300a00 */
[----:B------:R-:W-:-:S04]  /*10940*/  IMAD.WIDE R100, R246, 0x4, R100 ;  /* 0x00000004f6647825 */ /* 0x000fc800078e0264 */
[----:B------:R-:W-:-:S04]  /*10950*/  IMAD.WIDE R48, R246, 0x4, R48 ;  /* 0x00000004f6307825 */ /* 0x000fc800078e0230 */
[C---:B------:R-:W-:Y:S01]  /*10960*/  IMAD.WIDE R132, R246.reuse, 0x4, R132 ;  /* 0x00000004f6847825 */ /* 0x040fe200078e0284 */
[----:B----4-:R1:W-:Y:S03]  /*10970*/  LDGSTS.E [R0+0x11f00], desc[UR14][R96.64], P2 ;  /* 0x11f0000060007fae */ /* 0x0103e6000912184e */
[C---:B-1----:R-:W-:Y:S01]  /*10980*/  IMAD.WIDE R96, R246.reuse, 0x4, R96 ;  /* 0x00000004f6607825 */ /* 0x042fe200078e0260 */
[----:B--2---:R1:W-:Y:S03]  /*10990*/  LDGSTS.E [R0+0x11f80], desc[UR14][R94.64], P0 ;  /* 0x11f800005e007fae */ /* 0x0043e6000812184e */
[C---:B-----5:R-:W-:Y:S01]  /*109a0*/  IMAD.WIDE R68, R246.reuse, 0x4, R68 ;  /* 0x00000004f6447825 */ /* 0x060fe200078e0244 */
[----:B------:R2:W-:Y:S03]  /*109b0*/  STL.64 [R1+0x1180], R96 ;  /* 0x0011806001007387 */ /* 0x0005e60000100a00 */
[C---:B-1----:R-:W-:Y:S01]  /*109c0*/  IMAD.WIDE R94, R246.reuse, 0x4, R94 ;  /* 0x00000004f65e7825 */ /* 0x042fe200078e025e */
[----:B--2---:R-:W2:Y:S03]  /*109d0*/  LDL.LU.64 R96, [R1+0x1f98] ;  /* 0x001f980001607983 */ /* 0x004ea60000300a00 */
[C---:B---3--:R-:W-:Y:S01]  /*109e0*/  IMAD.WIDE R66, R246.reuse, 0x4, R66 ;  /* 0x00000004f6427825 */ /* 0x048fe200078e0242 */
[----:B------:R1:W-:Y:S03]  /*109f0*/  STL.64 [R1+0x1188], R94 ;  /* 0x0011885e01007387 */ /* 0x0003e60000100a00 */
[----:B------:R-:W-:-:S04]  /*10a00*/  IMAD.WIDE R40, R246, 0x4, R40 ;  /* 0x00000004f6287825 */ /* 0x000fc800078e0228 */
[C---:B------:R-:W-:Y:S01]  /*10a10*/  IMAD.WIDE R38, R246.reuse, 0x4, R38 ;  /* 0x00000004f6267825 */ /* 0x040fe200078e0226 */
[----:B-1----:R-:W3:Y:S03]  /*10a20*/  LDL.LU.64 R94, [R1+0x1f90] ;  /* 0x001f9000015e7983 */ /* 0x002ee60000300a00 */
[C---:B------:R-:W-:Y:S01]  /*10a30*/  IMAD.WIDE R12, R246.reuse, 0x4, R12 ;  /* 0x00000004f60c7825 */ /* 0x040fe200078e020c */
[----:B------:R1:W-:Y:S03]  /*10a40*/  STL.64 [R1+0x1190], R68 ;  /* 0x0011904401007387 */ /* 0x0003e60000100a00 */
[C---:B------:R-:W-:Y:S01]  /*10a50*/  IMAD.WIDE R10, R246.reuse, 0x4, R10 ;  /* 0x00000004f60a7825 */ /* 0x040fe200078e020a */
[----:B-1----:R-:W4:Y:S04]  /*10a60*/  LDL.LU.64 R68, [R1+0x1f88] ;  /* 0x001f880001447983 */ /* 0x002f280000300a00 */
[----:B------:R1:W-:Y:S04]  /*10a70*/  STL.64 [R1+0x1198], R66 ;  /* 0x0011984201007387 */ /* 0x0003e80000100a00 */
[----:B-1----:R-:W5:Y:S04]  /*10a80*/  LDL.LU.64 R66, [R1+0x1f80] ;  /* 0x001f800001427983 */ /* 0x002f680000300a00 */
[----:B------:R1:W-:Y:S04]  /*10a90*/  STL.64 [R1+0x11a0], R40 ;  /* 0x0011a02801007387 */ /* 0x0003e80000100a00 */
[----:B-1----:R-:W2:Y:S04]  /*10aa0*/  LDL.LU.64 R40, [R1+0x1f78] ;  /* 0x001f780001287983 */ /* 0x002ea80000300a00 */
[----:B------:R1:W-:Y:S04]  /*10ab0*/  STL.64 [R1+0x11a8], R38 ;  /* 0x0011a82601007387 */ /* 0x0003e80000100a00 */
[----:B-1----:R-:W3:Y:S04]  /*10ac0*/  LDL.LU.64 R38, [R1+0x1f70] ;  /* 0x001f700001267983 */ /* 0x002ee80000300a00 */
[----:B------:R1:W-:Y:S04]  /*10ad0*/  STL.64 [R1+0x11b0], R12 ;  /* 0x0011b00c01007387 */ /* 0x0003e80000100a00 */
[----:B-1----:R-:W4:Y:S04]  /*10ae0*/  LDL.LU.64 R12, [R1+0x1f68] ;  /* 0x001f6800010c7983 */ /* 0x002f280000300a00 */
[----:B------:R1:W-:Y:S04]  /*10af0*/  STL.64 [R1+0x11b8], R10 ;  /* 0x0011b80a01007387 */ /* 0x0003e80000100a00 */
[----:B-1----:R-:W5:Y:S04]  /*10b00*/  LDL.LU.64 R10, [R1+0x1f60] ;  /* 0x001f6000010a7983 */ /* 0x002f680000300a00 */
[----:B------:R1:W-:Y:S04]  /*10b10*/  STL.64 [R1+0x11c0], R100 ;  /* 0x0011c06401007387 */ /* 0x0003e80000100a00 */
[----:B-1----:R-:W2:Y:S04]  /*10b20*/  LDL.LU.64 R100, [R1+0x1f58] ;  /* 0x001f580001647983 */ /* 0x002ea80000300a00 */
[----:B------:R1:W-:Y:S02]  /*10b30*/  STL.64 [R1+0x11c8], R48 ;  /* 0x0011c83001007387 */ /* 0x0003e40000100a00 */
[----:B-1----:R-:W-:-:S04]  /*10b40*/  IMAD.WIDE R48, R246, 0x4, R46 ;  /* 0x00000004f6307825 */ /* 0x002fc800078e022e */
[C---:B------:R-:W-:Y:S01]  /*10b50*/  IMAD.WIDE R46, R246.reuse, 0x4, R20 ;  /* 0x00000004f62e7825 */ /* 0x040fe200078e0214 */
[----:B------:R1:W-:Y:S03]  /*10b60*/  STL.64 [R1+0x11d0], R48 ;  /* 0x0011d03001007387 */ /* 0x0003e60000100a00 */
[----:B------:R-:W-:-:S04]  /*10b70*/  IMAD.WIDE R20, R246, 0x4, R18 ;  /* 0x00000004f6147825 */ /* 0x000fc800078e0212 */
[C---:B------:R-:W-:Y:S01]  /*10b80*/  IMAD.WIDE R18, R246.reuse, 0x4, R42 ;  /* 0x00000004f6127825 */ /* 0x040fe200078e022a */
[----:B-1----:R-:W3:Y:S03]  /*10b90*/  LDL.LU.64 R48, [R1+0xad0] ;  /* 0x000ad00001307983 */ /* 0x002ee60000300a00 */
[C---:B------:R-:W-:Y:S01]  /*10ba0*/  IMAD.WIDE R42, R246.reuse, 0x4, R44 ;  /* 0x00000004f62a7825 */ /* 0x040fe200078e022c */
[----:B------:R1:W-:Y:S04]  /*10bb0*/  STL.64 [R1+0x11d8], R46 ;  /* 0x0011d82e01007387 */ /* 0x0003e80000100a00 */
[----:B------:R1:W-:Y:S04]  /*10bc0*/  STL.64 [R1+0x11e0], R20 ;  /* 0x0011e01401007387 */ /* 0x0003e80000100a00 */
[----:B------:R1:W-:Y:S04]  /*10bd0*/  LDGSTS.E [R0+0x12700], desc[UR14][R216.64], P2 ;  /* 0x12700000d8007fae */ /* 0x0003e8000912184e */
[----:B-1----:R-:W4:Y:S04]  /*10be0*/  LDL.LU.64 R46, [R1+0x870] ;  /* 0x00087000012e7983 */ /* 0x002f280000300a00 */
[----:B------:R1:W-:Y:S04]  /*10bf0*/  STL.64 [R1+0x11e8], R18 ;  /* 0x0011e81201007387 */ /* 0x0003e80000100a00 */
[----:B------:R-:W5:Y:S01]  /*10c00*/  LDL.LU.64 R20, [R1+0xac8] ;  /* 0x000ac80001147983 */ /* 0x000f620000300a00 */
[----:B------:R-:W-:-:S03]  /*10c10*/  IMAD.WIDE R216, R246, 0x4, R216 ;  /* 0x00000004f6d87825 */ /* 0x000fc600078e02d8 */
[----:B------:R1:W-:Y:S04]  /*10c20*/  LDGSTS.E [R0+0x12780], desc[UR14][R214.64], P0 ;  /* 0x12780000d6007fae */ /* 0x0003e8000812184e */
[----:B-1----:R-:W5:Y:S04]  /*10c30*/  LDL.LU.64 R18, [R1+0x868] ;  /* 0x0008680001127983 */ /* 0x002f680000300a00 */
[----:B------:R1:W-:Y:S04]  /*10c40*/  STL.64 [R1+0x11f0], R42 ;  /* 0x0011f02a01007387 */ /* 0x0003e80000100a00 */
[----:B-1----:R-:W5:Y:S04]  /*10c50*/  LDL.LU.64 R42, [R1+0xac0] ;  /* 0x000ac000012a7983 */ /* 0x002f680000300a00 */
[----:B------:R-:W5:Y:S04]  /*10c60*/  LDL.LU.64 R44, [R1+0x860] ;  /* 0x00086000012c7983 */ /* 0x000f680000300a00 */
[----:B------:R1:W-:Y:S04]  /*10c70*/  STL.64 [R1+0x11f8], R132 ;  /* 0x0011f88401007387 */ /* 0x0003e80000100a00 */
[----:B-1----:R-:W5:Y:S01]  /*10c80*/  LDL.LU.64 R132, [R1+0x1f50] ;  /* 0x001f500001847983 */ /* 0x002f620000300a00 */
[----:B------:R-:W-:-:S03]  /*10c90*/  IMAD.WIDE R214, R246, 0x4, R214 ;  /* 0x00000004f6d67825 */ /* 0x000fc600078e02d6 */
[----:B------:R1:W-:Y:S01]  /*10ca0*/  STL.64 [R1+0x1200], R216 ;  /* 0x001200d801007387 */ /* 0x0003e20000100a00 */
[----:B------:R-:W-:-:S04]  /*10cb0*/  IMAD.WIDE R184, R246, 0x4, R184 ;  /* 0x00000004f6b87825 */ /* 0x000fc800078e02b8 */
[----:B------:R-:W-:-:S04]  /*10cc0*/  IMAD.WIDE R182, R246, 0x4, R182 ;  /* 0x00000004f6b67825 */ /* 0x000fc800078e02b6 */
[C---:B------:R-:W-:Y:S01]  /*10cd0*/  IMAD.WIDE R160, R246.reuse, 0x4, R160 ;  /* 0x00000004f6a07825 */ /* 0x040fe200078e02a0 */
[----:B-1----:R-:W5:Y:S03]  /*10ce0*/  LDL.LU.64 R216, [R1+0x1f48] ;  /* 0x001f480001d87983 */ /* 0x002f660000300a00 */
[C---:B------:R-:W-:Y:S01]  /*10cf0*/  IMAD.WIDE R158, R246.reuse, 0x4, R158 ;  /* 0x00000004f69e7825 */ /* 0x040fe200078e029e */
[----:B------:R1:W-:Y:S03]  /*10d00*/  STL.64 [R1+0x1208], R214 ;  /* 0x001208d601007387 */ /* 0x0003e60000100a00 */
        /* <DEDUP_REMOVED lines=13> */
[----:B-1----:R-:W5:Y:S01]  /*10de0*/  LDL.LU.64 R158, [R1+0x1f20] ;  /* 0x001f2000019e7983 */ /* 0x002f620000300a00 */
[----:B------:R-:W-:-:S04]  /*10df0*/  IMAD.WIDE R102, R246, 0x4, R102 ;  /* 0x00000004f6667825 */ /* 0x000fc800078e0266 */
[----:B------:R-:W-:-:S04]  /*10e00*/  IMAD.WIDE R76, R246, 0x4, R76 ;  /* 0x00000004f64c7825 */ /* 0x000fc800078e024c */
[----:B------:R-:W-:-:S04]  /*10e10*/  IMAD.WIDE R74, R246, 0x4, R74 ;  /* 0x00000004f64a7825 */ /* 0x000fc800078e024a */
[C---:B--2---:R-:W-:Y:S01]  /*10e20*/  IMAD.WIDE R100, R246.reuse, 0x4, R100 ;  /* 0x00000004f6647825 */ /* 0x044fe200078e0264 */
[----:B---3--:R1:W-:Y:S03]  /*10e30*/  LDGSTS.E [R0+0x12f00], desc[UR14][R48.64], P2 ;  /* 0x12f0000030007fae */ /* 0x0083e6000912184e */
[C---:B-1----:R-:W-:Y:S01]  /*10e40*/  IMAD.WIDE R48, R246.reuse, 0x4, R48 ;  /* 0x00000004f6307825 */ /* 0x042fe200078e0230 */
[----:B----4-:R1:W-:Y:S03]  /*10e50*/  LDGSTS.E [R0+0x12f80], desc[UR14][R46.64], P0 ;  /* 0x12f800002e007fae */ /* 0x0103e6000812184e */
[----:B-----5:R-:W-:-:S04]  /*10e60*/  IMAD.WIDE R20, R246, 0x4, R20 ;  /* 0x00000004f6147825 */ /* 0x020fc800078e0214 */
[----:B-1----:R-:W-:-:S04]  /*10e70*/  IMAD.WIDE R46, R246, 0x4, R46 ;  /* 0x00000004f62e7825 */ /* 0x002fc800078e022e */
[----:B------:R-:W-:-:S04]  /*10e80*/  IMAD.WIDE R18, R246, 0x4, R18 ;  /* 0x00000004f6127825 */ /* 0x000fc800078e0212 */
[----:B------:R-:W-:-:S05]  /*10e90*/  IMAD.WIDE R132, R246, 0x4, R132 ;  /* 0x00000004f6847825 */ /* 0x000fca00078e0284 */
        /* <DEDUP_REMOVED lines=10> */
[----:B------:R1:W-:Y:S04]  /*10f40*/  STL.64 [R1+0x1258], R130 ;  /* 0x0012588201007387 */ /* 0x0003e80000100a00 */
[----:B-1----:R-:W2:Y:S04]  /*10f50*/  LDL.LU.64 R130, [R1+0x1f10] ;  /* 0x001f100001827983 */ /* 0x002ea80000300a00 */
[----:B------:R1:W-:Y:S01]  /*10f60*/  STL.64 [R1+0x1260], R104 ;  /* 0x0012606801007387 */ /* 0x0003e20000100a00 */
[----:B------:R-:W-:-:S03]  /*10f70*/  IMAD.WIDE R42, R246, 0x4, R42 ;  /* 0x00000004f62a7825 */ /* 0x000fc600078e022a */
[----:B-1----:R-:W2:Y:S04]  /*10f80*/  LDL.LU.64 R104, [R1+0x1f08] ;  /* 0x001f080001687983 */ /* 0x002ea80000300a00 */
[----:B------:R1:W-:Y:S01]  /*10f90*/  STL.64 [R1+0x1268], R102 ;  /* 0x0012686601007387 */ /* 0x0003e20000100a00 */
[----:B------:R-:W-:-:S03]  /*10fa0*/  IMAD.WIDE R44, R246, 0x4, R44 ;  /* 0x00000004f62c7825 */ /* 0x000fc600078e022c */
[----:B-1----:R-:W2:Y:S04]  /*10fb0*/  LDL.LU.64 R102, [R1+0x1f00] ;  /* 0x001f000001667983 */ /* 0x002ea80000300a00 */
[----:B------:R1:W-:Y:S04]  /*10fc0*/  STL.64 [R1+0x1270], R76 ;  /* 0x0012704c01007387 */ /* 0x0003e80000100a00 */
        /* <DEDUP_REMOVED lines=14> */
[----:B-1----:R-:W2:Y:S01]  /*110b0*/  LDL.LU.64 R44, [R1+0x1ec0] ;  /* 0x001ec000012c7983 */ /* 0x002ea20000300a00 */
[----:B------:R-:W-:-:S04]  /*110c0*/  IMAD.WIDE R10, R246, 0x4, R10 ;  /* 0x00000004f60a7825 */ /* 0x000fc800078e020a */
[C---:B------:R-:W-:Y:S01]  /*110d0*/  IMAD.WIDE R12, R246.reuse, 0x4, R12 ;  /* 0x00000004f60c7825 */ /* 0x040fe200078e020c */
[----:B------:R1:W-:Y:S03]  /*110e0*/  STL.64 [R1+0x12b0], R10 ;  /* 0x0012b00a01007387 */ /* 0x0003e60000100a00 */
[----:B------:R-:W-:-:S04]  /*110f0*/  IMAD.WIDE R212, R246, 0x4, R212 ;  /* 0x00000004f6d47825 */ /* 0x000fc800078e02d4 */
[C---:B------:R-:W-:Y:S01]  /*11100*/  IMAD.WIDE R210, R246.reuse, 0x4, R210 ;  /* 0x00000004f6d27825 */ /* 0x040fe200078e02d2 */
[----:B-1----:R-:W2:Y:S03]  /*11110*/  LDL.LU.64 R10, [R1+0xa38] ;  /* 0x000a3800010a7983 */ /* 0x002ea60000300a00 */
[C---:B------:R-:W-:Y:S01]  /*11120*/  IMAD.WIDE R180, R246.reuse, 0x4, R180 ;  /* 0x00000004f6b47825 */ /* 0x040fe200078e02b4 */
[----:B------:R1:W-:Y:S03]  /*11130*/  STL.64 [R1+0x12b8], R12 ;  /* 0x0012b80c01007387 */ /* 0x0003e60000100a00 */
[----:B------:R-:W-:-:S04]  /*11140*/  IMAD.WIDE R236, R246, 0x4, R236 ;  /* 0x00000004f6ec7825 */ /* 0x000fc800078e02ec */
[C---:B------:R-:W-:Y:S01]  /*11150*/  IMAD.WIDE R156, R246.reuse, 0x4, R156 ;  /* 0x00000004f69c7825 */ /* 0x040fe200078e029c */
[----:B-1----:R-:W2:Y:S04]  /*11160*/  LDL.LU.64 R12, [R1+0x7f0] ;  /* 0x0007f000010c7983 */ /* 0x002ea80000300a00 */
[----:B------:R1:W-:Y:S01]  /*11170*/  STL.64 [R1+0x12c0], R212 ;  /* 0x0012c0d401007387 */ /* 0x0003e20000100a00 */
[----:B------:R-:W-:-:S04]  /*11180*/  IMAD.WIDE R154, R246, 0x4, R154 ;  /* 0x00000004f69a7825 */ /* 0x000fc800078e029a */
[C---:B------:R-:W-:Y:S01]  /*11190*/  IMAD.WIDE R128, R246.reuse, 0x4, R128 ;  /* 0x00000004f6807825 */ /* 0x040fe200078e0280 */
[----:B-1----:R-:W2:Y:S04]  /*111a0*/  LDL.LU.64 R212, [R1+0x1eb8] ;  /* 0x001eb80001d47983 */ /* 0x002ea80000300a00 */
[----:B------:R1:W-:Y:S01]  /*111b0*/  STL.64 [R1+0x12c8], R210 ;  /* 0x0012c8d201007387 */ /* 0x0003e20000100a00 */
[----:B------:R-:W-:-:S03]  /*111c0*/  IMAD.WIDE R126, R246, 0x4, R126 ;  /* 0x00000004f67e7825 */ /* 0x000fc600078e027e */
[----:B-1----:R-:W2:Y:S04]  /*111d0*/  LDL.LU.64 R210, [R1+0x1eb0] ;  /* 0x001eb00001d27983 */ /* 0x002ea80000300a00 */
[----:B------:R1:W-:Y:S04]  /*111e0*/  STL.64 [R1+0x12d0], R180 ;  /* 0x0012d0b401007387 */ /* 0x0003e80000100a00 */
[----:B---3--:R3:W-:Y:S04]  /*111f0*/  LDGSTS.E [R0+0x13700], desc[UR14][R100.64], P2 ;  /* 0x1370000064007fae */ /* 0x0087e8000912184e */
[----:B-1----:R-:W2:Y:S04]  /*11200*/  LDL.LU.64 R180, [R1+0x1ea8] ;  /* 0x001ea80001b47983 */ /* 0x002ea80000300a00 */
[----:B------:R1:W-:Y:S01]  /*11210*/  STL.64 [R1+0x12d8], R236 ;  /* 0x0012d8ec01007387 */ /* 0x0003e20000100a00 */
[----:B---3--:R-:W-:-:S03]  /*11220*/  IMAD.WIDE R100, R246, 0x4, R100 ;  /* 0x00000004f6647825 */ /* 0x008fc600078e0264 */
[----:B----4-:R3:W-:Y:S04]  /*11230*/  LDGSTS.E [R0+0x13780], desc[UR14][R98.64], P0 ;  /* 0x1378000062007fae */ /* 0x0107e8000812184e */
[----:B-1----:R-:W4:Y:S04]  /*11240*/  LDL.LU.64 R236, [R1+0x1ea0] ;  /* 0x001ea00001ec7983 */ /* 0x002f280000300a00 */
[----:B------:R1:W-:Y:S01]  /*11250*/  STL.64 [R1+0x12e0], R156 ;  /* 0x0012e09c01007387 */ /* 0x0003e20000100a00 */
[----:B---3--:R-:W-:-:S04]  /*11260*/  IMAD.WIDE R98, R246, 0x4, R98 ;  /* 0x00000004f6627825 */ /* 0x008fc800078e0262 */
[C---:B-----5:R-:W-:Y:S01]  /*11270*/  IMAD.WIDE R72, R246.reuse, 0x4, R72 ;  /* 0x00000004f6487825 */ /* 0x060fe200078e0248 */
[----:B-1----:R-:W3:Y:S04]  /*11280*/  LDL.LU.64 R156, [R1+0x1e98] ;  /* 0x001e9800019c7983 */ /* 0x002ee80000300a00 */
[----:B------:R1:W-:Y:S01]  /*11290*/  STL.64 [R1+0x12e8], R154 ;  /* 0x0012e89a01007387 */ /* 0x0003e20000100a00 */
[----:B--2---:R-:W-:-:S03]  /*112a0*/  IMAD.WIDE R70, R246, 0x4, R70 ;  /* 0x00000004f6467825 */ /* 0x004fc600078e0246 */
[----:B-1----:R-:W2:Y:S04]  /*112b0*/  LDL.LU.64 R154, [R1+0x1e90] ;  /* 0x001e9000019a7983 */ /* 0x002ea80000300a00 */
[----:B------:R1:W-:Y:S01]  /*112c0*/  STL.64 [R1+0x12f0], R128 ;  /* 0x0012f08001007387 */ /* 0x0003e20000100a00 */
[----:B------:R-:W-:-:S03]  /*112d0*/  IMAD.WIDE R38, R246, 0x4, R38 ;  /* 0x00000004f6267825 */ /* 0x000fc600078e0226 */
[----:B-1----:R-:W5:Y:S04]  /*112e0*/  LDL.LU.64 R128, [R1+0x1e88] ;  /* 0x001e880001807983 */ /* 0x002f680000300a00 */
[----:B------:R1:W-:Y:S01]  /*112f0*/  STL.64 [R1+0x12f8], R126 ;  /* 0x0012f87e01007387 */ /* 0x0003e20000100a00 */
[----:B------:R-:W-:-:S03]  /*11300*/  IMAD.WIDE R40, R246, 0x4, R40 ;  /* 0x00000004f6287825 */ /* 0x000fc600078e0228 */
[----:B-1----:R-:W4:Y:S04]  /*11310*/  LDL.LU.64 R126, [R1+0x1e80] ;  /* 0x001e8000017e7983 */ /* 0x002f280000300a00 */
[----:B------:R1:W-:Y:S01]  /*11320*/  STL.64 [R1+0x1300], R100 ;  /* 0x0013006401007387 */ /* 0x0003e20000100a00 */
[----:B------:R-:W-:-:S03]  /*11330*/  IMAD.WIDE R16, R246, 0x4, R16 ;  /* 0x00000004f6107825 */ /* 0x000fc600078e0210 */
[----:B-1----:R-:W3:Y:S04]  /*11340*/  LDL.LU.64 R100, [R1+0x1e78] ;  /* 0x001e780001647983 */ /* 0x002ee80000300a00 */
[----:B------:R1:W-:Y:S01]  /*11350*/  STL.64 [R1+0x1308], R98 ;  /* 0x0013086201007387 */ /* 0x0003e20000100a00 */
[----:B------:R-:W-:-:S03]  /*11360*/  IMAD.WIDE R14, R246, 0x4, R14 ;  /* 0x00000004f60e7825 */ /* 0x000fc600078e020e */
[----:B-1----:R-:W2:Y:S04]  /*11370*/  LDL.LU.64 R98, [R1+0x1e70] ;  /* 0x001e700001627983 */ /* 0x002ea80000300a00 */
[----:B------:R1:W-:Y:S04]  /*11380*/  STL.64 [R1+0x1310], R72 ;  /* 0x0013104801007387 */ /* 0x0003e80000100a00 */
[----:B-1----:R-:W5:Y:S04]  /*11390*/  LDL.LU.64 R72, [R1+0x1e68] ;  /* 0x001e680001487983 */ /* 0x002f680000300a00 */
[----:B------:R1:W-:Y:S04]  /*113a0*/  STL.64 [R1+0x1318], R70 ;  /* 0x0013184601007387 */ /* 0x0003e80000100a00 */
[----:B-1----:R-:W4:Y:S01]  /*113b0*/  LDL.LU.64 R70, [R1+0x1e60] ;  /* 0x001e600001467983 */ /* 0x002f220000300a00 */
[----:B------:R-:W-:-:S04]  /*113c0*/  IMAD.WIDE R42, R246, 0x4, R42 ;  /* 0x00000004f62a7825 */ /* 0x000fc800078e022a */
[----:B------:R-:W-:-:S05]  /*113d0*/  IMAD.WIDE R44, R246, 0x4, R44 ;  /* 0x00000004f62c7825 */ /* 0x000fca00078e022c */
[----:B------:R1:W-:Y:S04]  /*113e0*/  STL.64 [R1+0x1320], R44 ;  /* 0x0013202c01007387 */ /* 0x0003e80000100a00 */
[----:B-1----:R-:W3:Y:S04]  /*113f0*/  LDL.LU.64 R44, [R1+0x1e58] ;  /* 0x001e5800012c7983 */ /* 0x002ee80000300a00 */
[----:B------:R1:W-:Y:S01]  /*11400*/  STL.64 [R1+0x1328], R42 ;  /* 0x0013282a01007387 */ /* 0x0003e20000100a00 */
[----:B------:R-:W-:-:S03]  /*11410*/  IMAD.WIDE R238, R246, 0x4, R238 ;  /* 0x00000004f6ee7825 */ /* 0x000fc600078e02ee */
[----:B------:R1:W-:Y:S04]  /*11420*/  LDGSTS.E [R0+0x13f00], desc[UR14][R10.64], P2 ;  /* 0x13f000000a007fae */ /* 0x0003e8000912184e */
[----:B-1----:R-:W2:Y:S04]  /*11430*/  LDL.LU.64 R42, [R1+0x1e50] ;  /* 0x001e5000012a7983 */ /* 0x002ea80000300a00 */
[----:B------:R1:W-:Y:S01]  /*11440*/  STL.64 [R1+0x1330], R38 ;  /* 0x0013302601007387 */ /* 0x0003e20000100a00 */
[----:B------:R-:W-:-:S03]  /*11450*/  IMAD.WIDE R240, R246, 0x4, R240 ;  /* 0x00000004f6f07825 */ /* 0x000fc600078e02f0 */
[----:B------:R1:W-:Y:S04]  /*11460*/  LDGSTS.E [R0+0x13f80], desc[UR14][R12.64], P0 ;  /* 0x13f800000c007fae */ /* 0x0003e8000812184e */
[----:B-1----:R-:W5:Y:S04]  /*11470*/  LDL.LU.64 R38, [R1+0x9f8] ;  /* 0x0009f80001267983 */ /* 0x002f680000300a00 */
[----:B------:R1:W-:Y:S04]  /*11480*/  STL.64 [R1+0x1338], R40 ;  /* 0x0013382801007387 */ /* 0x0003e80000100a00 */
[----:B-1----:R-:W4:Y:S04]  /*11490*/  LDL.LU.64 R40, [R1+0x7b0] ;  /* 0x0007b00001287983 */ /* 0x002f280000300a00 */
[----:B------:R1:W-:Y:S04]  /*114a0*/  STL.64 [R1+0x1340], R16 ;  /* 0x0013401001007387 */ /* 0x0003e80000100a00 */
[----:B-1----:R-:W4:Y:S04]  /*114b0*/  LDL.LU.64 R16, [R1+0x1e48] ;  /* 0x001e480001107983 */ /* 0x002f280000300a00 */
[----:B------:R1:W-:Y:S04]  /*114c0*/  STL.64 [R1+0x1348], R14 ;  /* 0x0013480e01007387 */ /* 0x0003e80000100a00 */
[----:B-1----:R-:W4:Y:S01]  /*114d0*/  LDL.LU.64 R14, [R1+0x1e40] ;  /* 0x001e4000010e7983 */ /* 0x002f220000300a00 */
[----:B------:R-:W-:-:S03]  /*114e0*/  IMAD.WIDE R242, R246, 0x4, R242 ;  /* 0x00000004f6f27825 */ /* 0x000fc600078e02f2 */
[----:B------:R1:W-:Y:S01]  /*114f0*/  STL.64 [R1+0x1350], R238 ;  /* 0x001350ee01007387 */ /* 0x0003e20000100a00 */
[----:B------:R-:W-:-:S04]  /*11500*/  IMAD.WIDE R244, R246, 0x4, R244 ;  /* 0x00000004f6f47825 */ /* 0x000fc800078e02f4 */
[C---:B------:R-:W-:Y:S01]  /*11510*/  IMAD.WIDE R6, R246.reuse, 0x4, R6 ;  /* 0x00000004f6067825 */ /* 0x040fe200078e0206 */
[----:B-1----:R-:W4:Y:S03]  /*11520*/  LDL.LU.64 R238, [R1+0x1e38] ;  /* 0x001e380001ee7983 */ /* 0x002f260000300a00 */
[C---:B------:R-:W-:Y:S01]  /*11530*/  IMAD.WIDE R8, R246.reuse, 0x4, R8 ;  /* 0x00000004f6087825 */ /* 0x040fe200078e0208 */
[----:B------:R1:W-:Y:S03]  /*11540*/  STL.64 [R1+0x1358], R240 ;  /* 0x001358f001007387 */ /* 0x0003e60000100a00 */
[----:B------:R-:W-:-:S04]  /*11550*/  IMAD.WIDE R10, R246, 0x4, R10 ;  /* 0x00000004f60a7825 */ /* 0x000fc800078e020a */
[C---:B------:R-:W-:Y:S01]  /*11560*/  IMAD.WIDE R12, R246.reuse, 0x4, R12 ;  /* 0x00000004f60c7825 */ /* 0x040fe200078e020c */
[----:B-1----:R-:W4:Y:S04]  /*11570*/  LDL.LU.64 R240, [R1+0x1e30] ;  /* 0x001e300001f07983 */ /* 0x002f280000300a00 */
[----:B------:R1:W-:Y:S01]  /*11580*/  STL.64 [R1+0x1360], R242 ;  /* 0x001360f201007387 */ /* 0x0003e20000100a00 */
[----:B------:R-:W-:-:S03]  /*11590*/  IMAD.WIDE R18, R246, 0x4, R18 ;  /* 0x00000004f6127825 */ /* 0x000fc600078e0212 */
        /* <DEDUP_REMOVED lines=10> */
[----:B------:R1:W-:Y:S04]  /*11640*/  STL.64 [R1+0x1380], R10 ;  /* 0x0013800a01007387 */ /* 0x0003e80000100a00 */
[----:B-1----:R-:W4:Y:S04]  /*11650*/  LDL.LU.64 R10, [R1+0x1e08] ;  /* 0x001e0800010a7983 */ /* 0x002f280000300a00 */
[----:B------:R1:W-:Y:S04]  /*11660*/  STL.64 [R1+0x1388], R12 ;  /* 0x0013880c01007387 */ /* 0x0003e80000100a00 */
[----:B-1----:R-:W4:Y:S01]  /*11670*/  LDL.LU.64 R12, [R1+0x1e00] ;  /* 0x001e0000010c7983 */ /* 0x002f220000300a00 */
[----:B------:R-:W-:-:S04]  /*11680*/  IMAD.WIDE R22, R246, 0x4, R22 ;  /* 0x00000004f6167825 */ /* 0x000fc800078e0216 */
        /* <DEDUP_REMOVED lines=15> */
[----:B---3--:R-:W-:-:S04]  /*11780*/  IMAD.WIDE R44, R246, 0x4, R44 ;  /* 0x00000004f62c7825 */ /* 0x008fc800078e022c */
[C---:B--2---:R-:W-:Y:S01]  /*11790*/  IMAD.WIDE R42, R246.reuse, 0x4, R42 ;  /* 0x00000004f62a7825 */ /* 0x044fe200078e022a */
[----:B-----5:R1:W-:Y:S03]  /*117a0*/  LDGSTS.E [R0+0x14700], desc[UR14][R38.64], P2 ;  /* 0x1470000026007fae */ /* 0x0203e6000912184e */
[C---:B----4-:R-:W-:Y:S01]  /*117b0*/  IMAD.WIDE R16, R246.reuse, 0x4, R16 ;  /* 0x00000004f6107825 */ /* 0x050fe200078e0210 */
[----:B------:R2:W-:Y:S03]  /*117c0*/  LDGSTS.E [R0+0x14780], desc[UR14][R40.64], P0 ;  /* 0x1478000028007fae */ /* 0x0005e6000812184e */
[----:B------:R-:W-:-:S05]  /*117d0*/  IMAD.WIDE R14, R246, 0x4, R14 ;  /* 0x00000004f60e7825 */ /* 0x000fca00078e020e */
[----:B------:R3:W-:Y:S04]  /*117e0*/  STL.64 [R1+0x1390], R14 ;  /* 0x0013900e01007387 */ /* 0x0007e80000100a00 */
[----:B---3--:R-:W3:Y:S04]  /*117f0*/  LDL.LU.64 R14, [R1+0x1df8] ;  /* 0x001df800010e7983 */ /* 0x008ee80000300a00 */
[----:B------:R4:W-:Y:S04]  /*11800*/  STL.64 [R1+0x1398], R16 ;  /* 0x0013981001007387 */ /* 0x0009e80000100a00 */
[----:B----4-:R-:W4:Y:S04]  /*11810*/  LDL.LU.64 R16, [R1+0x1df0] ;  /* 0x001df00001107983 */ /* 0x010f280000300a00 */
[----:B------:R5:W-:Y:S04]  /*11820*/  STL.64 [R1+0x13a0], R18 ;  /* 0x0013a01201007387 */ /* 0x000be80000100a00 */
[----:B-----5:R-:W5:Y:S04]  /*11830*/  LDL.LU.64 R18, [R1+0x1de8] ;  /* 0x001de80001127983 */ /* 0x020f680000300a00 */
[----:B------:R1:W-:Y:S04]  /*11840*/  STL.64 [R1+0x13a8], R20 ;  /* 0x0013a81401007387 */ /* 0x0003e80000100a00 */
[----:B-1----:R-:W3:Y:S04]  /*11850*/  LDL.LU.64 R20, [R1+0x1de0] ;  /* 0x001de00001147983 */ /* 0x002ee80000300a00 */
[----:B------:R1:W-:Y:S04]  /*11860*/  STL.64 [R1+0x13b0], R66 ;  /* 0x0013b04201007387 */ /* 0x0003e80000100a00 */
[----:B-1----:R-:W4:Y:S04]  /*11870*/  LDL.LU.64 R66, [R1+0x740] ;  /* 0x0007400001427983 */ /* 0x002f280000300a00 */
[----:B------:R1:W-:Y:S04]  /*11880*/  STL.64 [R1+0x13b8], R68 ;  /* 0x0013b84401007387 */ /* 0x0003e80000100a00 */
[----:B-1----:R-:W5:Y:S04]  /*11890*/  LDL.LU.64 R68, [R1+0x738] ;  /* 0x0007380001447983 */ /* 0x002f680000300a00 */
[----:B------:R1:W-:Y:S01]  /*118a0*/  STL.64 [R1+0x13c0], R22 ;  /* 0x0013c01601007387 */ /* 0x0003e20000100a00 */
[----:B------:R-:W-:-:S03]  /*118b0*/  IMAD.WIDE R38, R246, 0x4, R38 ;  /* 0x00000004f6267825 */ /* 0x000fc600078e0226 */
[----:B-1----:R-:W3:Y:S04]  /*118c0*/  LDL.LU.64 R22, [R1+0x1dd8] ;  /* 0x001dd80001167983 */ /* 0x002ee80000300a00 */
[----:B------:R1:W-:Y:S01]  /*118d0*/  STL.64 [R1+0x13c8], R24 ;  /* 0x0013c81801007387 */ /* 0x0003e20000100a00 */
[----:B--2---:R-:W-:-:S03]  /*118e0*/  IMAD.WIDE R40, R246, 0x4, R40 ;  /* 0x00000004f6287825 */ /* 0x004fc600078e0228 */
[----:B-1----:R-:W2:Y:S04]  /*118f0*/  LDL.LU.64 R24, [R1+0x1dd0] ;  /* 0x001dd00001187983 */ /* 0x002ea80000300a00 */
[----:B------:R1:W-:Y:S04]  /*11900*/  STL.64 [R1+0x13d0], R26 ;  /* 0x0013d01a01007387 */ /* 0x0003e80000100a00 */
[----:B-1----:R-:W3:Y:S04]  /*11910*/  LDL.LU.64 R26, [R1+0x1dc8] ;  /* 0x001dc800011a7983 */ /* 0x002ee80000300a00 */
[----:B------:R1:W-:Y:S04]  /*11920*/  STL.64 [R1+0x13d8], R28 ;  /* 0x0013d81c01007387 */ /* 0x0003e80000100a00 */
[----:B-1----:R-:W2:Y:S04]  /*11930*/  LDL.LU.64 R28, [R1+0x1dc0] ;  /* 0x001dc000011c7983 */ /* 0x002ea80000300a00 */
[----:B------:R1:W-:Y:S04]  /*11940*/  STL.64 [R1+0x13e0], R30 ;  /* 0x0013e01e01007387 */ /* 0x0003e80000100a00 */
[----:B-1----:R-:W3:Y:S04]  /*11950*/  LDL.LU.64 R30, [R1+0x1db8] ;  /* 0x001db800011e7983 */ /* 0x002ee80000300a00 */
        /* <DEDUP_REMOVED lines=19> */
[----:B-1----:R-:W2:Y:S04]  /*11a90*/  LDL.LU.64 R94, [R1+0x6c0] ;  /* 0x0006c000015e7983 */ /* 0x002ea80000300a00 */
[----:B------:R1:W-:Y:S04]  /*11aa0*/  STL.64 [R1+0x1438], R96 ;  /* 0x0014386001007387 */ /* 0x0003e80000100a00 */
[----:B-1----:R-:W3:Y:S01]  /*11ab0*/  LDL.LU.64 R96, [R1+0x6b8] ;  /* 0x0006b80001607983 */ /* 0x002ee20000300a00 */
[----:B------:R-:W-:-:S03]  /*11ac0*/  IMAD.WIDE R58, R246, 0x4, R58 ;  /* 0x00000004f63a7825 */ /* 0x000fc600078e023a */
[----:B------:R1:W-:Y:S01]  /*11ad0*/  STL.64 [R1+0x1440], R50 ;  /* 0x0014403201007387 */ /* 0x0003e20000100a00 */
[----:B------:R-:W-:-:S04]  /*11ae0*/  IMAD.WIDE R60, R246, 0x4, R60 ;  /* 0x00000004f63c7825 */ /* 0x000fc800078e023c */
[C---:B------:R-:W-:Y:S01]  /*11af0*/  IMAD.WIDE R62, R246.reuse, 0x4, R62 ;  /* 0x00000004f63e7825 */ /* 0x040fe200078e023e */
[----:B-1----:R-:W3:Y:S04]  /*11b00*/  LDL.LU.64 R50, [R1+0x1d68] ;  /* 0x001d680001327983 */ /* 0x002ee80000300a00 */
[----:B------:R1:W-:Y:S01]  /*11b10*/  STL.64 [R1+0x1448], R52 ;  /* 0x0014483401007387 */ /* 0x0003e20000100a00 */
[----:B------:R-:W-:-:S03]  /*11b20*/  IMAD.WIDE R64, R246, 0x4, R64 ;  /* 0x00000004f6407825 */ /* 0x000fc600078e0240 */
[----:B----4-:R4:W-:Y:S04]  /*11b30*/  LDGSTS.E [R0+0x14f00], desc[UR14][R66.64], P2 ;  /* 0x14f0000042007fae */ /* 0x0109e8000912184e */
[----:B-1----:R-:W3:Y:S04]  /*11b40*/  LDL.LU.64 R52, [R1+0x1d60] ;  /* 0x001d600001347983 */ /* 0x002ee80000300a00 */
[----:B------:R1:W-:Y:S01]  /*11b50*/  STL.64 [R1+0x1450], R54 ;  /* 0x0014503601007387 */ /* 0x0003e20000100a00 */
[----:B----4-:R-:W-:-:S03]  /*11b60*/  IMAD.WIDE R66, R246, 0x4, R66 ;  /* 0x00000004f6427825 */ /* 0x010fc600078e0242 */
[----:B-----5:R4:W-:Y:S04]  /*11b70*/  LDGSTS.E [R0+0x14f80], desc[UR14][R68.64], P0 ;  /* 0x14f8000044007fae */ /* 0x0209e8000812184e */
[----:B-1----:R-:W5:Y:S04]  /*11b80*/  LDL.LU.64 R54, [R1+0x1d58] ;  /* 0x001d580001367983 */ /* 0x002f680000300a00 */
[----:B------:R1:W-:Y:S01]  /*11b90*/  STL.64 [R1+0x1458], R56 ;  /* 0x0014583801007387 */ /* 0x0003e20000100a00 */
[----:B------:R-:W-:-:S04]  /*11ba0*/  IMAD.WIDE R70, R246, 0x4, R70 ;  /* 0x00000004f6467825 */ /* 0x000fc800078e0246 */
[C---:B----4-:R-:W-:Y:S01]  /*11bb0*/  IMAD.WIDE R68, R246.reuse, 0x4, R68 ;  /* 0x00000004f6447825 */ /* 0x050fe200078e0244 */
[----:B-1----:R-:W4:Y:S04]  /*11bc0*/  LDL.LU.64 R56, [R1+0x1d50] ;  /* 0x001d500001387983 */ /* 0x002f280000300a00 */
        /* <DEDUP_REMOVED lines=15> */
[----:B------:R1:W-:Y:S04]  /*11cc0*/  STL.64 [R1+0x1488], R68 ;  /* 0x0014884401007387 */ /* 0x0003e80000100a00 */
[----:B-1----:R-:W4:Y:S04]  /*11cd0*/  LDL.LU.64 R68, [R1+0x1d20] ;  /* 0x001d200001447983 */ /* 0x002f280000300a00 */
[----:B------:R1:W-:Y:S04]  /*11ce0*/  STL.64 [R1+0x1490], R70 ;  /* 0x0014904601007387 */ /* 0x0003e80000100a00 */
        /* <DEDUP_REMOVED lines=10> */
[----:B-1----:R-:W4:Y:S01]  /*11d90*/  LDL.LU.64 R124, [R1+0x638] ;  /* 0x00063800017c7983 */ /* 0x002f220000300a00 */
[----:B------:R-:W-:-:S04]  /*11da0*/  IMAD.WIDE R78, R246, 0x4, R78 ;  /* 0x00000004f64e7825 */ /* 0x000fc800078e024e */
[C---:B------:R-:W-:Y:S01]  /*11db0*/  IMAD.WIDE R80, R246.reuse, 0x4, R80 ;  /* 0x00000004f6507825 */ /* 0x040fe200078e0250 */
[----:B------:R1:W-:Y:S03]  /*11dc0*/  STL.64 [R1+0x14c0], R78 ;  /* 0x0014c04e01007387 */ /* 0x0003e60000100a00 */
[----:B------:R-:W-:-:S04]  /*11dd0*/  IMAD.WIDE R82, R246, 0x4, R82 ;  /* 0x00000004f6527825 */ /* 0x000fc800078e0252 */
[C---:B------:R-:W-:Y:S01]  /*11de0*/  IMAD.WIDE R84, R246.reuse, 0x4, R84 ;  /* 0x00000004f6547825 */ /* 0x040fe200078e0254 */
[----:B-1----:R-:W4:Y:S03]  /*11df0*/  LDL.LU.64 R78, [R1+0x1cf8] ;  /* 0x001cf800014e7983 */ /* 0x002f260000300a00 */
[C---:B------:R-:W-:Y:S01]  /*11e00*/  IMAD.WIDE R86, R246.reuse, 0x4, R86 ;  /* 0x00000004f6567825 */ /* 0x040fe200078e0256 */
[----:B------:R1:W-:Y:S03]  /*11e10*/  STL.64 [R1+0x14c8], R80 ;  /* 0x0014c85001007387 */ /* 0x0003e60000100a00 */
[----:B------:R-:W-:-:S04]  /*11e20*/  IMAD.WIDE R88, R246, 0x4, R88 ;  /* 0x00000004f6587825 */ /* 0x000fc800078e0258 */
[C---:B------:R-:W-:Y:S01]  /*11e30*/  IMAD.WIDE R90, R246.reuse, 0x4, R90 ;  /* 0x00000004f65a7825 */ /* 0x040fe200078e025a */
[----:B--2---:R2:W-:Y:S04]  /*11e40*/  LDGSTS.E [R0+0x15700], desc[UR14][R94.64], P2 ;  /* 0x157000005e007fae */ /* 0x0045e8000912184e */
[----:B-1----:R-:W4:Y:S04]  /*11e50*/  LDL.LU.64 R80, [R1+0x1cf0] ;  /* 0x001cf00001507983 */ /* 0x002f280000300a00 */
[----:B------:R1:W-:Y:S01]  /*11e60*/  STL.64 [R1+0x14d0], R82 ;  /* 0x0014d05201007387 */ /* 0x0003e20000100a00 */
[----:B------:R-:W-:-:S04]  /*11e70*/  IMAD.WIDE R92, R246, 0x4, R92 ;  /* 0x00000004f65c7825 */ /* 0x000fc800078e025c */
[C---:B--2---:R-:W-:Y:S01]  /*11e80*/  IMAD.WIDE R94, R246.reuse, 0x4, R94 ;  /* 0x00000004f65e7825 */ /* 0x044fe200078e025e */
[----:B---3--:R2:W-:Y:S04]  /*11e90*/  LDGSTS.E [R0+0x15780], desc[UR14][R96.64], P0 ;  /* 0x1578000060007fae */ /* 0x0085e8000812184e */
[----:B-1----:R-:W3:Y:S04]  /*11ea0*/  LDL.LU.64 R82, [R1+0x1ce8] ;  /* 0x001ce80001527983 */ /* 0x002ee80000300a00 */
[----:B------:R1:W-:Y:S01]  /*11eb0*/  STL.64 [R1+0x14d8], R84 ;  /* 0x0014d85401007387 */ /* 0x0003e20000100a00 */
[----:B--2---:R-:W-:-:S03]  /*11ec0*/  IMAD.WIDE R96, R246, 0x4, R96 ;  /* 0x00000004f6607825 */ /* 0x004fc600078e0260 */
[----:B-1----:R-:W2:Y:S04]  /*11ed0*/  LDL.LU.64 R84, [R1+0x1ce0] ;  /* 0x001ce00001547983 */ /* 0x002ea80000300a00 */
[----:B------:R1:W-:Y:S01]  /*11ee0*/  STL.64 [R1+0x14e0], R86 ;  /* 0x0014e05601007387 */ /* 0x0003e20000100a00 */
[----:B------:R-:W-:-:S03]  /*11ef0*/  IMAD.WIDE R98, R246, 0x4, R98 ;  /* 0x00000004f6627825 */ /* 0x000fc600078e0262 */
[----:B-1----:R-:W3:Y:S04]  /*11f00*/  LDL.LU.64 R86, [R1+0x1cd8] ;  /* 0x001cd80001567983 */ /* 0x002ee80000300a00 */
[----:B------:R1:W-:Y:S01]  /*11f10*/  STL.64 [R1+0x14e8], R88 ;  /* 0x0014e85801007387 */ /* 0x0003e20000100a00 */
[----:B------:R-:W-:-:S03]  /*11f20*/  IMAD.WIDE R100, R246, 0x4, R100 ;  /* 0x00000004f6647825 */ /* 0x000fc600078e0264 */
        /* <DEDUP_REMOVED lines=13> */
[----:B------:R1:W-:Y:S04]  /*12000*/  STL.64 [R1+0x1510], R98 ;  /* 0x0015106201007387 */ /* 0x0003e80000100a00 */
[----:B-1----:R-:W3:Y:S04]  /*12010*/  LDL.LU.64 R98, [R1+0x1ca8] ;  /* 0x001ca80001627983 */ /* 0x002ee80000300a00 */
[----:B------:R1:W-:Y:S04]  /*12020*/  STL.64 [R1+0x1518], R100 ;  /* 0x0015186401007387 */ /* 0x0003e80000100a00 */
[----:B-1----:R-:W2:Y:S04]  /*12030*/  LDL.LU.64 R100, [R1+0x1ca0] ;  /* 0x001ca00001647983 */ /* 0x002ea80000300a00 */
[----:B------:R1:W-:Y:S04]  /*12040*/  STL.64 [R1+0x1520], R102 ;  /* 0x0015206601007387 */ /* 0x0003e80000100a00 */
        /* <DEDUP_REMOVED lines=9> */
[----:B-1----:R-:W2:Y:S01]  /*120e0*/  LDL.LU.64 R152, [R1+0x5b8] ;  /* 0x0005b80001987983 */ /* 0x002ea20000300a00 */
[----:B------:R-:W-:-:S03]  /*120f0*/  IMAD.WIDE R112, R246, 0x4, R112 ;  /* 0x00000004f6707825 */ /* 0x000fc600078e0270 */
[----:B------:R1:W-:Y:S01]  /*12100*/  STL.64 [R1+0x1540], R106 ;  /* 0x0015406a01007387 */ /* 0x0003e20000100a00 */
[----:B------:R-:W-:-:S04]  /*12110*/  IMAD.WIDE R114, R246, 0x4, R114 ;  /* 0x00000004f6727825 */ /* 0x000fc800078e0272 */
[C---:B------:R-:W-:Y:S01]  /*12120*/  IMAD.WIDE R116, R246.reuse, 0x4, R116 ;  /* 0x00000004f6747825 */ /* 0x040fe200078e0274 */
[----:B-1----:R-:W2:Y:S04]  /*12130*/  LDL.LU.64 R106, [R1+0x1c88] ;  /* 0x001c8800016a7983 */ /* 0x002ea80000300a00 */
[----:B------:R1:W-:Y:S01]  /*12140*/  STL.64 [R1+0x1548], R108 ;  /* 0x0015486c01007387 */ /* 0x0003e20000100a00 */
[----:B------:R-:W-:-:S04]  /*12150*/  IMAD.WIDE R118, R246, 0x4, R118 ;  /* 0x00000004f6767825 */ /* 0x000fc800078e0276 */
[C---:B------:R-:W-:Y:S01]  /*12160*/  IMAD.WIDE R120, R246.reuse, 0x4, R120 ;  /* 0x00000004f6787825 */ /* 0x040fe200078e0278 */
[----:B-----5:R5:W-:Y:S04]  /*12170*/  LDGSTS.E [R0+0x15f00], desc[UR14][R122.64], P2 ;  /* 0x15f000007a007fae */ /* 0x020be8000912184e */
[----:B-1----:R-:W2:Y:S04]  /*12180*/  LDL.LU.64 R108, [R1+0x1c80] ;  /* 0x001c8000016c7983 */ /* 0x002ea80000300a00 */
[----:B------:R1:W-:Y:S01]  /*12190*/  STL.64 [R1+0x1550], R110 ;  /* 0x0015506e01007387 */ /* 0x0003e20000100a00 */
[----:B-----5:R-:W-:-:S03]  /*121a0*/  IMAD.WIDE R122, R246, 0x4, R122 ;  /* 0x00000004f67a7825 */ /* 0x020fc600078e027a */
[----:B----4-:R4:W-:Y:S04]  /*121b0*/  LDGSTS.E [R0+0x15f80], desc[UR14][R124.64], P0 ;  /* 0x15f800007c007fae */ /* 0x0109e8000812184e */
[----:B-1----:R-:W5:Y:S04]  /*121c0*/  LDL.LU.64 R110, [R1+0x1c78] ;  /* 0x001c7800016e7983 */ /* 0x002f680000300a00 */
[----:B------:R1:W-:Y:S01]  /*121d0*/  STL.64 [R1+0x1558], R112 ;  /* 0x0015587001007387 */ /* 0x0003e20000100a00 */
[----:B----4-:R-:W-:-:S03]  /*121e0*/  IMAD.WIDE R124, R246, 0x4, R124 ;  /* 0x00000004f67c7825 */ /* 0x010fc600078e027c */
        /* <DEDUP_REMOVED lines=41> */
[----:B---3--:R3:W-:Y:S04]  /*12480*/  LDGSTS.E [R0+0x16700], desc[UR14][R150.64], P2 ;  /* 0x1670000096007fae */ /* 0x0087e8000912184e */
[----:B-1----:R-:W4:Y:S04]  /*12490*/  LDL.LU.64 R136, [R1+0x1c10] ;  /* 0x001c100001887983 */ /* 0x002f280000300a00 */
[----:B------:R1:W-:Y:S01]  /*124a0*/  STL.64 [R1+0x15d0], R138 ;  /* 0x0015d08a01007387 */ /* 0x0003e20000100a00 */
[----:B------:R-:W-:-:S04]  /*124b0*/  IMAD.WIDE R148, R246, 0x4, R148 ;  /* 0x00000004f6947825 */ /* 0x000fc800078e0294 */
[C---:B---3--:R-:W-:Y:S01]  /*124c0*/  IMAD.WIDE R150, R246.reuse, 0x4, R150 ;  /* 0x00000004f6967825 */ /* 0x048fe200078e0296 */
[----:B--2---:R2:W-:Y:S04]  /*124d0*/  LDGSTS.E [R0+0x16780], desc[UR14][R152.64], P0 ;  /* 0x1678000098007fae */ /* 0x0045e8000812184e */
        /* <DEDUP_REMOVED lines=66> */
[----:B-1----:R-:W4:Y:S04]  /*12900*/  LDL.64 R234, [R1+0xc58] ;  /* 0x000c580001ea7983 */ /* 0x002f280000100a00 */
[----:B------:R1:W-:Y:S04]  /*12910*/  STL.64 [R1+0x1690], R236 ;  /* 0x001690ec01007387 */ /* 0x0003e80000100a00 */
[----:B-1----:R-:W5:Y:S01]  /*12920*/  LDL.64 R236, [R1+0x440] ;  /* 0x0004400001ec7983 */ /* 0x002f620000100a00 */
[----:B------:R-:W-:-:S04]  /*12930*/  IMAD.WIDE R180, R246, 0x4, R180 ;  /* 0x00000004f6b47825 */ /* 0x000fc800078e02b4 */
[C---:B------:R-:W-:Y:S01]  /*12940*/  IMAD.WIDE R182, R246.reuse, 0x4, R182 ;  /* 0x00000004f6b67825 */ /* 0x040fe200078e02b6 */
[----:B------:R1:W-:Y:S03]  /*12950*/  STL.64 [R1+0x1698], R180 ;  /* 0x001698b401007387 */ /* 0x0003e60000100a00 */
[----:B------:R-:W-:-:S04]  /*12960*/  IMAD.WIDE R184, R246, 0x4, R184 ;  /* 0x00000004f6b87825 */ /* 0x000fc800078e02b8 */
[C---:B------:R-:W-:Y:S01]  /*12970*/  IMAD.WIDE R186, R246.reuse, 0x4, R186 ;  /* 0x00000004f6ba7825 */ /* 0x040fe200078e02ba */
[----:B-1----:R-:W5:Y:S03]  /*12980*/  LDL.LU.64 R180, [R1+0x1b60] ;  /* 0x001b600001b47983 */ /* 0x002f660000300a00 */
        /* <DEDUP_REMOVED lines=20> */
[----:B---3--:R3:W-:Y:S04]  /*12ad0*/  LDGSTS.E [R0+0x17700], desc[UR14][R206.64], P2 ;  /* 0x17700000ce007fae */ /* 0x0087e8000912184e */
[----:B-1----:R-:W5:Y:S04]  /*12ae0*/  LDL.LU.64 R192, [R1+0x1b30] ;  /* 0x001b300001c07983 */ /* 0x002f680000300a00 */
[----:B------:R1:W-:Y:S01]  /*12af0*/  STL.64 [R1+0x1a60], R194 ;  /* 0x001a60c201007387 */ /* 0x0003e20000100a00 */
[----:B---3--:R-:W-:-:S03]  /*12b00*/  IMAD.WIDE R206, R246, 0x4, R206 ;  /* 0x00000004f6ce7825 */ /* 0x008fc600078e02ce */
        /* <DEDUP_REMOVED lines=30> */
[----:B------:R-:W-:-:S04]  /*12cf0*/  IMAD.WIDE R226, R246, 0x4, R226 ;  /* 0x00000004f6e27825 */ /* 0x000fc800078e02e2 */
[C---:B------:R-:W-:Y:S01]  /*12d00*/  IMAD.WIDE R228, R246.reuse, 0x4, R228 ;  /* 0x00000004f6e47825 */ /* 0x040fe200078e02e4 */
[----:B----4-:R-:W-:Y:S04]  /*12d10*/  LDGSTS.E [R0+0x17f00], desc[UR14][R234.64], P2 ;  /* 0x17f00000ea007fae */ /* 0x010fe8000912184e */
[----:B-1----:R-:W4:Y:S04]  /*12d20*/  LDL.LU.64 R214, [R1+0x1ad8] ;  /* 0x001ad80001d67983 */ /* 0x002f280000300a00 */
[----:B------:R1:W-:Y:S01]  /*12d30*/  STL.64 [R1+0x1a08], R216 ;  /* 0x001a08d801007387 */ /* 0x0003e20000100a00 */
[----:B------:R-:W-:-:S04]  /*12d40*/  IMAD.WIDE R230, R246, 0x4, R230 ;  /* 0x00000004f6e67825 */ /* 0x000fc800078e02e6 */
[----:B------:R-:W-:Y:S01]  /*12d50*/  IMAD.WIDE R232, R246, 0x4, R232 ;  /* 0x00000004f6e87825 */ /* 0x000fe200078e02e8 */
[----:B-----5:R5:W-:Y:S04]  /*12d60*/  LDGSTS.E [R0+0x17f80], desc[UR14][R236.64], P0 ;  /* 0x17f80000ec007fae */ /* 0x020be8000812184e */
[----:B------:R-:W0:Y:S04]  /*12d70*/  LDGDEPBAR ;  /* 0x00000000000079af */ /* 0x000e280000000000 */
[----:B-1----:R-:W3:Y:S04]  /*12d80*/  LDL.LU.64 R216, [R1+0x1ad0] ;  /* 0x001ad00001d87983 */ /* 0x002ee80000300a00 */
[----:B------:R1:W-:Y:S04]  /*12d90*/  STL.64 [R1+0x1a00], R218 ;  /* 0x001a00da01007387 */ /* 0x0003e80000100a00 */
[----:B-1----:R-:W2:Y:S04]  /*12da0*/  LDL.LU.64 R218, [R1+0x1ac8] ;  /* 0x001ac80001da7983 */ /* 0x002ea80000300a00 */
[----:B------:R1:W-:Y:S04]  /*12db0*/  STL.64 [R1+0x19f8], R220 ;  /* 0x0019f8dc01007387 */ /* 0x0003e80000100a00 */
[----:B-1----:R-:W4:Y:S04]  /*12dc0*/  LDL.LU.64 R220, [R1+0x1ac0] ;  /* 0x001ac00001dc7983 */ /* 0x002f280000300a00 */
[----:B------:R1:W-:Y:S04]  /*12dd0*/  STL.64 [R1+0x19f0], R222 ;  /* 0x0019f0de01007387 */ /* 0x0003e80000100a00 */
        /* <DEDUP_REMOVED lines=11> */
[----:B------:R-:W3:Y:S04]  /*12e90*/  LDL.LU.64 R234, [R1+0x1a88] ;  /* 0x001a880001ea7983 */ /* 0x000ee80000300a00 */
[----:B------:R-:W5:Y:S04]  /*12ea0*/  LDL.LU.64 R236, [R1+0x1a80] ;  /* 0x001a800001ec7983 */ /* 0x000f680000300a00 */
[----:B------:R-:W2:Y:S01]  /*12eb0*/  LDL.LU R251, [R1+0xa6c] ;  /* 0x000a6c0001fb7983 */ /* 0x000ea20000300800 */
[----:B------:R-:W1:Y:S01]  /*12ec0*/  S2R R252, SR_TID.X ;  /* 0x0000000000fc7919 */ /* 0x000e620000002100 */
[----:B------:R-:W-:-:S02]  /*12ed0*/  PLOP3.LUT P0, PT, PT, PT, UP1, 0x80, 0x0 ;  /* 0x000000000000781c */ /* 0x000fc40003f0f018 */
[----:B------:R-:W-:Y:S01]  /*12ee0*/  PLOP3.LUT P1, PT, PT, PT, UP1, 0x80, 0x0 ;  /* 0x000000000000781c */ /* 0x000fe20003f2f018 */
[----:B------:R3:W-:Y:S01]  /*12ef0*/  STL.64 [R1+0x1ae0], R28 ;  /* 0x001ae01c01007387 */ /* 0x0007e20000100a00 */
[----:B------:R-:W-:Y:S01]  /*12f00*/  BAR.SYNC.DEFER_BLOCKING 0x0 ;  /* 0x0000000000007b1d */ /* 0x000fe20000010000 */
[----:B-----5:R-:W-:-:S04]  /*12f10*/  IMAD.WIDE R236, R247, 0x4, R236 ;  /* 0x00000004f7ec7825 */ /* 0x020fc800078e02ec */
[----:B---3--:R-:W-:Y:S01]  /*12f20*/  IMAD.WIDE R234, R247, 0x4, R234 ;  /* 0x00000004f7ea7825 */ /* 0x008fe200078e02ea */
[----:B------:R-:W-:Y:S01]  /*12f30*/  ULDC UR6, c[0x0][0x230] ;  /* 0x00008c0000067ab9 */ /* 0x000fe20000000800 */
[----:B------:R-:W3:Y:S04]  /*12f40*/  LDL.LU.64 R28, [R1+0xc58] ;  /* 0x000c5800011c7983 */ /* 0x000ee80000300a00 */
[----:B------:R5:W-:Y:S04]  /*12f50*/  STL.64 [R1+0x1ad8], R26 ;  /* 0x001ad81a01007387 */ /* 0x000be80000100a00 */
[----:B-----5:R-:W5:Y:S04]  /*12f60*/  LDL.LU.64 R26, [R1+0x440] ;  /* 0x00044000011a7983 */ /* 0x020f680000300a00 */
[----:B------:R1:W-:Y:S04]  /*12f70*/  STL.64 [R1+0x1ad0], R24 ;  /* 0x001ad01801007387 */ /* 0x0003e80000100a00 */
[----:B-1----:R-:W4:Y:S04]  /*12f80*/  LDL.LU.64 R24, [R1+0x448] ;  /* 0x0004480001187983 */ /* 0x002f280000300a00 */
[----:B------:R1:W-:Y:S04]  /*12f90*/  STL.64 [R1+0x1ac8], R22 ;  /* 0x001ac81601007387 */ /* 0x0003e80000100a00 */
[----:B-1----:R-:W3:Y:S04]  /*12fa0*/  LDL.LU.64 R22, [R1+0x450] ;  /* 0x0004500001167983 */ /* 0x002ee80000300a00 */
[----:B------:R1:W-:Y:S04]  /*12fb0*/  STL.64 [R1+0x1ac0], R20 ;  /* 0x001ac01401007387 */ /* 0x0003e80000100a00 */
[----:B------:R-:W-:Y:S04]  /*12fc0*/  STL.64 [R1+0x1ab8], R18 ;  /* 0x001ab81201007387 */ /* 0x000fe80000100a00 */
[----:B------:R2:W-:Y:S04]  /*12fd0*/  STL.64 [R1+0x1ab0], R16 ;  /* 0x001ab01001007387 */ /* 0x0005e80000100a00 */
[----:B------:R-:W-:Y:S01]  /*12fe0*/  STL.64 [R1+0x1aa8], R14 ;  /* 0x001aa80e01007387 */ /* 0x000fe20000100a00 */
[----:B-1----:R-:W-:-:S02]  /*12ff0*/  LOP3.LUT R21, R252, 0x1f, RZ, 0xc0, !PT ;  /* 0x0000001ffc157812 */ /* 0x002fc400078ec0ff */
[----:B------:R-:W1:Y:S01]  /*13000*/  LDC R252, c[0x0][0x230] ;  /* 0x00008c00fffc7b82 */ /* 0x000e620000000800 */
[----:B------:R-:W-:Y:S04]  /*13010*/  STL.64 [R1+0x1aa0], R12 ;  /* 0x001aa00c01007387 */ /* 0x000fe80000100a00 */
[----:B------:R1:W-:Y:S03]  /*13020*/  STL.64 [R1+0x1a98], R10 ;  /* 0x001a980a01007387 */ /* 0x0003e60000100a00 */
[----:B--2---:R-:W2:Y:S01]  /*13030*/  LDC R17, c[0x0][0x230] ;  /* 0x00008c00ff117b82 */ /* 0x004ea20000000800 */
[----:B------:R-:W-:Y:S04]  /*13040*/  STL.64 [R1+0x1a90], R8 ;  /* 0x001a900801007387 */ /* 0x000fe80000100a00 */
[----:B------:R-:W-:Y:S04]  /*13050*/  STL.64 [R1+0x1a88], R6 ;  /* 0x001a880601007387 */ /* 0x000fe80000100a00 */
[----:B------:R1:W-:Y:S02]  /*13060*/  STL.64 [R1+0x1a80], R248 ;  /* 0x001a80f801007387 */ /* 0x0003e40000100a00 */
[----:B-1----:R-:W-:-:S04]  /*13070*/  IADD3 R252, R252, -0x40, RZ ;  /* 0xffffffc0fcfc7810 */ /* 0x002fc80007ffe0ff */
[----:B------:R-:W-:Y:S01]  /*13080*/  ISETP.GE.AND P6, PT, R21, R252, PT ;  /* 0x000000fc1500720c */ /* 0x000fe20003fc6270 */
[----:B------:R-:W-:Y:S01]  /*13090*/  IMAD.WIDE R10, R247, 0x4, R244 ;  /* 0x00000004f70a7825 */ /* 0x000fe200078e02f4 */
[----:B------:R-:W1:Y:S02]  /*130a0*/  LDC R248, c[0x0][0x230] ;  /* 0x00008c00fff87b82 */ /* 0x000e640000000800 */
[----:B------:R-:W-:-:S04]  /*130b0*/  SEL R252, RZ, 0x4, P6 ;  /* 0x00000004fffc7807 */ /* 0x000fc80003000000 */
[----:B------:R-:W-:Y:S02]  /*130c0*/  SEL R252, R252, RZ, P0 ;  /* 0x000000fffcfc7207 */ /* 0x000fe40000000000 */
[----:B------:R-:W-:Y:S01]  /*130d0*/  SEL R251, R251, RZ, P1 ;  /* 0x000000fffbfb7207 */ /* 0x000fe20000800000 */
[C---:B----4-:R-:W-:Y:S02]  /*130e0*/  IMAD.WIDE R6, R246.reuse, 0x4, R24 ;  /* 0x00000004f6067825 */ /* 0x050fe400078e0218 */
[----:B------:R-:W4:Y:S02]  /*130f0*/  LDC R24, c[0x0][0x230] ;  /* 0x00008c00ff187b82 */ /* 0x000f240000000800 */
[----:B---3--:R-:W-:-:S06]  /*13100*/  IMAD.WIDE R8, R246, 0x4, R22 ;  /* 0x00000004f6087825 */ /* 0x008fcc00078e0216 */
[----:B------:R-:W3:Y:S01]  /*13110*/  LDC R22, c[0x0][0x230] ;  /* 0x00008c00ff167b82 */ /* 0x000ee20000000800 */
[----:B------:R2:W-:Y:S04]  /*13120*/  STL.64 [R1+0x19c0], R8 ;  /* 0x0019c00801007387 */ /* 0x0005e80000100a00 */
[----:B------:R5:W-:Y:S03]  /*13130*/  STL.64 [R1+0x19b8], R6 ;  /* 0x0019b80601007387 */ /* 0x000be60000100a00 */
[----:B------:R-:W1:Y:S01]  /*13140*/  LDC R23, c[0x0][0x230] ;  /* 0x00008c00ff177b82 */ /* 0x000e620000000800 */
[----:B--2---:R-:W-:-:S07]  /*13150*/  IMAD.WIDE R8, R246, 0x4, R28 ;  /* 0x00000004f6087825 */ /* 0x004fce00078e021c */
[----:B------:R-:W2:Y:S01]  /*13160*/  LDC R29, c[0x0][0x230] ;  /* 0x00008c00ff1d7b82 */ /* 0x000ea20000000800 */
[----:B-----5:R-:W-:Y:S01]  /*13170*/  IMAD.WIDE R6, R246, 0x4, R26 ;  /* 0x00000004f6067825 */ /* 0x020fe200078e021a */
[----:B------:R-:W-:Y:S04]  /*13180*/  STL.64 [R1+0x19b0], R8 ;  /* 0x0019b00801007387 */ /* 0x000fe80000100a00 */
[----:B------:R-:W5:Y:S04]  /*13190*/  LDL.LU.64 R18, [R1+0x208] ;  /* 0x0002080001127983 */ /* 0x000f680000300a00 */
[----:B------:R-:W5:Y:S04]  /*131a0*/  LDL.LU.64 R26, [R1+0x200] ;  /* 0x00020000011a7983 */ /* 0x000f680000300a00 */
[----:B------:R3:W-:Y:S01]  /*131b0*/  STL.64 [R1+0x19a8], R6 ;  /* 0x0019a80601007387 */ /* 0x0007e20000100a00 */
[----:B--2---:R-:W-:-:S03]  /*131c0*/  VIADD R25, R29, 0xffffffbf ;  /* 0xffffffbf1d197836 */ /* 0x004fc60000000000 */
[----:B------:R-:W2:Y:S01]  /*131d0*/  LDL.LU.64 R28, [R1+0x1f8] ;  /* 0x0001f800011c7983 */ /* 0x000ea20000300a00 */
[----:B---3--:R-:W-:Y:S01]  /*131e0*/  VIADD R6, R22, 0xffffffbe ;  /* 0xffffffbe16067836 */ /* 0x008fe20000000000 */
[----:B------:R-:W-:Y:S02]  /*131f0*/  ISETP.NE.U32.AND P1, PT, R252, RZ, PT ;  /* 0x000000fffc00720c */ /* 0x000fe40003f25070 */
[----:B------:R-:W-:Y:S01]  /*13200*/  ISETP.GE.U32.AND P5, PT, R25, 0x7fffff80, PT ;  /* 0x7fffff801900780c */ /* 0x000fe20003fa6070 */
[----:B------:R-:W3:Y:S01]  /*13210*/  LDL.LU.64 R12, [R1+0x1f0] ;  /* 0x0001f000010c7983 */ /* 0x000ee20000300a00 */
[----:B------:R-:W4:Y:S01]  /*13220*/  LDC R25, c[0x0][0x230] ;  /* 0x00008c00ff197b82 */ /* 0x000f220000000800 */
[----:B------:R-:W-:Y:S01]  /*13230*/  IMAD.WIDE R14, R247, 0x4, R242 ;  /* 0x00000004f70e7825 */ /* 0x000fe200078e02f2 */
[----:B------:R-:W-:Y:S01]  /*13240*/  ISETP.NE.U32.AND P0, PT, R251, RZ, PT ;  /* 0x000000fffb00720c */ /* 0x000fe20003f05070 */
[----:B------:R-:W3:Y:S01]  /*13250*/  LDL.LU.64 R20, [R1+0x198] ;  /* 0x0001980001147983 */ /* 0x000ee20000300a00 */
[----:B-1----:R-:W-:Y:S01]  /*13260*/  IADD3 R252, R23, -0x43, RZ ;  /* 0xffffffbd17fc7810 */ /* 0x002fe20007ffe0ff */
[----:B------:R-:W-:Y:S01]  /*13270*/  IMAD.WIDE R8, R247, 0x4, R240 ;  /* 0x00000004f7087825 */ /* 0x000fe200078e02f0 */
[----:B------:R-:W-:Y:S01]  /*13280*/  ISETP.GE.U32.AND P6, PT, R6, 0x7fffff7f, PT ;  /* 0x7fffff7f0600780c */ /* 0x000fe20003fc6070 */
[----:B------:R-:W3:Y:S01]  /*13290*/  LDL.LU.64 R22, [R1+0x190] ;  /* 0x0001900001167983 */ /* 0x000ee20000300a00 */
[----:B------:R-:W1:Y:S01]  /*132a0*/  LDC R240, c[0x0][0x230] ;  /* 0x00008c00fff07b82 */ /* 0x000e620000000800 */
[----:B----4-:R-:W-:-:S02]  /*132b0*/  VIADD R251, R24, 0xffffffbc ;  /* 0xffffffbc18fb7836 */ /* 0x010fc40000000000 */
[----:B------:R-:W-:Y:S01]  /*132c0*/  IMAD.WIDE R6, R247, 0x4, R238 ;  /* 0x00000004f7067825 */ /* 0x000fe200078e02ee */
[----:B------:R-:W-:Y:S01]  /*132d0*/  @!PT LDS RZ, [RZ] ;  /* 0x00000000fffff984 */ /* 0x000fe20000000800 */
[----:B------:R-:W-:Y:S01]  /*132e0*/  @!PT LDS RZ, [RZ] ;  /* 0x00000000fffff984 */ /* 0x000fe20000000800 */
[----:B------:R-:W-:Y:S01]  /*132f0*/  @!PT LDS RZ, [RZ] ;  /* 0x00000000fffff984 */ /* 0x000fe20000000800 */
[----:B------:R-:W-:Y:S04]  /*13300*/  LDGSTS.E [R2+0x8000], desc[UR14][R10.64], !P5 ;  /* 0x080000000a027fae */ /* 0x000fe8000e92184e */
[----:B------:R2:W-:Y:S01]  /*13310*/  LDGSTS.E [R2+0x8080], desc[UR14][R14.64], !P5 ;  /* 0x080800000e027fae */ /* 0x0005e2000e92184e */
[----:B------:R-:W-:-:S03]  /*13320*/  VIADD R246, R25, 0xffffffbb ;  /* 0xffffffbb19f67836 */ /* 0x000fc60000000000 */
[----:B------:R-:W-:Y:S01]  /*13330*/  LDGSTS.E [R2+0x8100], desc[UR14][R8.64], !P5 ;  /* 0x0810000008027fae */ /* 0x000fe2000e92184e */
[----:B-----5:R-:W-:-:S03]  /*13340*/  IMAD.WIDE R18, R247, 0x4, R18 ;  /* 0x00000004f7127825 */ /* 0x020fc600078e0212 */
[----:B------:R-:W4:Y:S01]  /*13350*/  LDL.LU.64 R24, [R1+0x188] ;  /* 0x0001880001187983 */ /* 0x000f220000300a00 */
[----:B------:R-:W-:Y:S01]  /*13360*/  ISETP.GE.U32.AND P2, PT, R246, 0x7fffff7c, PT ;  /* 0x7fffff7cf600780c */ /* 0x000fe20003f46070 */
[----:B------:R-:W5:Y:S02]  /*13370*/  LDC R239, c[0x0][0x230] ;  /* 0x00008c00ffef7b82 */ /* 0x000f640000000800 */
[----:B------:R1:W-:Y:S01]  /*13380*/  STL.64 [R1+0xa08], R10 ;  /* 0x000a080a01007387 */ /* 0x0003e20000100a00 */
[----:B------:R-:W-:-:S03]  /*13390*/  IADD3 R246, R17, -0x49, RZ ;  /* 0xffffffb711f67810 */ /* 0x000fc60007ffe0ff */
[----:B------:R2:W-:Y:S01]  /*133a0*/  STL.64 [R1+0xa40], R14 ;  /* 0x000a400e01007387 */ /* 0x0005e20000100a00 */
[C---:B------:R-:W-:Y:S01]  /*133b0*/  IMAD.WIDE R16, R247.reuse, 0x4, R26 ;  /* 0x00000004f7107825 */ /* 0x040fe200078e021a */
[----:B------:R-:W5:Y:S02]  /*133c0*/  LDC R241, c[0x0][0x230] ;  /* 0x00008c00fff17b82 */ /* 0x000f640000000800 */
[----:B------:R-:W-:Y:S04]  /*133d0*/  STL.64 [R1+0xa48], R8 ;  /* 0x000a480801007387 */ /* 0x000fe80000100a00 */
[----:B-1----:R-:W5:Y:S04]  /*133e0*/  LDL.LU.64 R10, [R1+0x180] ;  /* 0x00018000010a7983 */ /* 0x002f680000300a00 */
[----:B------:R1:W-:Y:S01]  /*133f0*/  STL.64 [R1+0xa50], R6 ;  /* 0x000a500601007387 */ /* 0x0003e20000100a00 */
[----:B--2---:R-:W-:-:S03]  /*13400*/  IMAD.WIDE R14, R247, 0x4, R28 ;  /* 0x00000004f70e7825 */ /* 0x004fc600078e021c */
[----:B------:R-:W-:Y:S04]  /*13410*/  LDGSTS.E [R2+0x8180], desc[UR14][R6.64], !P5 ;  /* 0x0818000006027fae */ /* 0x000fe8000e92184e */
[----:B-1----:R-:W2:Y:S04]  /*13420*/  LDL.LU.64 R6, [R1+0x138] ;  /* 0x0001380001067983 */ /* 0x002ea80000300a00 */
[----:B------:R-:W-:Y:S04]  /*13430*/  STL.64 [R1+0x208], R18 ;  /* 0x0002081201007387 */ /* 0x000fe80000100a00 */
[----:B------:R-:W2:Y:S04]  /*13440*/  LDL.LU.64 R28, [R1+0x130] ;  /* 0x00013000011c7983 */ /* 0x000ea80000300a00 */
[----:B------:R1:W-:Y:S04]  /*13450*/  STL.64 [R1+0x200], R16 ;  /* 0x0002001001007387 */ /* 0x0003e80000100a00 */
[----:B------:R-:W2:Y:S04]  /*13460*/  LDL.LU.64 R26, [R1+0x128] ;  /* 0x00012800011a7983 */ /* 0x000ea80000300a00 */
[----:B------:R1:W-:Y:S04]  /*13470*/  STL.64 [R1+0x440], R14 ;  /* 0x0004400e01007387 */ /* 0x0003e80000100a00 */
[----:B------:R-:W2:Y:S01]  /*13480*/  LDL.LU.64 R8, [R1+0x120] ;  /* 0x0001200001087983 */ /* 0x000ea20000300a00 */
[----:B---3--:R-:W-:Y:S01]  /*13490*/  IMAD.WIDE R12, R247, 0x4, R12 ;  /* 0x00000004f70c7825 */ /* 0x008fe200078e020c */
[----:B------:R-:W-:-:S02]  /*134a0*/  ISETP.GE.U32.AND P5, PT, R246, 0x7fffff78, PT ;  /* 0x7fffff78f600780c */ /* 0x000fc40003fa6070 */
[----:B------:R-:W-:Y:S01]  /*134b0*/  LDGSTS.E [R2+0x8800], desc[UR14][R18.64], !P2 ;  /* 0x0880000012027fae */ /* 0x000fe2000d12184e */
[----:B------:R-:W-:-:S03]  /*134c0*/  VIADD R238, R248, 0xffffffb3 ;  /* 0xffffffb3f8ee7836 */ /* 0x000fc60000000000 */
[----:B------:R1:W-:Y:S04]  /*134d0*/  LDGSTS.E [R2+0x8880], desc[UR14][R16.64], !P2 ;  /* 0x0888000010027fae */ /* 0x0003e8000d12184e */
[----:B------:R3:W-:Y:S04]  /*134e0*/  LDGSTS.E [R2+0x8900], desc[UR14][R14.64], !P2 ;  /* 0x089000000e027fae */ /* 0x0007e8000d12184e */
[----:B------:R4:W-:Y:S01]  /*134f0*/  STL.64 [R1+0x448], R12 ;  /* 0x0004480c01007387 */ /* 0x0009e20000100a00 */
[----:B-1----:R-:W-:-:S03]  /*13500*/  IMAD.WIDE R16, R247, 0x4, R20 ;  /* 0x00000004f7107825 */ /* 0x002fc600078e0214 */
[----:B------:R4:W-:Y:S01]  /*13510*/  LDGSTS.E [R2+0x8980], desc[UR14][R12.64], !P2 ;  /* 0x089800000c027fae */ /* 0x0009e2000d12184e */
[C---:B---3--:R-:W-:Y:S01]  /*13520*/  IMAD.WIDE R14, R247.reuse, 0x4, R22 ;  /* 0x00000004f70e7825 */ /* 0x048fe200078e0216 */
[----:B------:R-:W-:Y:S02]  /*13530*/  ISETP.GE.U32.AND P2, PT, R238, 0x7fffff74, PT ;  /* 0x7fffff74ee00780c */ /* 0x000fe40003f46070 */
[----:B------:R-:W-:Y:S04]  /*13540*/  LDGSTS.E [R2+0x9000], desc[UR14][R16.64], !P5 ;  /* 0x0900000010027fae */ /* 0x000fe8000e92184e */
[----:B------:R-:W-:Y:S01]  /*13550*/  LDGSTS.E [R2+0x9080], desc[UR14][R14.64], !P5 ;  /* 0x090800000e027fae */ /* 0x000fe2000e92184e */
[----:B----4-:R-:W-:-:S03]  /*13560*/  IMAD.WIDE R12, R247, 0x4, R24 ;  /* 0x00000004f70c7825 */ /* 0x010fc600078e0218 */
[----:B------:R-:W3:Y:S04]  /*13570*/  LDL.LU.64 R24, [R1+0xd8] ;  /* 0x0000d80001187983 */ /* 0x000ee80000300a00 */
[----:B------:R1:W-:Y:S04]  /*13580*/  STL.64 [R1+0x198], R16 ;  /* 0x0001981001007387 */ /* 0x0003e80000100a00 */
[----:B------:R-:W4:Y:S04]  /*13590*/  LDL.LU.64 R22, [R1+0xd0] ;  /* 0x0000d00001167983 */ /* 0x000f280000300a00 */
[----:B------:R2:W-:Y:S01]  /*135a0*/  STL.64 [R1+0x190], R14 ;  /* 0x0001900e01007387 */ /* 0x0005e20000100a00 */
[----:B-----5:R-:W-:-:S03]  /*135b0*/  IMAD.WIDE R10, R247, 0x4, R10 ;  /* 0x00000004f70a7825 */ /* 0x020fc600078e020a */
[----:B------:R-:W5:Y:S04]  /*135c0*/  LDL.LU.64 R20, [R1+0xc8] ;  /* 0x0000c80001147983 */ /* 0x000f680000300a00 */
[----:B------:R2:W-:Y:S04]  /*135d0*/  STL.64 [R1+0x4a0], R12 ;  /* 0x0004a00c01007387 */ /* 0x0005e80000100a00 */
[----:B------:R-:W5:Y:S04]  /*135e0*/  LDL.LU.64 R18, [R1+0xc0] ;  /* 0x0000c00001127983 */ /* 0x000f680000300a00 */
[----:B------:R2:W-:Y:S04]  /*135f0*/  STL.64 [R1+0x4a8], R10 ;  /* 0x0004a80a01007387 */ /* 0x0005e80000100a00 */
[----:B-1----:R-:W5:Y:S01]  /*13600*/  LDL.LU.64 R16, [R1+0x78] ;  /* 0x0000780001107983 */ /* 0x002f620000300a00 */
[----:B--2---:R-:W-:-:S03]  /*13610*/  IMAD.WIDE R6, R247, 0x4, R6 ;  /* 0x00000004f7067825 */ /* 0x004fc600078e0206 */
[----:B------:R-:W-:Y:S04]  /*13620*/  LDGSTS.E [R2+0x9100], desc[UR14][R12.64], !P5 ;  /* 0x091000000c027fae */ /* 0x000fe8000e92184e */
[----:B------:R-:W2:Y:S01]  /*13630*/  LDL.LU.64 R14, [R1+0x70] ;  /* 0x00007000010e7983 */ /* 0x000ea20000300a00 */
[----:B------:R-:W-:-:S03]  /*13640*/  IMAD.WIDE R28, R247, 0x4, R28 ;  /* 0x00000004f71c7825 */ /* 0x000fc600078e021c */
[----:B------:R-:W-:Y:S04]  /*13650*/  LDGSTS.E [R2+0x9180], desc[UR14][R10.64], !P5 ;  /* 0x091800000a027fae */ /* 0x000fe8000e92184e */
[----:B------:R-:W2:Y:S01]  /*13660*/  LDL.LU.64 R12, [R1+0x68] ;  /* 0x00006800010c7983 */ /* 0x000ea20000300a00 */
[----:B------:R-:W-:-:S03]  /*13670*/  IMAD.WIDE R26, R247, 0x4, R26 ;  /* 0x00000004f71a7825 */ /* 0x000fc600078e021a */
[----:B------:R-:W-:Y:S04]  /*13680*/  LDGSTS.E [R2+0x9800], desc[UR14][R6.64], !P2 ;  /* 0x0980000006027fae */ /* 0x000fe8000d12184e */
[----:B------:R-:W2:Y:S01]  /*13690*/  LDL.LU.64 R10, [R1+0x60] ;  /* 0x00006000010a7983 */ /* 0x000ea20000300a00 */
[----:B------:R-:W-:-:S03]  /*136a0*/  IMAD.WIDE R242, R247, 0x4, R8 ;  /* 0x00000004f7f27825 */ /* 0x000fc600078e0208 */
[----:B------:R1:W-:Y:S04]  /*136b0*/  STL.64 [R1+0x4f0], R6 ;  /* 0x0004f00601007387 */ /* 0x0003e80000100a00 */
[----:B------:R1:W-:Y:S04]  /*136c0*/  STL.64 [R1+0x4f8], R28 ;  /* 0x0004f81c01007387 */ /* 0x0003e80000100a00 */
[----:B------:R1:W-:Y:S04]  /*136d0*/  STL.64 [R1+0x510], R26 ;  /* 0x0005101a01007387 */ /* 0x0003e80000100a00 */
[----:B-1----:R-:W2:Y:S04]  /*136e0*/  LDL.LU.64 R6, [R1+0x18] ;  /* 0x0000180001067983 */ /* 0x002ea80000300a00 */
[----:B------:R1:W-:Y:S04]  /*136f0*/  STL.64 [R1+0x518], R242 ;  /* 0x000518f201007387 */ /* 0x0003e80000100a00 */
[----:B------:R-:W2:Y:S04]  /*13700*/  LDL.LU.64 R8, [R1+0x10] ;  /* 0x0000100001087983 */ /* 0x000ea80000300a00 */
[----:B------:R-:W2:Y:S04]  /*13710*/  LDL.LU.64 R248, [R1+0x8] ;  /* 0x0000080001f87983 */ /* 0x000ea80000300a00 */
[----:B------:R-:W2:Y:S01]  /*13720*/  LDL.LU.64 R244, [R1] ;  /* 0x0000000001f47983 */ /* 0x000ea20000300a00 */
[----:B------:R-:W-:-:S02]  /*13730*/  ISETP.GE.U32.AND P3, PT, R251, 0x7fffff7d, PT ;  /* 0x7fffff7dfb00780c */ /* 0x000fc40003f66070 */
[----:B------:R-:W1:Y:S01]  /*13740*/  LDC R251, c[0x0][0x230] ;  /* 0x00008c00fffb7b82 */ /* 0x000e620000000800 */
[----:B------:R-:W-:Y:S04]  /*13750*/  LDGSTS.E [R2+0x9880], desc[UR14][R28.64], !P2 ;  /* 0x098800001c027fae */ /* 0x000fe8000d12184e */
[----:B------:R-:W-:Y:S04]  /*13760*/  LDGSTS.E [R2+0x9900], desc[UR14][R26.64], !P2 ;  /* 0x099000001a027fae */ /* 0x000fe8000d12184e */
[----:B------:R1:W-:Y:S04]  /*13770*/  LDGSTS.E [R2+0x9980], desc[UR14][R242.64], !P2 ;  /* 0x09980000f2027fae */ /* 0x0003e8000d12184e */
[----:B------:R-:W2:Y:S04]  /*13780*/  LDL.LU.64 R28, [R1+0x1ae0] ;  /* 0x001ae000011c7983 */ /* 0x000ea80000300a00 */
[----:B------:R-:W2:Y:S01]  /*13790*/  LDL.LU.64 R26, [R1+0x1ad8] ;  /* 0x001ad800011a7983 */ /* 0x000ea20000300a00 */
[----:B-1----:R-:W1:Y:S01]  /*137a0*/  LDC R242, c[0x0][0x230] ;  /* 0x00008c00fff27b82 */ /* 0x002e620000000800 */
[----:B------:R-:W-:-:S05]  /*137b0*/  VIADD R238, R251, 0xffffffaf ;  /* 0xffffffaffbee7836 */ /* 0x000fca0000000000 */
[----:B------:R-:W-:Y:S02]  /*137c0*/  ISETP.GE.U32.AND P5, PT, R238, 0x7fffff70, PT ;  /* 0x7fffff70ee00780c */ /* 0x000fe40003fa6070 */
[----:B------:R-:W-:Y:S02]  /*137d0*/  IADD3 R238, R240, -0x55, RZ ;  /* 0xffffffabf0ee7810 */ /* 0x000fe40007ffe0ff */
[----:B------:R-:W1:Y:S02]  /*137e0*/  LDC R240, c[0x0][0x230] ;  /* 0x00008c00fff07b82 */ /* 0x000e640000000800 */
[----:B------:R-:W-:Y:S01]  /*137f0*/  ISETP.GE.U32.AND P2, PT, R238, 0x7fffff6c, PT ;  /* 0x7fffff6cee00780c */ /* 0x000fe20003f46070 */
[----:B------:R-:W-:-:S05]  /*13800*/  VIADD R238, R239, 0xffffffa7 ;  /* 0xffffffa7efee7836 */ /* 0x000fca0000000000 */
[----:B------:R-:W1:Y:S01]  /*13810*/  LDC R239, c[0x0][0x230] ;  /* 0x00008c00ffef7b82 */ /* 0x000e620000000800 */
        /* <DEDUP_REMOVED lines=19> */
[----:B---3--:R-:W-:-:S05]  /*13950*/  IMAD.WIDE R24, R247, 0x4, R24 ;  /* 0x00000004f7187825 */ /* 0x008fca00078e0218 */
[----:B------:R-:W-:Y:S01]  /*13960*/  LDGSTS.E [R2+0xa000], desc[UR14][R24.64], !P5 ;  /* 0x0a00000018027fae */ /* 0x000fe2000e92184e */
[----:B----4-:R-:W-:-:S05]  /*13970*/  IMAD.WIDE R22, R247, 0x4, R22 ;  /* 0x00000004f7167825 */ /* 0x010fca00078e0216 */
[----:B------:R-:W-:Y:S01]  /*13980*/  LDGSTS.E [R2+0xa080], desc[UR14][R22.64], !P5 ;  /* 0x0a08000016027fae */ /* 0x000fe2000e92184e */
[----:B-----5:R-:W-:-:S05]  /*13990*/  IMAD.WIDE R20, R247, 0x4, R20 ;  /* 0x00000004f7147825 */ /* 0x020fca00078e0214 */
[----:B------:R-:W-:Y:S01]  /*139a0*/  LDGSTS.E [R2+0xa100], desc[UR14][R20.64], !P5 ;  /* 0x0a10000014027fae */ /* 0x000fe2000e92184e */
[----:B------:R-:W-:-:S03]  /*139b0*/  IMAD.WIDE R18, R247, 0x4, R18 ;  /* 0x00000004f7127825 */ /* 0x000fc600078e0212 */
[----:B------:R3:W-:Y:S04]  /*139c0*/  STL.64 [R1+0x570], R24 ;  /* 0x0005701801007387 */ /* 0x0007e80000100a00 */
[----:B------:R-:W-:Y:S01]  /*139d0*/  LDGSTS.E [R2+0xa180], desc[UR14][R18.64], !P5 ;  /* 0x0a18000012027fae */ /* 0x000fe2000e92184e */
[----:B------:R-:W-:Y:S01]  /*139e0*/  IMAD.WIDE R16, R247, 0x4, R16 ;  /* 0x00000004f7107825 */ /* 0x000fe200078e0210 */
[----:B------:R-:W-:-:S03]  /*139f0*/  ISETP.GE.U32.AND P5, PT, R238, 0x7fffff68, PT ;  /* 0x7fffff68ee00780c */ /* 0x000fc60003fa6070 */
[----:B------:R-:W-:Y:S01]  /*13a00*/  VIADD R238, R241, 0xffffffa3 ;  /* 0xffffffa3f1ee7836 */ /* 0x000fe20000000000 */
[----:B------:R-:W-:Y:S01]  /*13a10*/  LDGSTS.E [R2+0xa800], desc[UR14][R16.64], !P2 ;  /* 0x0a80000010027fae */ /* 0x000fe2000d12184e */
[----:B--2---:R-:W-:-:S03]  /*13a20*/  IMAD.WIDE R14, R247, 0x4, R14 ;  /* 0x00000004f70e7825 */ /* 0x004fc600078e020e */
[----:B------:R2:W-:Y:S04]  /*13a30*/  STL.64 [R1+0x588], R22 ;  /* 0x0005881601007387 */ /* 0x0005e80000100a00 */
[----:B------:R-:W-:Y:S01]  /*13a40*/  LDGSTS.E [R2+0xa880], desc[UR14][R14.64], !P2 ;  /* 0x0a8800000e027fae */ /* 0x000fe2000d12184e */
[----:B------:R-:W-:-:S03]  /*13a50*/  IMAD.WIDE R12, R247, 0x4, R12 ;  /* 0x00000004f70c7825 */ /* 0x000fc600078e020c */
[----:B---3--:R-:W3:Y:S04]  /*13a60*/  LDL.LU.64 R24, [R1+0x1ad0] ;  /* 0x001ad00001187983 */ /* 0x008ee80000300a00 */
[----:B------:R-:W-:Y:S01]  /*13a70*/  LDGSTS.E [R2+0xa900], desc[UR14][R12.64], !P2 ;  /* 0x0a9000000c027fae */ /* 0x000fe2000d12184e */
[----:B------:R-:W-:-:S03]  /*13a80*/  IMAD.WIDE R10, R247, 0x4, R10 ;  /* 0x00000004f70a7825 */ /* 0x000fc600078e020a */
[----:B------:R4:W-:Y:S04]  /*13a90*/  STL.64 [R1+0x5b0], R20 ;  /* 0x0005b01401007387 */ /* 0x0009e80000100a00 */
[----:B------:R-:W-:Y:S01]  /*13aa0*/  LDGSTS.E [R2+0xa980], desc[UR14][R10.64], !P2 ;  /* 0x0a9800000a027fae */ /* 0x000fe2000d12184e */
[----:B------:R-:W-:-:S03]  /*13ab0*/  ISETP.GE.U32.AND P2, PT, R238, 0x7fffff64, PT ;  /* 0x7fffff64ee00780c */ /* 0x000fc60003f46070 */
[----:B--2---:R-:W2:Y:S01]  /*13ac0*/  LDL.LU.64 R22, [R1+0x1ac8] ;  /* 0x001ac80001167983 */ /* 0x004ea20000300a00 */
[----:B-1----:R-:W-:-:S03]  /*13ad0*/  IADD3 R238, R242, -0x61, RZ ;  /* 0xffffff9ff2ee7810 */ /* 0x002fc60007ffe0ff */
[----:B------:R1:W-:Y:S01]  /*13ae0*/  STL.64 [R1+0x5c8], R18 ;  /* 0x0005c81201007387 */ /* 0x0003e20000100a00 */
[----:B------:R-:W-:-:S03]  /*13af0*/  IMAD.WIDE R6, R247, 0x4, R6 ;  /* 0x00000004f7067825 */ /* 0x000fc600078e0206 */
[----:B----4-:R-:W4:Y:S04]  /*13b00*/  LDL.LU.64 R20, [R1+0x1ac0] ;  /* 0x001ac00001147983 */ /* 0x010f280000300a00 */
[----:B------:R-:W-:Y:S01]  /*13b10*/  LDGSTS.E [R2+0xb000], desc[UR14][R6.64], !P5 ;  /* 0x0b00000006027fae */ /* 0x000fe2000e92184e */
[----:B------:R-:W-:-:S03]  /*13b20*/  IMAD.WIDE R8, R247, 0x4, R8 ;  /* 0x00000004f7087825 */ /* 0x000fc600078e0208 */
[----:B-1----:R-:W5:Y:S01]  /*13b30*/  LDL.LU.64 R18, [R1+0x1ab8] ;  /* 0x001ab80001127983 */ /* 0x002f620000300a00 */
[----:B------:R-:W-:-:S03]  /*13b40*/  IMAD.MOV.U32 R242, RZ, RZ, R8 ;  /* 0x000000fffff27224 */ /* 0x000fc600078e0008 */
[----:B------:R1:W-:Y:S01]  /*13b50*/  STL.64 [R1+0x988], R16 ;  /* 0x0009881001007387 */ /* 0x0003e20000100a00 */
[----:B------:R-:W-:Y:S02]  /*13b60*/  IMAD.MOV.U32 R243, RZ, RZ, R9 ;  /* 0x000000fffff37224 */ /* 0x000fe400078e0009 */
[C---:B------:R-:W-:Y:S01]  /*13b70*/  IMAD.WIDE R248, R247.reuse, 0x4, R248 ;  /* 0x00000004f7f87825 */ /* 0x040fe200078e02f8 */
[----:B------:R1:W-:Y:S03]  /*13b80*/  STL.64 [R1+0x9a0], R14 ;  /* 0x0009a00e01007387 */ /* 0x0003e60000100a00 */
[C---:B------:R-:W-:Y:S01]  /*13b90*/  IMAD.WIDE R244, R247.reuse, 0x4, R244 ;  /* 0x00000004f7f47825 */ /* 0x040fe200078e02f4 */
[----:B------:R1:W-:Y:S04]  /*13ba0*/  LDGSTS.E [R2+0xb080], desc[UR14][R242.64], !P5 ;  /* 0x0b080000f2027fae */ /* 0x0003e8000e92184e */
[----:B-1----:R-:W2:Y:S04]  /*13bb0*/  LDL.LU.64 R16, [R1+0x1ab0] ;  /* 0x001ab00001107983 */ /* 0x002ea80000300a00 */
[----:B------:R1:W-:Y:S04]  /*13bc0*/  STL.64 [R1+0x9b8], R12 ;  /* 0x0009b80c01007387 */ /* 0x0003e80000100a00 */
[----:B------:R-:W2:Y:S01]  /*13bd0*/  LDL.LU.64 R14, [R1+0x1aa8] ;  /* 0x001aa800010e7983 */ /* 0x000ea20000300a00 */
[----:B------:R-:W-:Y:S01]  /*13be0*/  IMAD.WIDE R242, R247, 0x4, R230 ;  /* 0x00000004f7f27825 */ /* 0x000fe200078e02e6 */
[----:B------:R-:W-:-:S02]  /*13bf0*/  IADD3 R230, R240, -0x65, RZ ;  /* 0xffffff9bf0e67810 */ /* 0x000fc40007ffe0ff */
[----:B------:R1:W-:Y:S04]  /*13c00*/  STL.64 [R1+0x9d0], R10 ;  /* 0x0009d00a01007387 */ /* 0x0003e80000100a00 */
[----:B------:R-:W-:Y:S04]  /*13c10*/  LDGSTS.E [R2+0xb100], desc[UR14][R248.64], !P5 ;  /* 0x0b100000f8027fae */ /* 0x000fe8000e92184e */
[----:B-1----:R-:W2:Y:S04]  /*13c20*/  LDL.LU.64 R12, [R1+0x1aa0] ;  /* 0x001aa000010c7983 */ /* 0x002ea80000300a00 */
[----:B------:R-:W-:Y:S01]  /*13c30*/  LDGSTS.E [R2+0xb180], desc[UR14][R244.64], !P5 ;  /* 0x0b180000f4027fae */ /* 0x000fe2000e92184e */
[----:B------:R-:W-:-:S02]  /*13c40*/  ISETP.GE.U32.AND P5, PT, R238, 0x7fffff60, PT ;  /* 0x7fffff60ee00780c */ /* 0x000fc40003fa6070 */
[----:B------:R-:W1:Y:S01]  /*13c50*/  LDC R238, c[0x0][0x230] ;  /* 0x00008c00ffee7b82 */ /* 0x000e620000000800 */
[----:B------:R-:W2:Y:S04]  /*13c60*/  LDL.LU.64 R10, [R1+0x1a98] ;  /* 0x001a9800010a7983 */ /* 0x000ea80000300a00 */
[----:B------:R-:W-:Y:S04]  /*13c70*/  STL.64 [R1+0x9e8], R6 ;  /* 0x0009e80601007387 */ /* 0x000fe80000100a00 */
[----:B------:R-:W-:Y:S04]  /*13c80*/  LDGSTS.E [R2+0xb800], desc[UR14][R236.64], !P2 ;  /* 0x0b800000ec027fae */ /* 0x000fe8000d12184e */
[----:B------:R1:W-:Y:S04]  /*13c90*/  STL.64 [R1+0xa00], R8 ;  /* 0x000a000801007387 */ /* 0x0003e80000100a00 */
[----:B------:R-:W-:Y:S04]  /*13ca0*/  LDGSTS.E [R2+0xb880], desc[UR14][R234.64], !P2 ;  /* 0x0b880000ea027fae */ /* 0x000fe8000d12184e */
[----:B------:R1:W-:Y:S04]  /*13cb0*/  LDGSTS.E [R2+0xb900], desc[UR14][R232.64], !P2 ;  /* 0x0b900000e8027fae */ /* 0x0003e8000d12184e */
[----:B-1----:R-:W2:Y:S04]  /*13cc0*/  LDL.LU.64 R8, [R1+0x1a90] ;  /* 0x001a900001087983 */ /* 0x002ea80000300a00 */
[----:B------:R-:W2:Y:S04]  /*13cd0*/  LDL.LU.64 R6, [R1+0x1a88] ;  /* 0x001a880001067983 */ /* 0x000ea80000300a00 */
[----:B------:R-:W-:Y:S01]  /*13ce0*/  LDGSTS.E [R2+0xb980], desc[UR14][R242.64], !P2 ;  /* 0x0b980000f2027fae */ /* 0x000fe2000d12184e */
[----:B------:R-:W-:-:S02]  /*13cf0*/  ISETP.GE.U32.AND P2, PT, R230, 0x7fffff5c, PT ;  /* 0x7fffff5ce600780c */ /* 0x000fc40003f46070 */
[----:B------:R-:W1:Y:S01]  /*13d00*/  LDC R230, c[0x0][0x230] ;  /* 0x00008c00ffe67b82 */ /* 0x000e620000000800 */
[----:B------:R1:W-:Y:S04]  /*13d10*/  STL.64 [R1+0xa20], R248 ;  /* 0x000a20f801007387 */ /* 0x0003e80000100a00 */
[----:B------:R-:W-:Y:S04]  /*13d20*/  STL.64 [R1+0xa38], R244 ;  /* 0x000a38f401007387 */ /* 0x000fe80000100a00 */
[----:B------:R-:W-:Y:S04]  /*13d30*/  LDGSTS.E [R2+0xc000], desc[UR14][R228.64], !P5 ;  /* 0x0c000000e4027fae */ /* 0x000fe8000e92184e */
[----:B-1----:R-:W2:Y:S04]  /*13d40*/  LDL.LU.64 R248, [R1+0x1a80] ;  /* 0x001a800001f87983 */ /* 0x002ea80000300a00 */
[----:B------:R-:W-:Y:S04]  /*13d50*/  STL.64 [R1+0xb10], R236 ;  /* 0x000b10ec01007387 */ /* 0x000fe80000100a00 */
[----:B------:R-:W-:Y:S04]  /*13d60*/  STL.64 [R1+0xb18], R234 ;  /* 0x000b18ea01007387 */ /* 0x000fe80000100a00 */
[----:B------:R1:W-:Y:S04]  /*13d70*/  STL.64 [R1+0xb20], R232 ;  /* 0x000b20e801007387 */ /* 0x0003e80000100a00 */
[----:B------:R-:W-:Y:S04]  /*13d80*/  LDGSTS.E [R2+0xc080], desc[UR14][R226.64], !P5 ;  /* 0x0c080000e2027fae */ /* 0x000fe8000e92184e */
[----:B------:R1:W-:Y:S02]  /*13d90*/  LDGSTS.E [R2+0xc100], desc[UR14][R224.64], !P5 ;  /* 0x0c100000e0027fae */ /* 0x0003e4000e92184e */
[----:B-1----:R-:W-:-:S04]  /*13da0*/  IMAD.WIDE R232, R247, 0x4, R222 ;  /* 0x00000004f7e87825 */ /* 0x002fc800078e02de */
[----:B------:R-:W-:Y:S01]  /*13db0*/  VIADD R222, R239, 0xffffff97 ;  /* 0xffffff97efde7836 */ /* 0x000fe20000000000 */
[----:B------:R-:W-:Y:S04]  /*13dc0*/  LDGSTS.E [R2+0xc180], desc[UR14][R232.64], !P5 ;  /* 0x0c180000e8027fae */ /* 0x000fe8000e92184e */
[----:B------:R-:W-:Y:S01]  /*13dd0*/  ISETP.GE.U32.AND P5, PT, R222, 0x7fffff58, PT ;  /* 0x7fffff58de00780c */ /* 0x000fe20003fa6070 */
[----:B------:R-:W-:Y:S01]  /*13de0*/  STL.64 [R1+0xb28], R242 ;  /* 0x000b28f201007387 */ /* 0x000fe20000100a00 */
[----:B------:R-:W1:Y:S03]  /*13df0*/  LDC R222, c[0x0][0x230] ;  /* 0x00008c00ffde7b82 */ /* 0x000e660000000800 */
[----:B------:R-:W-:Y:S04]  /*13e00*/  STL.64 [R1+0xb90], R228 ;  /* 0x000b90e401007387 */ /* 0x000fe80000100a00 */
[----:B------:R-:W-:Y:S04]  /*13e10*/  STL.64 [R1+0xb98], R226 ;  /* 0x000b98e201007387 */ /* 0x000fe80000100a00 */
[----:B------:R1:W-:Y:S04]  /*13e20*/  STL.64 [R1+0xba0], R224 ;  /* 0x000ba0e001007387 */ /* 0x0003e80000100a00 */
[----:B------:R-:W-:Y:S04]  /*13e30*/  STL.64 [R1+0xba8], R232 ;  /* 0x000ba8e801007387 */ /* 0x000fe80000100a00 */
[----:B------:R-:W-:Y:S01]  /*13e40*/  STL.64 [R1+0xc10], R220 ;  /* 0x000c10dc01007387 */ /* 0x000fe20000100a00 */
[----:B-1----:R-:W-:-:S03]  /*13e50*/  IMAD.WIDE R224, R247, 0x4, R214 ;  /* 0x00000004f7e07825 */ /* 0x002fc600078e02d6 */
[----:B------:R-:W-:Y:S01]  /*13e60*/  LDGSTS.E [R2+0xc800], desc[UR14][R220.64], !P2 ;  /* 0x0c800000dc027fae */ /* 0x000fe2000d12184e */
[----:B------:R-:W-:-:S03]  /*13e70*/  VIADD R214, R238, 0xffffff93 ;  /* 0xffffff93eed67836 */ /* 0x000fc60000000000 */
[----:B------:R-:W-:Y:S04]  /*13e80*/  STL.64 [R1+0xc18], R218 ;  /* 0x000c18da01007387 */ /* 0x000fe80000100a00 */
[----:B------:R-:W-:Y:S04]  /*13e90*/  LDGSTS.E [R2+0xc880], desc[UR14][R218.64], !P2 ;  /* 0x0c880000da027fae */ /* 0x000fe8000d12184e */
[----:B------:R1:W-:Y:S04]  /*13ea0*/  STL.64 [R1+0xc20], R216 ;  /* 0x000c20d801007387 */ /* 0x0003e80000100a00 */
[----:B------:R1:W-:Y:S04]  /*13eb0*/  LDGSTS.E [R2+0xc900], desc[UR14][R216.64], !P2 ;  /* 0x0c900000d8027fae */ /* 0x0003e8000d12184e */
[----:B------:R-:W-:Y:S01]  /*13ec0*/  LDGSTS.E [R2+0xc980], desc[UR14][R224.64], !P2 ;  /* 0x0c980000e0027fae */ /* 0x000fe2000d12184e */
[----:B------:R-:W-:-:S02]  /*13ed0*/  ISETP.GE.U32.AND P2, PT, R214, 0x7fffff54, PT ;  /* 0x7fffff54d600780c */ /* 0x000fc40003f46070 */
[----:B------:R-:W3:Y:S01]  /*13ee0*/  LDC R214, c[0x0][0x230] ;  /* 0x00008c00ffd67b82 */ /* 0x000ee20000000800 */
[----:B------:R-:W-:Y:S01]  /*13ef0*/  LDGSTS.E [R2+0xd000], desc[UR14][R212.64], !P5 ;  /* 0x0d000000d4027fae */ /* 0x000fe2000e92184e */
[C---:B-1----:R-:W-:Y:S01]  /*13f00*/  IMAD.WIDE R216, R247.reuse, 0x4, R206 ;  /* 0x00000004f7d87825 */ /* 0x042fe200078e02ce */
[----:B------:R-:W-:Y:S02]  /*13f10*/  IADD3 R206, R230, -0x71, RZ ;  /* 0xffffff8fe6ce7810 */ /* 0x000fe40007ffe0ff */
[----:B------:R-:W-:Y:S04]  /*13f20*/  LDGSTS.E [R2+0xd080], desc[UR14][R210.64], !P5 ;  /* 0x0d080000d2027fae */ /* 0x000fe8000e92184e */
[----:B------:R1:W-:Y:S04]  /*13f30*/  LDGSTS.E [R2+0xd100], desc[UR14][R208.64], !P5 ;  /* 0x0d100000d0027fae */ /* 0x0003e8000e92184e */
[----:B------:R-:W-:Y:S01]  /*13f40*/  LDGSTS.E [R2+0xd180], desc[UR14][R216.64], !P5 ;  /* 0x0d180000d8027fae */ /* 0x000fe2000e92184e */
[----:B------:R-:W-:Y:S01]  /*13f50*/  ISETP.GE.U32.AND P5, PT, R206, 0x7fffff50, PT ;  /* 0x7fffff50ce00780c */ /* 0x000fe20003fa6070 */
[C---:B------:R-:W-:Y:S01]  /*13f60*/  IMAD.WIDE R180, R247.reuse, 0x4, R180 ;  /* 0x00000004f7b47825 */ /* 0x040fe200078e02b4 */
[----:B------:R-:W4:Y:S01]  /*13f70*/  LDC R206, c[0x0][0x230] ;  /* 0x00008c00ffce7b82 */ /* 0x000f220000000800 */
[----:B------:R-:W-:Y:S04]  /*13f80*/  STL.64 [R1+0xc28], R224 ;  /* 0x000c28e001007387 */ /* 0x000fe80000100a00 */
[----:B------:R-:W-:Y:S04]  /*13f90*/  STL.64 [R1+0xc90], R212 ;  /* 0x000c90d401007387 */ /* 0x000fe80000100a00 */
[----:B------:R-:W-:Y:S04]  /*13fa0*/  STL.64 [R1+0xc98], R210 ;  /* 0x000c98d201007387 */ /* 0x000fe80000100a00 */
[----:B------:R1:W-:Y:S04]  /*13fb0*/  STL.64 [R1+0xca0], R208 ;  /* 0x000ca0d001007387 */ /* 0x0003e80000100a00 */
[----:B------:R-:W-:Y:S04]  /*13fc0*/  STL.64 [R1+0xca8], R216 ;  /* 0x000ca8d801007387 */ /* 0x000fe80000100a00 */
[----:B------:R-:W-:Y:S01]  /*13fd0*/  STL.64 [R1+0xd10], R204 ;  /* 0x000d10cc01007387 */ /* 0x000fe20000100a00 */
[----:B-1----:R-:W-:-:S03]  /*13fe0*/  IMAD.WIDE R208, R247, 0x4, R198 ;  /* 0x00000004f7d07825 */ /* 0x002fc600078e02c6 */
[----:B------:R-:W-:Y:S04]  /*13ff0*/  LDGSTS.E [R2+0xd800], desc[UR14][R204.64], !P2 ;  /* 0x0d800000cc027fae */ /* 0x000fe8000d12184e */
[----:B------:R-:W-:Y:S04]  /*14000*/  STL.64 [R1+0xd18], R202 ;  /* 0x000d18ca01007387 */ /* 0x000fe80000100a00 */
[----:B------:R-:W-:Y:S04]  /*14010*/  LDGSTS.E [R2+0xd880], desc[UR14][R202.64], !P2 ;  /* 0x0d880000ca027fae */ /* 0x000fe8000d12184e */
[----:B------:R1:W-:Y:S04]  /*14020*/  STL.64 [R1+0xd20], R200 ;  /* 0x000d20c801007387 */ /* 0x0003e80000100a00 */
[----:B------:R1:W-:Y:S04]  /*14030*/  LDGSTS.E [R2+0xd900], desc[UR14][R200.64], !P2 ;  /* 0x0d900000c8027fae */ /* 0x0003e8000d12184e */
[----:B------:R-:W-:Y:S04]  /*14040*/  STL.64 [R1+0xd28], R208 ;  /* 0x000d28d001007387 */ /* 0x000fe80000100a00 */
[----:B------:R-:W-:Y:S01]  /*14050*/  LDGSTS.E [R2+0xd980], desc[UR14][R208.64], !P2 ;  /* 0x0d980000d0027fae */ /* 0x000fe2000d12184e */
[----:B-1----:R-:W-:-:S03]  /*14060*/  IMAD.WIDE R200, R247, 0x4, R190 ;  /* 0x00000004f7c87825 */ /* 0x002fc600078e02be */
[----:B------:R-:W-:Y:S04]  /*14070*/  STL.64 [R1+0xd90], R196 ;  /* 0x000d90c401007387 */ /* 0x000fe80000100a00 */
[----:B------:R-:W-:Y:S04]  /*14080*/  LDGSTS.E [R2+0xe000], desc[UR14][R196.64], !P5 ;  /* 0x0e000000c4027fae */ /* 0x000fe8000e92184e */
[----:B------:R-:W-:Y:S04]  /*14090*/  STL.64 [R1+0xd98], R194 ;  /* 0x000d98c201007387 */ /* 0x000fe80000100a00 */
[----:B------:R-:W-:Y:S04]  /*140a0*/  LDGSTS.E [R2+0xe080], desc[UR14][R194.64], !P5 ;  /* 0x0e080000c2027fae */ /* 0x000fe8000e92184e */
[----:B------:R1:W-:Y:S04]  /*140b0*/  STL.64 [R1+0xda0], R192 ;  /* 0x000da0c001007387 */ /* 0x0003e80000100a00 */
[----:B------:R1:W-:Y:S04]  /*140c0*/  LDGSTS.E [R2+0xe100], desc[UR14][R192.64], !P5 ;  /* 0x0e100000c0027fae */ /* 0x0003e8000e92184e */
[----:B------:R-:W-:Y:S04]  /*140d0*/  STL.64 [R1+0xda8], R200 ;  /* 0x000da8c801007387 */ /* 0x000fe80000100a00 */
[----:B------:R-:W-:Y:S01]  /*140e0*/  STL.64 [R1+0xe10], R188 ;  /* 0x000e10bc01007387 */ /* 0x000fe20000100a00 */
[----:B-1----:R-:W-:-:S03]  /*140f0*/  IMAD.WIDE R192, R247, 0x4, R182 ;  /* 0x00000004f7c07825 */ /* 0x002fc600078e02b6 */
[----:B------:R-:W-:Y:S04]  /*14100*/  STL.64 [R1+0xe18], R186 ;  /* 0x000e18ba01007387 */ /* 0x000fe80000100a00 */
[----:B------:R1:W-:Y:S04]  /*14110*/  STL.64 [R1+0xe20], R184 ;  /* 0x000e20b801007387 */ /* 0x0003e80000100a00 */
[----:B------:R-:W-:Y:S04]  /*14120*/  STL.64 [R1+0xe28], R192 ;  /* 0x000e28c001007387 */ /* 0x000fe80000100a00 */
[----:B------:R-:W5:Y:S04]  /*14130*/  LDL.LU.64 R236, [R1+0x268] ;  /* 0x0002680001ec7983 */ /* 0x000f680000300a00 */
[----:B------:R-:W2:Y:S04]  /*14140*/  LDL.LU.64 R242, [R1+0x260] ;  /* 0x0002600001f27983 */ /* 0x000ea80000300a00 */
[----:B------:R-:W5:Y:S01]  /*14150*/  LDL.LU.64 R244, [R1+0x258] ;  /* 0x0002580001f47983 */ /* 0x000f620000300a00 */
[----:B------:R-:W-:-:S02]  /*14160*/  VIADD R198, R222, 0xffffff8b ;  /* 0xffffff8bdec67836 */ /* 0x000fc40000000000 */
[----:B---3--:R-:W-:Y:S01]  /*14170*/  VIADD R190, R214, 0xffffff87 ;  /* 0xffffff87d6be7836 */ /* 0x008fe20000000000 */
[----:B------:R-:W-:Y:S02]  /*14180*/  LDGSTS.E [R2+0xe180], desc[UR14][R200.64], !P5 ;  /* 0x0e180000c8027fae */ /* 0x000fe4000e92184e */
[----:B------:R-:W-:Y:S02]  /*14190*/  ISETP.GE.U32.AND P2, PT, R198, 0x7fffff4c, PT ;  /* 0x7fffff4cc600780c */ /* 0x000fe40003f46070 */
[----:B------:R-:W-:Y:S01]  /*141a0*/  ISETP.GE.U32.AND P5, PT, R190, 0x7fffff48, PT ;  /* 0x7fffff48be00780c */ /* 0x000fe20003fa6070 */
[C---:B------:R-:W-:Y:S01]  /*141b0*/  IMAD.WIDE R178, R247.reuse, 0x4, R178 ;  /* 0x00000004f7b27825 */ /* 0x040fe200078e02b2 */
[----:B------:R-:W3:Y:S01]  /*141c0*/  LDC R190, c[0x0][0x230] ;  /* 0x00008c00ffbe7b82 */ /* 0x000ee20000000800 */
[----:B------:R-:W2:Y:S02]  /*141d0*/  LDL.LU.64 R224, [R1+0x250] ;  /* 0x0002500001e07983 */ /* 0x000ea40000300a00 */
[----:B------:R-:W-:-:S04]  /*141e0*/  IMAD.WIDE R176, R247, 0x4, R176 ;  /* 0x00000004f7b07825 */ /* 0x000fc800078e02b0 */
[C---:B------:R-:W-:Y:S01]  /*141f0*/  IMAD.WIDE R172, R247.reuse, 0x4, R172 ;  /* 0x00000004f7ac7825 */ /* 0x040fe200078e02ac */
[----:B------:R-:W2:Y:S01]  /*14200*/  LDC R198, c[0x0][0x230] ;  /* 0x00008c00ffc67b82 */ /* 0x000ea20000000800 */
[----:B------:R-:W-:Y:S04]  /*14210*/  LDGSTS.E [R2+0xe800], desc[UR14][R188.64], !P2 ;  /* 0x0e800000bc027fae */ /* 0x000fe8000d12184e */
[----:B------:R-:W-:Y:S04]  /*14220*/  LDGSTS.E [R2+0xe880], desc[UR14][R186.64], !P2 ;  /* 0x0e880000ba027fae */ /* 0x000fe8000d12184e */
[----:B------:R1:W-:Y:S04]  /*14230*/  LDGSTS.E [R2+0xe900], desc[UR14][R184.64], !P2 ;  /* 0x0e900000b8027fae */ /* 0x0003e8000d12184e */
[----:B------:R-:W-:Y:S01]  /*14240*/  STL.64 [R1+0xe90], R180 ;  /* 0x000e90b401007387 */ /* 0x000fe20000100a00 */
[----:B------:R-:W-:-:S03]  /*14250*/  IMAD.WIDE R170, R247, 0x4, R170 ;  /* 0x00000004f7aa7825 */ /* 0x000fc600078e02aa */
[----:B------:R-:W-:Y:S01]  /*14260*/  STL.64 [R1+0xe98], R178 ;  /* 0x000e98b201007387 */ /* 0x000fe20000100a00 */
[----:B-1----:R-:W-:-:S03]  /*14270*/  IMAD.WIDE R184, R247, 0x4, R174 ;  /* 0x00000004f7b87825 */ /* 0x002fc600078e02ae */
[----:B------:R-:W-:Y:S04]  /*14280*/  LDGSTS.E [R2+0xe980], desc[UR14][R192.64], !P2 ;  /* 0x0e980000c0027fae */ /* 0x000fe8000d12184e */
[----:B------:R1:W-:Y:S01]  /*14290*/  STL.64 [R1+0xea0], R176 ;  /* 0x000ea0b001007387 */ /* 0x0003e20000100a00 */
[----:B------:R-:W-:-:S03]  /*142a0*/  IMAD.WIDE R168, R247, 0x4, R168 ;  /* 0x00000004f7a87825 */ /* 0x000fc600078e02a8 */
[----:B------:R-:W-:Y:S04]  /*142b0*/  LDGSTS.E [R2+0xf000], desc[UR14][R180.64], !P5 ;  /* 0x0f000000b4027fae */ /* 0x000fe8000e92184e */
[----:B------:R-:W-:Y:S04]  /*142c0*/  STL.64 [R1+0xea8], R184 ;  /* 0x000ea8b801007387 */ /* 0x000fe80000100a00 */
[----:B------:R-:W-:Y:S04]  /*142d0*/  LDGSTS.E [R2+0xf080], desc[UR14][R178.64], !P5 ;  /* 0x0f080000b2027fae */ /* 0x000fe8000e92184e */
[----:B------:R-:W2:Y:S04]  /*142e0*/  LDL.LU.64 R226, [R1+0x1e8] ;  /* 0x0001e80001e27983 */ /* 0x000ea80000300a00 */
[----:B------:R1:W-:Y:S04]  /*142f0*/  LDGSTS.E [R2+0xf100], desc[UR14][R176.64], !P5 ;  /* 0x0f100000b0027fae */ /* 0x0003e8000e92184e */
[----:B------:R-:W2:Y:S04]  /*14300*/  LDL.LU.64 R228, [R1+0x1e0] ;  /* 0x0001e00001e47983 */ /* 0x000ea80000300a00 */
[----:B------:R-:W2:Y:S01]  /*14310*/  LDL.LU.64 R240, [R1+0x1d8] ;  /* 0x0001d80001f07983 */ /* 0x000ea20000300a00 */
[----:B-1----:R-:W-:-:S03]  /*14320*/  IMAD.WIDE R176, R247, 0x4, R166 ;  /* 0x00000004f7b07825 */ /* 0x002fc600078e02a6 */
[----:B------:R-:W2:Y:S01]  /*14330*/  LDL.LU.64 R232, [R1+0x1d0] ;  /* 0x0001d00001e87983 */ /* 0x000ea20000300a00 */
[----:B----4-:R-:W-:Y:S01]  /*14340*/  IADD3 R182, R206, -0x7d, RZ ;  /* 0xffffff83ceb67810 */ /* 0x010fe20007ffe0ff */
[----:B------:R-:W1:Y:S02]  /*14350*/  LDC R167, c[0x0][0x230] ;  /* 0x00008c00ffa77b82 */ /* 0x000e640000000800 */
[----:B------:R-:W-:Y:S04]  /*14360*/  STL.64 [R1+0xf10], R172 ;  /* 0x000f10ac01007387 */ /* 0x000fe80000100a00 */
[----:B------:R-:W-:Y:S01]  /*14370*/  STL.64 [R1+0xf18], R170 ;  /* 0x000f18aa01007387 */ /* 0x000fe20000100a00 */
[----:B---3--:R-:W-:-:S03]  /*14380*/  VIADD R166, R190, 0xffffffb9 ;  /* 0xffffffb9bea67836 */ /* 0x008fc60000000000 */
[----:B------:R3:W-:Y:S04]  /*14390*/  STL.64 [R1+0xf20], R168 ;  /* 0x000f20a801007387 */ /* 0x0007e80000100a00 */
[----:B------:R4:W-:Y:S04]  /*143a0*/  STL.64 [R1+0xf28], R176 ;  /* 0x000f28b001007387 */ /* 0x0009e80000100a00 */
[----:B------:R-:W4:Y:S01]  /*143b0*/  LDL.LU.64 R234, [R1+0x178] ;  /* 0x0001780001ea7983 */ /* 0x000f220000300a00 */
[----:B-----5:R-:W-:-:S03]  /*143c0*/  IMAD.WIDE R188, R247, 0x4, R244 ;  /* 0x00000004f7bc7825 */ /* 0x020fc600078e02f4 */
[----:B------:R-:W-:Y:S01]  /*143d0*/  LDGSTS.E [R2+0xf180], desc[UR14][R184.64], !P5 ;  /* 0x0f180000b8027fae */ /* 0x000fe2000e92184e */
[----:B------:R-:W-:-:S03]  /*143e0*/  IMAD.WIDE R192, R247, 0x4, R236 ;  /* 0x00000004f7c07825 */ /* 0x000fc600078e02ec */
[----:B------:R-:W5:Y:S01]  /*143f0*/  LDL.LU.64 R236, [R1+0x170] ;  /* 0x0001700001ec7983 */ /* 0x000f620000300a00 */
[----:B--2---:R-:W-:-:S03]  /*14400*/  IMAD.WIDE R190, R247, 0x4, R242 ;  /* 0x00000004f7be7825 */ /* 0x004fc600078e02f2 */
[----:B------:R-:W2:Y:S04]  /*14410*/  LDL.LU.64 R242, [R1+0x168] ;  /* 0x0001680001f27983 */ /* 0x000ea80000300a00 */
[----:B------:R-:W2:Y:S01]  /*14420*/  LDL.LU.64 R244, [R1+0x160] ;  /* 0x0001600001f47983 */ /* 0x000ea20000300a00 */
[----:B------:R-:W-:Y:S01]  /*14430*/  ISETP.GE.U32.AND P2, PT, R182, 0x7fffff44, PT ;  /* 0x7fffff44b600780c */ /* 0x000fe20003f46070 */
[----:B------:R-:W-:Y:S01]  /*14440*/  VIADD R174, R198, 0xffffffba ;  /* 0xffffffbac6ae7836 */ /* 0x000fe20000000000 */
[----:B------:R-:W3:Y:S01]  /*14450*/  LDC R182, c[0x0][0x230] ;  /* 0x00008c00ffb67b82 */ /* 0x000ee20000000800 */
[----:B------:R-:W2:Y:S03]  /*14460*/  LDL.LU.64 R216, [R1+0x118] ;  /* 0x0001180001d87983 */ /* 0x000ea60000300a00 */
[----:B------:R-:W-:Y:S01]  /*14470*/  ISETP.GE.U32.AND P5, PT, R174, 0x7fffff7b, PT ;  /* 0x7fffff7bae00780c */ /* 0x000fe20003fa6070 */
[----:B------:R-:W2:Y:S03]  /*14480*/  LDL.LU.64 R218, [R1+0x110] ;  /* 0x0001100001da7983 */ /* 0x000ea60000300a00 */
[----:B------:R-:W1:Y:S01]  /*14490*/  LDC R174, c[0x0][0x230] ;  /* 0x00008c00ffae7b82 */ /* 0x000e620000000800 */
[----:B------:R-:W-:Y:S01]  /*144a0*/  IMAD.WIDE R186, R247, 0x4, R224 ;  /* 0x00000004f7ba7825 */ /* 0x000fe200078e02e0 */
[----:B------:R-:W2:Y:S04]  /*144b0*/  LDL.LU.64 R220, [R1+0x108] ;  /* 0x0001080001dc7983 */ /* 0x000ea80000300a00 */
[----:B------:R-:W-:Y:S04]  /*144c0*/  LDGSTS.E [R2+0xf800], desc[UR14][R172.64], !P2 ;  /* 0x0f800000ac027fae */ /* 0x000fe8000d12184e */
[----:B------:R-:W-:Y:S04]  /*144d0*/  LDGSTS.E [R2+0xf880], desc[UR14][R170.64], !P2 ;  /* 0x0f880000aa027fae */ /* 0x000fe8000d12184e */
[----:B------:R3:W-:Y:S04]  /*144e0*/  LDGSTS.E [R2+0xf900], desc[UR14][R168.64], !P2 ;  /* 0x0f900000a8027fae */ /* 0x0007e8000d12184e */
[----:B------:R2:W-:Y:S01]  /*144f0*/  LDGSTS.E [R2+0xf980], desc[UR14][R176.64], !P2 ;  /* 0x0f980000b0027fae */ /* 0x0005e2000d12184e */
[----:B------:R-:W-:-:S02]  /*14500*/  ISETP.GE.U32.AND P2, PT, R166, 0x7fffff7a, PT ;  /* 0x7fffff7aa600780c */ /* 0x000fc40003f46070 */
[----:B---3--:R-:W-:Y:S01]  /*14510*/  IADD3 R166, R182, -0x4a, RZ ;  /* 0xffffffb6b6a67810 */ /* 0x008fe20007ffe0ff */
[----:B------:R-:W3:Y:S04]  /*14520*/  LDL.LU.64 R224, [R1+0x100] ;  /* 0x0001000001e07983 */ /* 0x000ee80000300a00 */
[----:B------:R-:W-:Y:S01]  /*14530*/  LDGSTS.E [R3+0x8200], desc[UR14][R192.64], !P6 ;  /* 0x08200000c0037fae */ /* 0x000fe2000f12184e */
[----:B------:R-:W2:Y:S03]  /*14540*/  LDC R168, c[0x0][0x230] ;  /* 0x00008c00ffa87b82 */ /* 0x000ea60000000800 */
[----:B------:R-:W-:Y:S04]  /*14550*/  LDGSTS.E [R3+0x8280], desc[UR14][R190.64], !P6 ;  /* 0x08280000be037fae */ /* 0x000fe8000f12184e */
[----:B------:R-:W-:Y:S01]  /*14560*/  LDGSTS.E [R3+0x8300], desc[UR14][R188.64], !P6 ;  /* 0x08300000bc037fae */ /* 0x000fe2000f12184e */
[----:B------:R-:W-:Y:S01]  /*14570*/  IMAD.WIDE R184, R247, 0x4, R226 ;  /* 0x00000004f7b87825 */ /* 0x000fe200078e02e2 */
[----:B------:R-:W3:Y:S02]  /*14580*/  LDC R169, c[0x0][0x230] ;  /* 0x00008c00ffa97b82 */ /* 0x000ee40000000800 */
[----:B------:R-:W-:Y:S01]  /*14590*/  LDGSTS.E [R3+0x8380], desc[UR14][R186.64], !P6 ;  /* 0x08380000ba037fae */ /* 0x000fe2000f12184e */
[----:B------:R-:W-:Y:S01]  /*145a0*/  ISETP.GE.U32.AND P6, PT, R166, 0x7fffff77, PT ;  /* 0x7fffff77a600780c */ /* 0x000fe20003fc6070 */
[----:B-1----:R-:W-:-:S02]  /*145b0*/  VIADD R166, R174, 0xffffffb2 ;  /* 0xffffffb2aea67836 */ /* 0x002fc40000000000 */
[----:B------:R-:W3:Y:S01]  /*145c0*/  LDL.LU.64 R226, [R1+0xb8] ;  /* 0x0000b80001e27983 */ /* 0x000ee20000300a00 */
[----:B------:R-:W-:-:S03]  /*145d0*/  IMAD.WIDE R194, R247, 0x4, R228 ;  /* 0x00000004f7c27825 */ /* 0x000fc600078e02e4 */
[----:B------:R-:W3:Y:S01]  /*145e0*/  LDL.LU.64 R228, [R1+0xb0] ;  /* 0x0000b00001e47983 */ /* 0x000ee20000300a00 */
[----:B------:R-:W-:-:S03]  /*145f0*/  IMAD.WIDE R198, R247, 0x4, R240 ;  /* 0x00000004f7c67825 */ /* 0x000fc600078e02f0 */
[----:B------:R-:W3:Y:S01]  /*14600*/  LDL.LU.64 R240, [R1+0xa8] ;  /* 0x0000a80001f07983 */ /* 0x000ee20000300a00 */
[----:B------:R-:W-:-:S03]  /*14610*/  IMAD.WIDE R202, R247, 0x4, R232 ;  /* 0x00000004f7ca7825 */ /* 0x000fc600078e02e8 */
[----:B------:R-:W3:Y:S04]  /*14620*/  LDL.LU.64 R232, [R1+0xa0] ;  /* 0x0000a00001e87983 */ /* 0x000ee80000300a00 */
[----:B------:R-:W-:Y:S04]  /*14630*/  LDGSTS.E [R3+0x8a00], desc[UR14][R184.64], !P5 ;  /* 0x08a00000b8037fae */ /* 0x000fe8000e92184e */
[----:B------:R-:W-:Y:S04]  /*14640*/  LDGSTS.E [R3+0x8a80], desc[UR14][R194.64], !P5 ;  /* 0x08a80000c2037fae */ /* 0x000fe8000e92184e */
[----:B------:R-:W-:Y:S04]  /*14650*/  LDGSTS.E [R3+0x8b00], desc[UR14][R198.64], !P5 ;  /* 0x08b00000c6037fae */ /* 0x000fe8000e92184e */
[----:B------:R-:W-:Y:S01]  /*14660*/  LDGSTS.E [R3+0x8b80], desc[UR14][R202.64], !P5 ;  /* 0x08b80000ca037fae */ /* 0x000fe2000e92184e */
[----:B----4-:R-:W-:-:S03]  /*14670*/  IMAD.WIDE R206, R247, 0x4, R234 ;  /* 0x00000004f7ce7825 */ /* 0x010fc600078e02ea */
[----:B------:R-:W4:Y:S01]  /*14680*/  LDL.LU.64 R234, [R1+0x58] ;  /* 0x0000580001ea7983 */ /* 0x000f220000300a00 */
[----:B-----5:R-:W-:-:S04]  /*14690*/  IMAD.WIDE R174, R247, 0x4, R236 ;  /* 0x00000004f7ae7825 */ /* 0x020fc800078e02ec */
[C---:B--2---:R-:W-:Y:S01]  /*146a0*/  IMAD.WIDE R172, R247.reuse, 0x4, R242 ;  /* 0x00000004f7ac7825 */ /* 0x044fe200078e02f2 */
[----:B------:R1:W-:Y:S03]  /*146b0*/  STL.64 [R1+0x60], R174 ;  /* 0x000060ae01007387 */ /* 0x0003e60000100a00 */
[----:B------:R-:W-:Y:S01]  /*146c0*/  IMAD.WIDE R170, R247, 0x4, R244 ;  /* 0x00000004f7aa7825 */ /* 0x000fe200078e02f4 */
[----:B------:R-:W2:Y:S04]  /*146d0*/  LDL.LU.64 R236, [R1+0x50] ;  /* 0x0000500001ec7983 */ /* 0x000ea80000300a00 */
[----:B------:R5:W-:Y:S04]  /*146e0*/  STL.64 [R1+0x68], R172 ;  /* 0x000068ac01007387 */ /* 0x000be80000100a00 */
[----:B------:R-:W2:Y:S04]  /*146f0*/  LDL.LU.64 R242, [R1+0x48] ;  /* 0x0000480001f27983 */ /* 0x000ea80000300a00 */
[----:B------:R3:W-:Y:S04]  /*14700*/  STL.64 [R1+0xc0], R170 ;  /* 0x0000c0aa01007387 */ /* 0x0007e80000100a00 */
[----:B------:R-:W2:Y:S01]  /*14710*/  LDL.LU.64 R244, [R1+0x40] ;  /* 0x0000400001f47983 */ /* 0x000ea20000300a00 */
[----:B------:R-:W-:Y:S01]  /*14720*/  ISETP.GE.U32.AND P5, PT, R166, 0x7fffff73, PT ;  /* 0x7fffff73a600780c */ /* 0x000fe20003fa6070 */
[----:B------:R-:W-:-:S02]  /*14730*/  VIADD R166, R167, 0xffffffae ;  /* 0xffffffaea7a67836 */ /* 0x000fc40000000000 */
[----:B------:R-:W4:Y:S01]  /*14740*/  LDC R167, c[0x0][0x230] ;  /* 0x00008c00ffa77b82 */ /* 0x000f220000000800 */
[----:B------:R-:W-:Y:S01]  /*14750*/  LDGSTS.E [R3+0x9200], desc[UR14][R206.64], !P6 ;  /* 0x09200000ce037fae */ /* 0x000fe2000f12184e */
[----:B------:R-:W-:-:S03]  /*14760*/  IMAD.WIDE R176, R247, 0x4, R216 ;  /* 0x00000004f7b07825 */ /* 0x000fc600078e02d8 */
[----:B------:R1:W-:Y:S04]  /*14770*/  LDGSTS.E [R3+0x9280], desc[UR14][R174.64], !P6 ;  /* 0x09280000ae037fae */ /* 0x0003e8000f12184e */
[----:B------:R5:W-:Y:S04]  /*14780*/  LDGSTS.E [R3+0x9300], desc[UR14][R172.64], !P6 ;  /* 0x09300000ac037fae */ /* 0x000be8000f12184e */
[----:B------:R3:W-:Y:S01]  /*14790*/  LDGSTS.E [R3+0x9380], desc[UR14][R170.64], !P6 ;  /* 0x09380000aa037fae */ /* 0x0007e2000f12184e */
[----:B------:R-:W-:Y:S01]  /*147a0*/  ISETP.GE.U32.AND P6, PT, R166, 0x7fffff6f, PT ;  /* 0x7fffff6fa600780c */ /* 0x000fe20003fc6070 */
[C---:B-1----:R-:W-:Y:S01]  /*147b0*/  IMAD.WIDE R174, R247.reuse, 0x4, R218 ;  /* 0x00000004f7ae7825 */ /* 0x042fe200078e02da */
[----:B------:R-:W-:Y:S01]  /*147c0*/  IADD3 R166, R168, -0x56, RZ ;  /* 0xffffffaaa8a67810 */ /* 0x000fe20007ffe0ff */
[----:B------:R1:W-:Y:S01]  /*147d0*/  LDGSTS.E [R3+0x9a00], desc[UR14][R176.64], !P5 ;  /* 0x09a00000b0037fae */ /* 0x0003e2000e92184e */
[----:B------:R-:W2:Y:S01]  /*147e0*/  LDC R168, c[0x0][0x230] ;  /* 0x00008c00ffa87b82 */ /* 0x000ea20000000800 */
[----:B-----5:R-:W-:-:S02]  /*147f0*/  IMAD.WIDE R172, R247, 0x4, R220 ;  /* 0x00000004f7ac7825 */ /* 0x020fc400078e02dc */
[----:B------:R5:W-:Y:S02]  /*14800*/  LDGSTS.E [R3+0x9a80], desc[UR14][R174.64], !P5 ;  /* 0x09a80000ae037fae */ /* 0x000be4000e92184e */
[----:B---3--:R-:W-:Y:S02]  /*14810*/  IMAD.WIDE R170, R247, 0x4, R224 ;  /* 0x00000004f7aa7825 */ /* 0x008fe400078e02e0 */
[----:B------:R3:W-:Y:S04]  /*14820*/  LDGSTS.E [R3+0x9b00], desc[UR14][R172.64], !P5 ;  /* 0x09b00000ac037fae */ /* 0x0007e8000e92184e */
[----:B------:R3:W-:Y:S01]  /*14830*/  LDGSTS.E [R3+0x9b80], desc[UR14][R170.64], !P5 ;  /* 0x09b80000aa037fae */ /* 0x0007e2000e92184e */
[----:B------:R-:W-:-:S03]  /*14840*/  ISETP.GE.U32.AND P5, PT, R166, 0x7fffff6b, PT ;  /* 0x7fffff6ba600780c */ /* 0x000fc60003fa6070 */
[----:B------:R1:W-:Y:S01]  /*14850*/  STL.64 [R1+0xc8], R176 ;  /* 0x0000c8b001007387 */ /* 0x0003e20000100a00 */
[----:B------:R-:W-:Y:S02]  /*14860*/  VIADD R166, R169, 0xffffffa6 ;  /* 0xffffffa6a9a67836 */ /* 0x000fe40000000000 */
[----:B------:R-:W2:Y:S01]  /*14870*/  LDC R169, c[0x0][0x230] ;  /* 0x00008c00ffa97b82 */ /* 0x000ea20000000800 */
[----:B------:R5:W-:Y:S04]  /*14880*/  STL.64 [R1+0x120], R174 ;  /* 0x000120ae01007387 */ /* 0x000be80000100a00 */
[----:B------:R3:W-:Y:S01]  /*14890*/  STL.64 [R1+0x108], R172 ;  /* 0x000108ac01007387 */ /* 0x0007e20000100a00 */
[----:B-1----:R-:W-:-:S03]  /*148a0*/  IMAD.WIDE R176, R247, 0x4, R226 ;  /* 0x00000004f7b07825 */ /* 0x002fc600078e02e2 */
[----:B------:R1:W-:Y:S01]  /*148b0*/  STL.64 [R1+0x100], R170 ;  /* 0x000100aa01007387 */ /* 0x0003e20000100a00 */
[----:B-----5:R-:W-:-:S03]  /*148c0*/  IMAD.WIDE R174, R247, 0x4, R228 ;  /* 0x00000004f7ae7825 */ /* 0x020fc600078e02e4 */
[----:B------:R4:W-:Y:S01]  /*148d0*/  STL.64 [R1+0x128], R176 ;  /* 0x000128b001007387 */ /* 0x0009e20000100a00 */
[----:B---3--:R-:W-:-:S03]  /*148e0*/  IMAD.WIDE R172, R247, 0x4, R240 ;  /* 0x00000004f7ac7825 */ /* 0x008fc600078e02f0 */
[----:B------:R4:W-:Y:S01]  /*148f0*/  LDGSTS.E [R3+0xa200], desc[UR14][R176.64], !P6 ;  /* 0x0a200000b0037fae */ /* 0x0009e2000f12184e */
[----:B-1----:R-:W-:-:S03]  /*14900*/  IMAD.WIDE R170, R247, 0x4, R232 ;  /* 0x00000004f7aa7825 */ /* 0x002fc600078e02e8 */
[----:B------:R2:W-:Y:S04]  /*14910*/  STL.64 [R1+0x130], R174 ;  /* 0x000130ae01007387 */ /* 0x0005e80000100a00 */
[----:B------:R2:W-:Y:S01]  /*14920*/  LDGSTS.E [R3+0xa280], desc[UR14][R174.64], !P6 ;  /* 0x0a280000ae037fae */ /* 0x0005e2000f12184e */
[----:B----4-:R-:W-:-:S03]  /*14930*/  IMAD.WIDE R176, R247, 0x4, R234 ;  /* 0x00000004f7b07825 */ /* 0x010fc600078e02ea */
[----:B------:R1:W-:Y:S04]  /*14940*/  STL.64 [R1+0x168], R172 ;  /* 0x000168ac01007387 */ /* 0x0003e80000100a00 */
[----:B------:R1:W-:Y:S04]  /*14950*/  LDGSTS.E [R3+0xa300], desc[UR14][R172.64], !P6 ;  /* 0x0a300000ac037fae */ /* 0x0003e8000f12184e */
[----:B------:R3:W-:Y:S04]  /*14960*/  STL.64 [R1+0x1d0], R170 ;  /* 0x0001d0aa01007387 */ /* 0x0007e80000100a00 */
[----:B------:R3:W-:Y:S01]  /*14970*/  LDGSTS.E [R3+0xa380], desc[UR14][R170.64], !P6 ;  /* 0x0a380000aa037fae */ /* 0x0007e2000f12184e */
[----:B------:R-:W-:Y:S01]  /*14980*/  ISETP.GE.U32.AND P6, PT, R166, 0x7fffff67, PT ;  /* 0x7fffff67a600780c */ /* 0x000fe20003fc6070 */
[----:B------:R-:W-:-:S02]  /*14990*/  VIADD R166, R167, 0xffffffa2 ;  /* 0xffffffa2a7a67836 */ /* 0x000fc40000000000 */
[----:B------:R-:W-:Y:S01]  /*149a0*/  LDGSTS.E [R3+0xaa00], desc[UR14][R176.64], !P5 ;  /* 0x0aa00000b0037fae */ /* 0x000fe2000e92184e */
[----:B------:R-:W-:-:S03]  /*149b0*/  IMAD.WIDE R164, R247, 0x4, R164 ;  /* 0x00000004f7a47825 */ /* 0x000fc600078e02a4 */
[----:B------:R-:W-:Y:S01]  /*149c0*/  STL.64 [R1+0x1d8], R176 ;  /* 0x0001d8b001007387 */ /* 0x000fe20000100a00 */
        /* <DEDUP_REMOVED lines=23> */
[----:B--2---:R-:W-:-:S05]  /*14b40*/  IMAD.WIDE R174, R247, 0x4, R236 ;  /* 0x00000004f7ae7825 */ /* 0x004fca00078e02ec */
[----:B------:R-:W-:Y:S01]  /*14b50*/  LDGSTS.E [R3+0xaa80], desc[UR14][R174.64], !P5 ;  /* 0x0aa80000ae037fae */ /* 0x000fe2000e92184e */
[----:B-1----:R-:W-:-:S05]  /*14b60*/  IMAD.WIDE R172, R247, 0x4, R242 ;  /* 0x00000004f7ac7825 */ /* 0x002fca00078e02f2 */
[----:B------:R-:W-:Y:S01]  /*14b70*/  LDGSTS.E [R3+0xab00], desc[UR14][R172.64], !P5 ;  /* 0x0ab00000ac037fae */ /* 0x000fe2000e92184e */
[----:B---3--:R-:W-:-:S05]  /*14b80*/  IMAD.WIDE R170, R247, 0x4, R244 ;  /* 0x00000004f7aa7825 */ /* 0x008fca00078e02f4 */
[----:B------:R1:W-:Y:S01]  /*14b90*/  LDGSTS.E [R3+0xab80], desc[UR14][R170.64], !P5 ;  /* 0x0ab80000aa037fae */ /* 0x0003e2000e92184e */
[----:B------:R-:W-:Y:S02]  /*14ba0*/  ISETP.GE.U32.AND P5, PT, R166, 0x7fffff63, PT ;  /* 0x7fffff63a600780c */ /* 0x000fe40003fa6070 */
[----:B------:R-:W2:Y:S01]  /*14bb0*/  LDC R166, c[0x0][0x230] ;  /* 0x00008c00ffa67b82 */ /* 0x000ea20000000800 */
[----:B------:R-:W-:Y:S04]  /*14bc0*/  STL.64 [R1+0x250], R174 ;  /* 0x000250ae01007387 */ /* 0x000fe80000100a00 */
[----:B------:R-:W-:Y:S04]  /*14bd0*/  STL.64 [R1+0x258], R172 ;  /* 0x000258ac01007387 */ /* 0x000fe80000100a00 */
[----:B------:R1:W-:Y:S04]  /*14be0*/  STL.64 [R1+0x260], R170 ;  /* 0x000260aa01007387 */ /* 0x0003e80000100a00 */
[----:B------:R-:W-:Y:S04]  /*14bf0*/  STL.64 [R1+0x568], R164 ;  /* 0x000568a401007387 */ /* 0x000fe80000100a00 */
[----:B------:R-:W-:Y:S01]  /*14c00*/  LDGSTS.E [R3+0xb200], desc[UR14][R164.64], !P6 ;  /* 0x0b200000a4037fae */ /* 0x000fe2000f12184e */
[----:B-1----:R-:W-:Y:S01]  /*14c10*/  IMAD.WIDE R170, R247, 0x4, R158 ;  /* 0x00000004f7aa7825 */ /* 0x002fe200078e029e */
[----:B------:R-:W-:-:S02]  /*14c20*/  IADD3 R158, R168, -0x62, RZ ;  /* 0xffffff9ea89e7810 */ /* 0x000fc40007ffe0ff */
        /* <DEDUP_REMOVED lines=8> */
[----:B-1----:R-:W-:-:S03]  /*14cb0*/  IMAD.WIDE R160, R247, 0x4, R150 ;  /* 0x00000004f7a07825 */ /* 0x002fc600078e0296 */
[----:B------:R-:W-:Y:S01]  /*14cc0*/  LDGSTS.E [R3+0xba80], desc[UR14][R154.64], !P5 ;  /* 0x0ba800009a037fae */ /* 0x000fe2000e92184e */
[----:B------:R-:W-:-:S03]  /*14cd0*/  VIADD R150, R169, 0xffffff9a ;  /* 0xffffff9aa9967836 */ /* 0x000fc60000000000 */
[----:B------:R1:W-:Y:S04]  /*14ce0*/  LDGSTS.E [R3+0xbb00], desc[UR14][R152.64], !P5 ;  /* 0x0bb0000098037fae */ /* 0x0003e8000e92184e */
[----:B------:R-:W-:Y:S01]  /*14cf0*/  LDGSTS.E [R3+0xbb80], desc[UR14][R160.64], !P5 ;  /* 0x0bb80000a0037fae */ /* 0x000fe2000e92184e */
[----:B------:R-:W-:Y:S02]  /*14d00*/  ISETP.GE.U32.AND P5, PT, R150, 0x7fffff5b, PT ;  /* 0x7fffff5b9600780c */ /* 0x000fe40003fa6070 */
[----:B------:R-:W4:Y:S01]  /*14d10*/  LDC R150, c[0x0][0x230] ;  /* 0x00008c00ff967b82 */ /* 0x000f220000000800 */
[----:B------:R-:W-:Y:S04]  /*14d20*/  STL.64 [R1+0x5c0], R170 ;  /* 0x0005c0aa01007387 */ /* 0x000fe80000100a00 */
[----:B------:R-:W-:Y:S04]  /*14d30*/  STL.64 [R1+0x608], R156 ;  /* 0x0006089c01007387 */ /* 0x000fe80000100a00 */
[----:B------:R-:W-:Y:S04]  /*14d40*/  STL.64 [R1+0x998], R154 ;  /* 0x0009989a01007387 */ /* 0x000fe80000100a00 */
[----:B------:R1:W-:Y:S04]  /*14d50*/  STL.64 [R1+0x9b0], R152 ;  /* 0x0009b09801007387 */ /* 0x0003e80000100a00 */
[----:B------:R-:W-:Y:S04]  /*14d60*/  LDGSTS.E [R3+0xc200], desc[UR14][R148.64], !P6 ;  /* 0x0c20000094037fae */ /* 0x000fe8000f12184e */
[----:B------:R-:W-:Y:S01]  /*14d70*/  LDGSTS.E [R3+0xc280], desc[UR14][R146.64], !P6 ;  /* 0x0c28000092037fae */ /* 0x000fe2000f12184e */
[----:B-1----:R-:W-:-:S03]  /*14d80*/  IMAD.WIDE R152, R247, 0x4, R142 ;  /* 0x00000004f7987825 */ /* 0x002fc600078e028e */
[----:B------:R1:W-:Y:S01]  /*14d90*/  LDGSTS.E [R3+0xc300], desc[UR14][R144.64], !P6 ;  /* 0x0c30000090037fae */ /* 0x0003e2000f12184e */
[----:B--2---:R-:W-:-:S03]  /*14da0*/  VIADD R142, R166, 0xffffff96 ;  /* 0xffffff96a68e7836 */ /* 0x004fc60000000000 */
[----:B------:R-:W-:Y:S02]  /*14db0*/  LDGSTS.E [R3+0xc380], desc[UR14][R152.64], !P6 ;  /* 0x0c38000098037fae */ /* 0x000fe4000f12184e */
[----:B------:R-:W-:Y:S02]  /*14dc0*/  ISETP.GE.U32.AND P6, PT, R142, 0x7fffff57, PT ;  /* 0x7fffff578e00780c */ /* 0x000fe40003fc6070 */
[----:B------:R-:W-:Y:S01]  /*14dd0*/  STL.64 [R1+0x9c8], R160 ;  /* 0x0009c8a001007387 */ /* 0x000fe20000100a00 */
[----:B------:R-:W2:Y:S03]  /*14de0*/  LDC R142, c[0x0][0x230] ;  /* 0x00008c00ff8e7b82 */ /* 0x000ea60000000800 */
[----:B------:R-:W-:Y:S04]  /*14df0*/  STL.64 [R1+0x9e0], R148 ;  /* 0x0009e09401007387 */ /* 0x000fe80000100a00 */
[----:B------:R-:W-:Y:S04]  /*14e00*/  STL.64 [R1+0x9f8], R146 ;  /* 0x0009f89201007387 */ /* 0x000fe80000100a00 */
[----:B------:R1:W-:Y:S04]  /*14e10*/  STL.64 [R1+0xa18], R144 ;  /* 0x000a189001007387 */ /* 0x0003e80000100a00 */
[----:B------:R-:W-:Y:S04]  /*14e20*/  STL.64 [R1+0xa30], R152 ;  /* 0x000a309801007387 */ /* 0x000fe80000100a00 */
[----:B------:R-:W-:Y:S01]  /*14e30*/  STL.64 [R1+0xc30], R140 ;  /* 0x000c308c01007387 */ /* 0x000fe20000100a00 */
[----:B-1----:R-:W-:-:S03]  /*14e40*/  IMAD.WIDE R144, R247, 0x4, R134 ;  /* 0x00000004f7907825 */ /* 0x002fc600078e0286 */
[----:B------:R-:W-:Y:S01]  /*14e50*/  LDGSTS.E [R3+0xca00], desc[UR14][R140.64], !P5 ;  /* 0x0ca000008c037fae */ /* 0x000fe2000e92184e */
[----:B---3--:R-:W-:-:S03]  /*14e60*/  IADD3 R134, R158, -0x6e, RZ ;  /* 0xffffff929e867810 */ /* 0x008fc60007ffe0ff */
        /* <DEDUP_REMOVED lines=10> */
[----:B----4-:R-:W-:-:S03]  /*14f10*/  VIADD R126, R150, 0xffffff8e ;  /* 0xffffff8e967e7836 */ /* 0x010fc60000000000 */
        /* <DEDUP_REMOVED lines=33> */
[----:B------:R-:W4:Y:S04]  /*15130*/  LDL.LU.64 R242, [R1+0x240] ;  /* 0x0002400001f27983 */ /* 0x000f280000300a00 */
[----:B------:R-:W4:Y:S01]  /*15140*/  LDL.LU.64 R244, [R1+0x238] ;  /* 0x0002380001f47983 */ /* 0x000f220000300a00 */
[----:B--2---:R-:W-:Y:S01]  /*15150*/  VIADD R118, R142, 0xffffff8a ;  /* 0xffffff8a8e767836 */ /* 0x004fe20000000000 */
[----:B---3--:R-:W-:-:S02]  /*15160*/  IADD3 R110, R134, -0x7a, RZ ;  /* 0xffffff86866e7810 */ /* 0x008fc40007ffe0ff */
[----:B------:R-:W-:Y:S02]  /*15170*/  LDGSTS.E [R3+0xe380], desc[UR14][R120.64], !P6 ;  /* 0x0e38000078037fae */ /* 0x000fe4000f12184e */
[----:B------:R-:W-:Y:S02]  /*15180*/  ISETP.GE.U32.AND P5, PT, R118, 0x7fffff4b, PT ;  /* 0x7fffff4b7600780c */ /* 0x000fe40003fa6070 */
[----:B------:R-:W-:Y:S01]  /*15190*/  ISETP.GE.U32.AND P6, PT, R110, 0x7fffff47, PT ;  /* 0x7fffff476e00780c */ /* 0x000fe20003fc6070 */
[C---:B------:R-:W-:Y:S01]  /*151a0*/  IMAD.WIDE R98, R247.reuse, 0x4, R98 ;  /* 0x00000004f7627825 */ /* 0x040fe200078e0262 */
[----:B------:R-:W2:Y:S01]  /*151b0*/  LDL.LU.64 R224, [R1+0x230] ;  /* 0x0002300001e07983 */ /* 0x000ea20000300a00 */
[----:B------:R-:W3:Y:S02]  /*151c0*/  LDC R110, c[0x0][0x230] ;  /* 0x00008c00ff6e7b82 */ /* 0x000ee40000000800 */
[C---:B------:R-:W-:Y:S01]  /*151d0*/  IMAD.WIDE R96, R247.reuse, 0x4, R96 ;  /* 0x00000004f7607825 */ /* 0x040fe200078e0260 */
[----:B------:R-:W-:Y:S05]  /*151e0*/  STL.64 [R1+0xeb0], R100 ;  /* 0x000eb06401007387 */ /* 0x000fea0000100a00 */
[----:B------:R-:W-:Y:S01]  /*151f0*/  LDGSTS.E [R3+0xea00], desc[UR14][R108.64], !P5 ;  /* 0x0ea000006c037fae */ /* 0x000fe2000e92184e */
[C---:B------:R-:W-:Y:S01]  /*15200*/  IMAD.WIDE R92, R247.reuse, 0x4, R92 ;  /* 0x00000004f75c7825 */ /* 0x040fe200078e025c */
[----:B------:R-:W3:Y:S02]  /*15210*/  LDC R118, c[0x0][0x230] ;  /* 0x00008c00ff767b82 */ /* 0x000ee40000000800 */
[----:B------:R-:W-:Y:S04]  /*15220*/  LDGSTS.E [R3+0xea80], desc[UR14][R106.64], !P5 ;  /* 0x0ea800006a037fae */ /* 0x000fe8000e92184e */
[----:B------:R1:W-:Y:S01]  /*15230*/  LDGSTS.E [R3+0xeb00], desc[UR14][R104.64], !P5 ;  /* 0x0eb0000068037fae */ /* 0x0003e2000e92184e */
[----:B------:R-:W-:-:S03]  /*15240*/  IMAD.WIDE R90, R247, 0x4, R90 ;  /* 0x00000004f75a7825 */ /* 0x000fc600078e025a */
[----:B------:R-:W-:Y:S01]  /*15250*/  STL.64 [R1+0xeb8], R98 ;  /* 0x000eb86201007387 */ /* 0x000fe20000100a00 */
[----:B------:R-:W-:-:S03]  /*15260*/  IMAD.WIDE R88, R247, 0x4, R88 ;  /* 0x00000004f7587825 */ /* 0x000fc600078e0258 */
[----:B------:R-:W-:Y:S01]  /*15270*/  LDGSTS.E [R3+0xeb80], desc[UR14][R112.64], !P5 ;  /* 0x0eb8000070037fae */ /* 0x000fe2000e92184e */
[----:B-1----:R-:W-:-:S03]  /*15280*/  IMAD.WIDE R104, R247, 0x4, R94 ;  /* 0x00000004f7687825 */ /* 0x002fc600078e025e */
[----:B------:R1:W-:Y:S04]  /*15290*/  STL.64 [R1+0xec0], R96 ;  /* 0x000ec06001007387 */ /* 0x0003e80000100a00 */
[----:B------:R-:W-:Y:S04]  /*152a0*/  LDGSTS.E [R3+0xf200], desc[UR14][R100.64], !P6 ;  /* 0x0f20000064037fae */ /* 0x000fe8000f12184e */
[----:B------:R-:W-:Y:S04]  /*152b0*/  STL.64 [R1+0xec8], R104 ;  /* 0x000ec86801007387 */ /* 0x000fe80000100a00 */
[----:B------:R-:W-:Y:S04]  /*152c0*/  LDGSTS.E [R3+0xf280], desc[UR14][R98.64], !P6 ;  /* 0x0f28000062037fae */ /* 0x000fe8000f12184e */
[----:B------:R-:W3:Y:S04]  /*152d0*/  LDL.LU.64 R226, [R1+0x1c8] ;  /* 0x0001c80001e27983 */ /* 0x000ee80000300a00 */
[----:B------:R1:W-:Y:S04]  /*152e0*/  LDGSTS.E [R3+0xf300], desc[UR14][R96.64], !P6 ;  /* 0x0f30000060037fae */ /* 0x0003e8000f12184e */
[----:B------:R-:W3:Y:S04]  /*152f0*/  LDL.LU.64 R228, [R1+0x1c0] ;  /* 0x0001c00001e47983 */ /* 0x000ee80000300a00 */
[----:B------:R-:W3:Y:S01]  /*15300*/  LDL.LU.64 R240, [R1+0x1b8] ;  /* 0x0001b80001f07983 */ /* 0x000ee20000300a00 */
[----:B-1----:R-:W-:-:S03]  /*15310*/  IMAD.WIDE R96, R247, 0x4, R86 ;  /* 0x00000004f7607825 */ /* 0x002fc600078e0256 */
[----:B------:R-:W3:Y:S01]  /*15320*/  LDL.LU.64 R232, [R1+0x1b0] ;  /* 0x0001b00001e87983 */ /* 0x000ee20000300a00 */
[----:B------:R-:W-:Y:S01]  /*15330*/  ISETP.GE.U32.AND P4, PT, R252, 0x7fffff7e, PT ;  /* 0x7fffff7efc00780c */ /* 0x000fe20003f86070 */
[----:B------:R-:W1:Y:S02]  /*15340*/  LDC R87, c[0x0][0x230] ;  /* 0x00008c00ff577b82 */ /* 0x000e640000000800 */
[----:B------:R1:W-:Y:S04]  /*15350*/  STL.64 [R1+0xf30], R92 ;  /* 0x000f305c01007387 */ /* 0x0003e80000100a00 */
[----:B------:R-:W-:Y:S04]  /*15360*/  STL.64 [R1+0xf38], R90 ;  /* 0x000f385a01007387 */ /* 0x000fe80000100a00 */
[----:B------:R1:W-:Y:S04]  /*15370*/  STL.64 [R1+0xf40], R88 ;  /* 0x000f405801007387 */ /* 0x0003e80000100a00 */
[----:B------:R1:W-:Y:S04]  /*15380*/  STL.64 [R1+0xf48], R96 ;  /* 0x000f486001007387 */ /* 0x0003e80000100a00 */
[----:B------:R-:W3:Y:S01]  /*15390*/  LDL.LU.64 R234, [R1+0x158] ;  /* 0x0001580001ea7983 */ /* 0x000ee20000300a00 */
[----:B-----5:R-:W-:-:S03]  /*153a0*/  IMAD.WIDE R182, R247, 0x4, R236 ;  /* 0x00000004f7b67825 */ /* 0x020fc600078e02ec */
[----:B------:R-:W-:Y:S01]  /*153b0*/  LDGSTS.E [R3+0xf380], desc[UR14][R104.64], !P6 ;  /* 0x0f38000068037fae */ /* 0x000fe2000f12184e */
[----:B----4-:R-:W-:-:S03]  /*153c0*/  IMAD.WIDE R180, R247, 0x4, R242 ;  /* 0x00000004f7b47825 */ /* 0x010fc600078e02f2 */
[----:B------:R-:W4:Y:S01]  /*153d0*/  LDL.LU.64 R236, [R1+0x150] ;  /* 0x0001500001ec7983 */ /* 0x000f220000300a00 */
[----:B------:R-:W-:-:S03]  /*153e0*/  IMAD.WIDE R166, R247, 0x4, R244 ;  /* 0x00000004f7a67825 */ /* 0x000fc600078e02f4 */
[----:B------:R-:W5:Y:S04]  /*153f0*/  LDL.LU.64 R242, [R1+0x148] ;  /* 0x0001480001f27983 */ /* 0x000f680000300a00 */
[----:B------:R-:W5:Y:S04]  /*15400*/  LDL.LU.64 R244, [R1+0x140] ;  /* 0x0001400001f47983 */ /* 0x000f680000300a00 */
[----:B------:R-:W5:Y:S01]  /*15410*/  LDL.LU.64 R216, [R1+0xf8] ;  /* 0x0000f80001d87983 */ /* 0x000f620000300a00 */
[----:B--2---:R-:W-:-:S03]  /*15420*/  IMAD.WIDE R164, R247, 0x4, R224 ;  /* 0x00000004f7a47825 */ /* 0x004fc600078e02e0 */
[----:B------:R-:W2:Y:S04]  /*15430*/  LDL.LU.64 R218, [R1+0xf0] ;  /* 0x0000f00001da7983 */ /* 0x000ea80000300a00 */
[----:B------:R-:W2:Y:S04]  /*15440*/  LDL.LU.64 R220, [R1+0xe8] ;  /* 0x0000e80001dc7983 */ /* 0x000ea80000300a00 */
[----:B------:R-:W2:Y:S01]  /*15450*/  LDL.LU.64 R224, [R1+0xe0] ;  /* 0x0000e00001e07983 */ /* 0x000ea20000300a00 */
[----:B---3--:R-:W-:Y:S01]  /*15460*/  IADD3 R86, R110, -0x4b, RZ ;  /* 0xffffffb56e567810 */ /* 0x008fe20007ffe0ff */
[----:B------:R-:W-:-:S02]  /*15470*/  IMAD.WIDE R162, R247, 0x4, R226 ;  /* 0x00000004f7a27825 */ /* 0x000fc400078e02e2 */
[----:B------:R-:W3:Y:S02]  /*15480*/  LDL.LU.64 R226, [R1+0x98] ;  /* 0x0000980001e27983 */ /* 0x000ee40000300a00 */
[C---:B------:R-:W-:Y:S02]  /*15490*/  IMAD.WIDE R160, R247.reuse, 0x4, R228 ;  /* 0x00000004f7a07825 */ /* 0x040fe400078e02e4 */
[----:B------:R-:W3:Y:S02]  /*154a0*/  LDL.LU.64 R228, [R1+0x90] ;  /* 0x0000900001e47983 */ /* 0x000ee40000300a00 */
[C---:B------:R-:W-:Y:S02]  /*154b0*/  IMAD.WIDE R158, R247.reuse, 0x4, R240 ;  /* 0x00000004f79e7825 */ /* 0x040fe400078e02f0 */
[----:B------:R-:W3:Y:S02]  /*154c0*/  LDL.LU.64 R240, [R1+0x88] ;  /* 0x0000880001f07983 */ /* 0x000ee40000300a00 */
[----:B------:R-:W-:-:S02]  /*154d0*/  IMAD.WIDE R156, R247, 0x4, R232 ;  /* 0x00000004f79c7825 */ /* 0x000fc400078e02e8 */
[----:B------:R-:W3:Y:S02]  /*154e0*/  LDL.LU.64 R232, [R1+0x80] ;  /* 0x0000800001e87983 */ /* 0x000ee40000300a00 */
[C---:B------:R-:W-:Y:S02]  /*154f0*/  IMAD.WIDE R154, R247.reuse, 0x4, R234 ;  /* 0x00000004f79a7825 */ /* 0x040fe400078e02ea */
[----:B------:R-:W3:Y:S02]  /*15500*/  LDL.LU.64 R234, [R1+0x38] ;  /* 0x0000380001ea7983 */ /* 0x000ee40000300a00 */
[C---:B----4-:R-:W-:Y:S02]  /*15510*/  IMAD.WIDE R152, R247.reuse, 0x4, R236 ;  /* 0x00000004f7987825 */ /* 0x050fe400078e02ec */
[----:B------:R-:W4:Y:S02]  /*15520*/  LDL.LU.64 R236, [R1+0x30] ;  /* 0x0000300001ec7983 */ /* 0x000f240000300a00 */
[----:B-----5:R-:W-:-:S02]  /*15530*/  IMAD.WIDE R110, R247, 0x4, R242 ;  /* 0x00000004f76e7825 */ /* 0x020fc400078e02f2 */
[----:B------:R-:W5:Y:S02]  /*15540*/  LDL.LU.64 R242, [R1+0x28] ;  /* 0x0000280001f27983 */ /* 0x000f640000300a00 */
[----:B------:R-:W-:Y:S02]  /*15550*/  IMAD.WIDE R108, R247, 0x4, R244 ;  /* 0x00000004f76c7825 */ /* 0x000fe400078e02f4 */
[----:B------:R-:W5:Y:S02]  /*15560*/  LDL.LU.64 R244, [R1+0x20] ;  /* 0x0000200001f47983 */ /* 0x000f640000300a00 */
[----:B------:R-:W-:Y:S02]  /*15570*/  VIADD R102, R126, 0xffffff82 ;  /* 0xffffff827e667836 */ /* 0x000fe40000000000 */
[----:B------:R-:W-:-:S03]  /*15580*/  VIADD R94, R118, 0xffffffb8 ;  /* 0xffffffb8765e7836 */ /* 0x000fc60000000000 */
[----:B------:R-:W-:Y:S02]  /*15590*/  ISETP.GE.U32.AND P5, PT, R102, 0x7fffff43, PT ;  /* 0x7fffff436600780c */ /* 0x000fe40003fa6070 */
[----:B------:R-:W1:Y:S01]  /*155a0*/  LDC R102, c[0x0][0x230] ;  /* 0x00008c00ff667b82 */ /* 0x000e620000000800 */
[----:B------:R-:W-:-:S07]  /*155b0*/  ISETP.GE.U32.AND P6, PT, R94, 0x7fffff79, PT ;  /* 0x7fffff795e00780c */ /* 0x000fce0003fc6070 */
[----:B------:R-:W2:Y:S03]  /*155c0*/  LDC R94, c[0x0][0x230] ;  /* 0x00008c00ff5e7b82 */ /* 0x000ea60000000800 */
[----:B------:R1:W-:Y:S04]  /*155d0*/  LDGSTS.E [R3+0xfa00], desc[UR14][R92.64], !P5 ;  /* 0x0fa000005c037fae */ /* 0x0003e8000e92184e */
[----:B------:R-:W-:Y:S04]  /*155e0*/  LDGSTS.E [R3+0xfa80], desc[UR14][R90.64], !P5 ;  /* 0x0fa800005a037fae */ /* 0x000fe8000e92184e */
[----:B------:R1:W-:Y:S04]  /*155f0*/  LDGSTS.E [R3+0xfb00], desc[UR14][R88.64], !P5 ;  /* 0x0fb0000058037fae */ /* 0x0003e8000e92184e */
[----:B------:R3:W-:Y:S01]  /*15600*/  LDGSTS.E [R3+0xfb80], desc[UR14][R96.64], !P5 ;  /* 0x0fb8000060037fae */ /* 0x0007e2000e92184e */
[----:B------:R-:W-:Y:S01]  /*15610*/  ISETP.GE.U32.AND P5, PT, R86, 0x7fffff76, PT ;  /* 0x7fffff765600780c */ /* 0x000fe20003fa6070 */
[----:B-1----:R-:W-:Y:S01]  /*15620*/  VIADD R86, R102, 0xffffffb4 ;  /* 0xffffffb466567836 */ /* 0x002fe20000000000 */
[----:B------:R-:W1:Y:S01]  /*15630*/  LDC R93, c[0x0][0x230] ;  /* 0x00008c00ff5d7b82 */ /* 0x000e620000000800 */
[----:B------:R-:W-:Y:S04]  /*15640*/  LDGSTS.E [R4+0x8400], desc[UR14][R182.64], !P4 ;  /* 0x08400000b6047fae */ /* 0x000fe8000e12184e */
[----:B------:R-:W-:Y:S03]  /*15650*/  LDGSTS.E [R4+0x8480], desc[UR14][R180.64], !P4 ;  /* 0x08480000b4047fae */ /* 0x000fe6000e12184e */
[----:B------:R-:W3:Y:S01]  /*15660*/  LDC R88, c[0x0][0x230] ;  /* 0x00008c00ff587b82 */ /* 0x000ee20000000800 */
[----:B------:R-:W-:Y:S04]  /*15670*/  LDGSTS.E [R4+0x8500], desc[UR14][R166.64], !P4 ;  /* 0x08500000a6047fae */ /* 0x000fe8000e12184e */
[----:B------:R-:W-:Y:S01]  /*15680*/  LDGSTS.E [R4+0x8580], desc[UR14][R164.64], !P4 ;  /* 0x08580000a4047fae */ /* 0x000fe2000e12184e */
[----:B------:R-:W-:Y:S01]  /*15690*/  ISETP.GE.U32.AND P4, PT, R86, 0x7fffff75, PT ;  /* 0x7fffff755600780c */ /* 0x000fe20003f86070 */
[----:B--2---:R-:W-:Y:S01]  /*156a0*/  VIADD R86, R94, 0xffffffb1 ;  /* 0xffffffb15e567836 */ /* 0x004fe20000000000 */
[----:B------:R-:W2:Y:S01]  /*156b0*/  LDC R92, c[0x0][0x230] ;  /* 0x00008c00ff5c7b82 */ /* 0x000ea20000000800 */
[----:B------:R-:W-:Y:S04]  /*156c0*/  LDGSTS.E [R4+0x8c00], desc[UR14][R162.64], !P2 ;  /* 0x08c00000a2047fae */ /* 0x000fe8000d12184e */
[----:B------:R-:W-:Y:S04]  /*156d0*/  LDGSTS.E [R4+0x8c80], desc[UR14][R160.64], !P2 ;  /* 0x08c80000a0047fae */ /* 0x000fe8000d12184e */
[----:B------:R-:W-:Y:S04]  /*156e0*/  LDGSTS.E [R4+0x8d00], desc[UR14][R158.64], !P2 ;  /* 0x08d000009e047fae */ /* 0x000fe8000d12184e */
[----:B------:R-:W-:Y:S01]  /*156f0*/  LDGSTS.E [R4+0x8d80], desc[UR14][R156.64], !P2 ;  /* 0x08d800009c047fae */ /* 0x000fe2000d12184e */
[----:B------:R-:W-:Y:S01]  /*15700*/  ISETP.GE.U32.AND P2, PT, R86, 0x7fffff72, PT ;  /* 0x7fffff725600780c */ /* 0x000fe20003f46070 */
[C---:B------:R-:W-:Y:S01]  /*15710*/  IMAD.WIDE R90, R247.reuse, 0x4, R216 ;  /* 0x00000004f75a7825 */ /* 0x040fe200078e02d8 */
[----:B---3--:R-:W-:Y:S01]  /*15720*/  IADD3 R86, R88, -0x53, RZ ;  /* 0xffffffad58567810 */ /* 0x008fe20007ffe0ff */
[----:B------:R-:W-:Y:S02]  /*15730*/  LDGSTS.E [R4+0x9400], desc[UR14][R154.64], !P5 ;  /* 0x094000009a047fae */ /* 0x000fe4000e92184e */
[----:B------:R-:W-:-:S02]  /*15740*/  IMAD.WIDE R88, R247, 0x4, R218 ;  /* 0x00000004f7587825 */ /* 0x000fc400078e02da */
[----:B------:R-:W-:Y:S02]  /*15750*/  LDGSTS.E [R4+0x9480], desc[UR14][R152.64], !P5 ;  /* 0x0948000098047fae */ /* 0x000fe4000e92184e */
[C---:B------:R-:W-:Y:S02]  /*15760*/  IMAD.WIDE R196, R247.reuse, 0x4, R220 ;  /* 0x00000004f7c47825 */ /* 0x040fe400078e02dc */
[----:B------:R-:W-:Y:S02]  /*15770*/  LDGSTS.E [R4+0x9500], desc[UR14][R110.64], !P5 ;  /* 0x095000006e047fae */ /* 0x000fe4000e92184e */
[----:B------:R-:W-:Y:S02]  /*15780*/  IMAD.WIDE R200, R247, 0x4, R224 ;  /* 0x00000004f7c87825 */ /* 0x000fe400078e02e0 */
[----:B------:R-:W-:Y:S01]  /*15790*/  LDGSTS.E [R4+0x9580], desc[UR14][R108.64], !P5 ;  /* 0x095800006c047fae */ /* 0x000fe2000e92184e */
[----:B------:R-:W-:Y:S01]  /*157a0*/  ISETP.GE.U32.AND P5, PT, R86, 0x7fffff6e, PT ;  /* 0x7fffff6e5600780c */ /* 0x000fe20003fa6070 */
[----:B------:R-:W-:-:S02]  /*157b0*/  VIADD R86, R87, 0xffffffa9 ;  /* 0xffffffa957567836 */ /* 0x000fc40000000000 */
[----:B------:R-:W-:Y:S01]  /*157c0*/  LDGSTS.E [R4+0x9c00], desc[UR14][R90.64], !P2 ;  /* 0x09c000005a047fae */ /* 0x000fe2000d12184e */
[----:B------:R-:W3:Y:S03]  /*157d0*/  LDC R87, c[0x0][0x230] ;  /* 0x00008c00ff577b82 */ /* 0x000ee60000000800 */
[----:B------:R-:W-:Y:S04]  /*157e0*/  LDGSTS.E [R4+0x9c80], desc[UR14][R88.64], !P2 ;  /* 0x09c8000058047fae */ /* 0x000fe8000d12184e */
[----:B------:R-:W-:Y:S01]  /*157f0*/  LDGSTS.E [R4+0x9d00], desc[UR14][R196.64], !P2 ;  /* 0x09d00000c4047fae */ /* 0x000fe2000d12184e */
[----:B------:R-:W-:-:S03]  /*15800*/  IMAD.WIDE R204, R247, 0x4, R226 ;  /* 0x00000004f7cc7825 */ /* 0x000fc600078e02e2 */
[----:B------:R-:W-:Y:S01]  /*15810*/  LDGSTS.E [R4+0x9d80], desc[UR14][R200.64], !P2 ;  /* 0x09d80000c8047fae */ /* 0x000fe2000d12184e */
[----:B------:R-:W-:Y:S01]  /*15820*/  ISETP.GE.U32.AND P2, PT, R86, 0x7fffff6a, PT ;  /* 0x7fffff6a5600780c */ /* 0x000fe20003f46070 */
[C---:B------:R-:W-:Y:S02]  /*15830*/  IMAD.WIDE R98, R247.reuse, 0x4, R228 ;  /* 0x00000004f7627825 */ /* 0x040fe400078e02e4 */
[----:B------:R-:W-:Y:S02]  /*15840*/  LDGSTS.E [R4+0xa400], desc[UR14][R204.64], !P5 ;  /* 0x0a400000cc047fae */ /* 0x000fe4000e92184e */
[----:B------:R-:W-:-:S04]  /*15850*/  IMAD.WIDE R96, R247, 0x4, R240 ;  /* 0x00000004f7607825 */ /* 0x000fc800078e02f0 */
[----:B------:R-:W-:Y:S01]  /*15860*/  IMAD.WIDE R94, R247, 0x4, R232 ;  /* 0x00000004f75e7825 */ /* 0x000fe200078e02e8 */
[----:B------:R4:W-:Y:S03]  /*15870*/  STL.64 [R1+0x48], R98 ;  /* 0x0000486201007387 */ /* 0x0009e60000100a00 */
[----:B-1----:R-:W-:Y:S01]  /*15880*/  VIADD R86, R93, 0xffffffa5 ;  /* 0xffffffa55d567836 */ /* 0x002fe20000000000 */
[----:B------:R4:W-:Y:S01]  /*15890*/  LDGSTS.E [R4+0xa480], desc[UR14][R98.64], !P5 ;  /* 0x0a48000062047fae */ /* 0x0009e2000e92184e */
[----:B------:R-:W1:Y:S01]  /*158a0*/  LDC R93, c[0x0][0x230] ;  /* 0x00008c00ff5d7b82 */ /* 0x000e620000000800 */
[----:B------:R-:W-:Y:S02]  /*158b0*/  IMAD.WIDE R100, R247, 0x4, R234 ;  /* 0x00000004f7647825 */ /* 0x000fe400078e02ea */
[----:B------:R5:W-:Y:S04]  /*158c0*/  STL.64 [R1+0x58], R96 ;  /* 0x0000586001007387 */ /* 0x000be80000100a00 */
[----:B------:R5:W-:Y:S04]  /*158d0*/  LDGSTS.E [R4+0xa500], desc[UR14][R96.64], !P5 ;  /* 0x0a50000060047fae */ /* 0x000be8000e92184e */
[----:B------:R3:W-:Y:S04]  /*158e0*/  STL.64 [R1+0x78], R94 ;  /* 0x0000785e01007387 */ /* 0x0007e80000100a00 */
[----:B------:R3:W-:Y:S01]  /*158f0*/  LDGSTS.E [R4+0xa580], desc[UR14][R94.64], !P5 ;  /* 0x0a5800005e047fae */ /* 0x0007e2000e92184e */
[----:B------:R-:W-:-:S02]  /*15900*/  ISETP.GE.U32.AND P5, PT, R86, 0x7fffff66, PT ;  /* 0x7fffff665600780c */ /* 0x000fc40003fa6070 */
[----:B--2---:R-:W-:Y:S01]  /*15910*/  IADD3 R86, R92, -0x5f, RZ ;  /* 0xffffffa15c567810 */ /* 0x004fe20007ffe0ff */
        /* <DEDUP_REMOVED lines=25> */
[----:B----4-:R-:W-:-:S04]  /*15ab0*/  IMAD.WIDE R98, R247, 0x4, R236 ;  /* 0x00000004f7627825 */ /* 0x010fc800078e02ec */
[C---:B-----5:R-:W-:Y:S01]  /*15ac0*/  IMAD.WIDE R96, R247.reuse, 0x4, R242 ;  /* 0x00000004f7607825 */ /* 0x060fe200078e02f2 */
[----:B------:R-:W-:Y:S03]  /*15ad0*/  LDGSTS.E [R4+0xac80], desc[UR14][R98.64], !P2 ;  /* 0x0ac8000062047fae */ /* 0x000fe6000d12184e */
[----:B---3--:R-:W-:Y:S01]  /*15ae0*/  IMAD.WIDE R94, R247, 0x4, R244 ;  /* 0x00000004f75e7825 */ /* 0x008fe200078e02f4 */
[----:B------:R-:W-:Y:S04]  /*15af0*/  LDGSTS.E [R4+0xad00], desc[UR14][R96.64], !P2 ;  /* 0x0ad0000060047fae */ /* 0x000fe8000d12184e */
[----:B------:R2:W-:Y:S01]  /*15b00*/  LDGSTS.E [R4+0xad80], desc[UR14][R94.64], !P2 ;  /* 0x0ad800005e047fae */ /* 0x0005e2000d12184e */
[----:B------:R-:W-:-:S02]  /*15b10*/  ISETP.GE.U32.AND P2, PT, R86, 0x7fffff62, PT ;  /* 0x7fffff625600780c */ /* 0x000fc40003f46070 */
[----:B------:R-:W3:Y:S01]  /*15b20*/  LDC R86, c[0x0][0x230] ;  /* 0x00008c00ff567b82 */ /* 0x000ee20000000800 */
[----:B------:R-:W-:Y:S04]  /*15b30*/  STL.64 [R1+0x98], R98 ;  /* 0x0000986201007387 */ /* 0x000fe80000100a00 */
[----:B------:R-:W-:Y:S04]  /*15b40*/  STL.64 [R1+0xa8], R96 ;  /* 0x0000a86001007387 */ /* 0x000fe80000100a00 */
[----:B------:R2:W-:Y:S04]  /*15b50*/  STL.64 [R1+0xb8], R94 ;  /* 0x0000b85e01007387 */ /* 0x0005e80000100a00 */
[----:B------:R-:W-:Y:S04]  /*15b60*/  LDGSTS.E [R4+0xb400], desc[UR14][R84.64], !P5 ;  /* 0x0b40000054047fae */ /* 0x000fe8000e92184e */
[----:B------:R-:W-:Y:S01]  /*15b70*/  STL.64 [R1+0xe8], R84 ;  /* 0x0000e85401007387 */ /* 0x000fe20000100a00 */
[----:B--2---:R-:W-:-:S03]  /*15b80*/  IMAD.WIDE R94, R247, 0x4, R78 ;  /* 0x00000004f75e7825 */ /* 0x004fc600078e024e */
[----:B------:R-:W-:Y:S01]  /*15b90*/  LDGSTS.E [R4+0xb480], desc[UR14][R82.64], !P5 ;  /* 0x0b48000052047fae */ /* 0x000fe2000e92184e */
[----:B------:R-:W-:-:S03]  /*15ba0*/  VIADD R78, R87, 0xffffff9d ;  /* 0xffffff9d574e7836 */ /* 0x000fc60000000000 */
[----:B------:R-:W-:Y:S04]  /*15bb0*/  STL.64 [R1+0xf8], R82 ;  /* 0x0000f85201007387 */ /* 0x000fe80000100a00 */
[----:B------:R2:W-:Y:S04]  /*15bc0*/  LDGSTS.E [R4+0xb500], desc[UR14][R80.64], !P5 ;  /* 0x0b50000050047fae */ /* 0x0005e8000e92184e */
[----:B------:R2:W-:Y:S04]  /*15bd0*/  STL.64 [R1+0x160], R80 ;  /* 0x0001605001007387 */ /* 0x0005e80000100a00 */
[----:B------:R-:W-:Y:S01]  /*15be0*/  LDGSTS.E [R4+0xb580], desc[UR14][R94.64], !P5 ;  /* 0x0b5800005e047fae */ /* 0x000fe2000e92184e */
[----:B------:R-:W-:-:S02]  /*15bf0*/  ISETP.GE.U32.AND P5, PT, R78, 0x7fffff5e, PT ;  /* 0x7fffff5e4e00780c */ /* 0x000fc40003fa6070 */
[----:B------:R-:W4:Y:S01]  /*15c00*/  LDC R78, c[0x0][0x230] ;  /* 0x00008c00ff4e7b82 */ /* 0x000f220000000800 */
[----:B------:R-:W-:Y:S01]  /*15c10*/  LDGSTS.E [R4+0xbc00], desc[UR14][R76.64], !P2 ;  /* 0x0bc000004c047fae */ /* 0x000fe2000d12184e */
[----:B--2---:R-:W-:-:S03]  /*15c20*/  IMAD.WIDE R80, R247, 0x4, R70 ;  /* 0x00000004f7507825 */ /* 0x004fc600078e0246 */
[----:B------:R-:W-:Y:S01]  /*15c30*/  LDGSTS.E [R4+0xbc80], desc[UR14][R74.64], !P2 ;  /* 0x0bc800004a047fae */ /* 0x000fe2000d12184e */
[----:B-1----:R-:W-:-:S03]  /*15c40*/  VIADD R70, R93, 0xffffff99 ;  /* 0xffffff995d467836 */ /* 0x002fc60000000000 */
[----:B------:R1:W-:Y:S04]  /*15c50*/  LDGSTS.E [R4+0xbd00], desc[UR14][R72.64], !P2 ;  /* 0x0bd0000048047fae */ /* 0x0003e8000d12184e */
[----:B------:R-:W-:Y:S01]  /*15c60*/  LDGSTS.E [R4+0xbd80], desc[UR14][R80.64], !P2 ;  /* 0x0bd8000050047fae */ /* 0x000fe2000d12184e */
[----:B------:R-:W-:Y:S02]  /*15c70*/  ISETP.GE.U32.AND P2, PT, R70, 0x7fffff5a, PT ;  /* 0x7fffff5a4600780c */ /* 0x000fe40003f46070 */
[----:B------:R-:W2:Y:S01]  /*15c80*/  LDC R70, c[0x0][0x230] ;  /* 0x00008c00ff467b82 */ /* 0x000ea20000000800 */
[----:B------:R-:W-:Y:S04]  /*15c90*/  STL.64 [R1+0x1b0], R94 ;  /* 0x0001b05e01007387 */ /* 0x000fe80000100a00 */
[----:B------:R-:W-:Y:S04]  /*15ca0*/  STL.64 [R1+0x1b8], R76 ;  /* 0x0001b84c01007387 */ /* 0x000fe80000100a00 */
[----:B------:R-:W-:Y:S04]  /*15cb0*/  STL.64 [R1+0x1e8], R74 ;  /* 0x0001e84a01007387 */ /* 0x000fe80000100a00 */
[----:B------:R1:W-:Y:S04]  /*15cc0*/  STL.64 [R1+0x230], R72 ;  /* 0x0002304801007387 */ /* 0x0003e80000100a00 */
[----:B------:R-:W-:Y:S04]  /*15cd0*/  LDGSTS.E [R4+0xc400], desc[UR14][R68.64], !P5 ;  /* 0x0c40000044047fae */ /* 0x000fe8000e92184e */
[----:B------:R-:W-:Y:S01]  /*15ce0*/  LDGSTS.E [R4+0xc480], desc[UR14][R66.64], !P5 ;  /* 0x0c48000042047fae */ /* 0x000fe2000e92184e */
[----:B-1----:R-:W-:Y:S01]  /*15cf0*/  IMAD.WIDE R72, R247, 0x4, R62 ;  /* 0x00000004f7487825 */ /* 0x002fe200078e023e */
[----:B---3--:R-:W-:-:S02]  /*15d00*/  IADD3 R62, R86, -0x6b, RZ ;  /* 0xffffff95563e7810 */ /* 0x008fc40007ffe0ff */
[----:B------:R1:W-:Y:S04]  /*15d10*/  LDGSTS.E [R4+0xc500], desc[UR14][R64.64], !P5 ;  /* 0x0c50000040047fae */ /* 0x0003e8000e92184e */
[----:B------:R-:W-:Y:S01]  /*15d20*/  LDGSTS.E [R4+0xc580], desc[UR14][R72.64], !P5 ;  /* 0x0c58000048047fae */ /* 0x000fe2000e92184e */
[----:B------:R-:W-:Y:S02]  /*15d30*/  ISETP.GE.U32.AND P5, PT, R62, 0x7fffff56, PT ;  /* 0x7fffff563e00780c */ /* 0x000fe40003fa6070 */
[----:B------:R-:W3:Y:S01]  /*15d40*/  LDC R62, c[0x0][0x230] ;  /* 0x00008c00ff3e7b82 */ /* 0x000ee20000000800 */
[----:B------:R-:W-:Y:S04]  /*15d50*/  STL.64 [R1+0x238], R80 ;  /* 0x0002385001007387 */ /* 0x000fe80000100a00 */
[----:B------:R-:W-:Y:S04]  /*15d60*/  STL.64 [R1+0x560], R68 ;  /* 0x0005604401007387 */ /* 0x000fe80000100a00 */
[----:B------:R-:W-:Y:S04]  /*15d70*/  STL.64 [R1+0x578], R66 ;  /* 0x0005784201007387 */ /* 0x000fe80000100a00 */
[----:B------:R1:W-:Y:S04]  /*15d80*/  STL.64 [R1+0x5a0], R64 ;  /* 0x0005a04001007387 */ /* 0x0003e80000100a00 */
[----:B------:R-:W-:Y:S04]  /*15d90*/  STL.64 [R1+0x5b8], R72 ;  /* 0x0005b84801007387 */ /* 0x000fe80000100a00 */
[----:B------:R-:W-:Y:S01]  /*15da0*/  LDGSTS.E [R4+0xcc00], desc[UR14][R60.64], !P2 ;  /* 0x0cc000003c047fae */ /* 0x000fe2000d12184e */
[----:B-1----:R-:W-:-:S03]  /*15db0*/  IMAD.WIDE R64, R247, 0x4, R54 ;  /* 0x00000004f7407825 */ /* 0x002fc600078e0236 */
[----:B------:R-:W-:Y:S01]  /*15dc0*/  STL.64 [R1+0x600], R60 ;  /* 0x0006003c01007387 */ /* 0x000fe20000100a00 */
[----:B----4-:R-:W-:-:S03]  /*15dd0*/  VIADD R54, R78, 0xffffff91 ;  /* 0xffffff914e367836 */ /* 0x010fc60000000000 */
[----:B------:R-:W-:Y:S04]  /*15de0*/  LDGSTS.E [R4+0xcc80], desc[UR14][R58.64], !P2 ;  /* 0x0cc800003a047fae */ /* 0x000fe8000d12184e */
[----:B------:R-:W-:Y:S04]  /*15df0*/  STL.64 [R1+0x990], R58 ;  /* 0x0009903a01007387 */ /* 0x000fe80000100a00 */
[----:B------:R1:W-:Y:S04]  /*15e00*/  LDGSTS.E [R4+0xcd00], desc[UR14][R56.64], !P2 ;  /* 0x0cd0000038047fae */ /* 0x0003e8000d12184e */
[----:B------:R1:W-:Y:S04]  /*15e10*/  STL.64 [R1+0x9a8], R56 ;  /* 0x0009a83801007387 */ /* 0x0003e80000100a00 */
[----:B------:R-:W-:Y:S01]  /*15e20*/  LDGSTS.E [R4+0xcd80], desc[UR14][R64.64], !P2 ;  /* 0x0cd8000040047fae */ /* 0x000fe2000d12184e */
[----:B------:R-:W-:Y:S01]  /*15e30*/  ISETP.GE.U32.AND P2, PT, R54, 0x7fffff52, PT ;  /* 0x7fffff523600780c */ /* 0x000fe20003f46070 */
[C---:B------:R-:W-:Y:S01]  /*15e40*/  IMAD.WIDE R24, R247.reuse, 0x4, R24 ;  /* 0x00000004f7187825 */ /* 0x040fe200078e0218 */
[----:B------:R-:W4:Y:S01]  /*15e50*/  LDC R54, c[0x0][0x230] ;  /* 0x00008c00ff367b82 */ /* 0x000f220000000800 */
[----:B------:R-:W-:Y:S02]  /*15e60*/  LDGSTS.E [R4+0xd400], desc[UR14][R52.64], !P5 ;  /* 0x0d40000034047fae */ /* 0x000fe4000e92184e */
[----:B-1----:R-:W-:-:S02]  /*15e70*/  IMAD.WIDE R56, R247, 0x4, R46 ;  /* 0x00000004f7387825 */ /* 0x002fc400078e022e */
[----:B------:R1:W-:Y:S02]  /*15e80*/  LDGSTS.E [R4+0xd480], desc[UR14][R50.64], !P5 ;  /* 0x0d48000032047fae */ /* 0x0003e4000e92184e */
[----:B--2---:R-:W-:Y:S02]  /*15e90*/  VIADD R46, R70, 0xffffff8d ;  /* 0xffffff8d462e7836 */ /* 0x004fe40000000000 */
[----:B------:R2:W-:Y:S04]  /*15ea0*/  LDGSTS.E [R4+0xd500], desc[UR14][R48.64], !P5 ;  /* 0x0d50000030047fae */ /* 0x0005e8000e92184e */
[----:B------:R-:W-:Y:S01]  /*15eb0*/  LDGSTS.E [R4+0xd580], desc[UR14][R56.64], !P5 ;  /* 0x0d58000038047fae */ /* 0x000fe2000e92184e */
[----:B------:R-:W-:Y:S01]  /*15ec0*/  ISETP.GE.U32.AND P5, PT, R46, 0x7fffff4e, PT ;  /* 0x7fffff4e2e00780c */ /* 0x000fe20003fa6070 */
[C---:B------:R-:W-:Y:S01]  /*15ed0*/  IMAD.WIDE R20, R247.reuse, 0x4, R20 ;  /* 0x00000004f7147825 */ /* 0x040fe200078e0214 */
[----:B------:R-:W5:Y:S01]  /*15ee0*/  LDC R46, c[0x0][0x230] ;  /* 0x00008c00ff2e7b82 */ /* 0x000f620000000800 */
[----:B------:R-:W-:Y:S04]  /*15ef0*/  STL.64 [R1+0x9c0], R64 ;  /* 0x0009c04001007387 */ /* 0x000fe80000100a00 */
[----:B------:R-:W-:Y:S04]  /*15f00*/  STL.64 [R1+0x9d8], R52 ;  /* 0x0009d83401007387 */ /* 0x000fe80000100a00 */
[----:B------:R1:W-:Y:S04]  /*15f10*/  STL.64 [R1+0x9f0], R50 ;  /* 0x0009f03201007387 */ /* 0x0003e80000100a00 */
[----:B------:R2:W-:Y:S04]  /*15f20*/  STL.64 [R1+0xa10], R48 ;  /* 0x000a103001007387 */ /* 0x0005e80000100a00 */
[----:B------:R-:W-:Y:S04]  /*15f30*/  LDGSTS.E [R4+0xdc00], desc[UR14][R44.64], !P2 ;  /* 0x0dc000002c047fae */ /* 0x000fe8000d12184e */
[----:B------:R-:W-:Y:S01]  /*15f40*/  STL.64 [R1+0xa28], R56 ;  /* 0x000a283801007387 */ /* 0x000fe20000100a00 */
[C---:B------:R-:W-:Y:S01]  /*15f50*/  IMAD.WIDE R18, R247.reuse, 0x4, R18 ;  /* 0x00000004f7127825 */ /* 0x040fe200078e0212 */
[----:B-1----:R-:W1:Y:S02]  /*15f60*/  LDC R51, c[0x0][0x230] ;  /* 0x00008c00ff337b82 */ /* 0x002e640000000800 */
[----:B------:R-:W-:Y:S01]  /*15f70*/  LDGSTS.E [R4+0xdc80], desc[UR14][R42.64], !P2 ;  /* 0x0dc800002a047fae */ /* 0x000fe2000d12184e */
[----:B--2---:R-:W-:Y:S01]  /*15f80*/  IMAD.WIDE R48, R247, 0x4, R38 ;  /* 0x00000004f7307825 */ /* 0x004fe200078e0226 */
[----:B---3--:R-:W-:-:S02]  /*15f90*/  IADD3 R38, R62, -0x77, RZ ;  /* 0xffffff893e267810 */ /* 0x008fc40007ffe0ff */
[----:B------:R-:W-:Y:S01]  /*15fa0*/  STL.64 [R1+0xa58], R44 ;  /* 0x000a582c01007387 */ /* 0x000fe20000100a00 */
[----:B------:R-:W-:Y:S01]  /*15fb0*/  IMAD.WIDE R16, R247, 0x4, R16 ;  /* 0x00000004f7107825 */ /* 0x000fe200078e0210 */
[----:B------:R-:W2:Y:S02]  /*15fc0*/  LDC R50, c[0x0][0x230] ;  /* 0x00008c00ff327b82 */ /* 0x000ea40000000800 */
[----:B------:R3:W-:Y:S04]  /*15fd0*/  LDGSTS.E [R4+0xdd00], desc[UR14][R40.64], !P2 ;  /* 0x0dd0000028047fae */ /* 0x0007e8000d12184e */
[----:B------:R-:W-:Y:S04]  /*15fe0*/  STL.64 [R1+0xd58], R42 ;  /* 0x000d582a01007387 */ /* 0x000fe80000100a00 */
[----:B------:R4:W-:Y:S01]  /*15ff0*/  LDGSTS.E [R4+0xdd80], desc[UR14][R48.64], !P2 ;  /* 0x0dd8000030047fae */ /* 0x0009e2000d12184e */
[----:B------:R-:W-:-:S02]  /*16000*/  ISETP.GE.U32.AND P2, PT, R38, 0x7fffff4a, PT ;  /* 0x7fffff4a2600780c */ /* 0x000fc40003f46070 */
[----:B------:R-:W1:Y:S01]  /*16010*/  LDC R38, c[0x0][0x230] ;  /* 0x00008c00ff267b82 */ /* 0x000e620000000800 */
[----:B------:R3:W-:Y:S04]  /*16020*/  STL.64 [R1+0xd60], R40 ;  /* 0x000d602801007387 */ /* 0x0007e80000100a00 */
[----:B------:R4:W-:Y:S04]  /*16030*/  STL.64 [R1+0xd68], R48 ;  /* 0x000d683001007387 */ /* 0x0009e80000100a00 */
[----:B------:R-:W-:Y:S01]  /*16040*/  STL.64 [R1+0xdd0], R36 ;  /* 0x000dd02401007387 */ /* 0x000fe20000100a00 */
[----:B---3--:R-:W-:-:S03]  /*16050*/  IMAD.WIDE R40, R247, 0x4, R30 ;  /* 0x00000004f7287825 */ /* 0x008fc600078e021e */
[----:B------:R-:W-:Y:S01]  /*16060*/  LDGSTS.E [R4+0xe400], desc[UR14][R36.64], !P5 ;  /* 0x0e40000024047fae */ /* 0x000fe2000e92184e */
[----:B------:R-:W-:-:S03]  /*16070*/  IMAD.WIDE R12, R247, 0x4, R12 ;  /* 0x00000004f70c7825 */ /* 0x000fc600078e020c */
[----:B------:R-:W-:Y:S01]  /*16080*/  STL.64 [R1+0xdd8], R34 ;  /* 0x000dd82201007387 */ /* 0x000fe20000100a00 */
[----:B----4-:R-:W3:Y:S03]  /*16090*/  LDC R48, c[0x0][0x230] ;  /* 0x00008c00ff307b82 */ /* 0x010ee60000000800 */
[----:B------:R-:W-:Y:S04]  /*160a0*/  LDGSTS.E [R4+0xe480], desc[UR14][R34.64], !P5 ;  /* 0x0e48000022047fae */ /* 0x000fe8000e92184e */
[----:B------:R4:W-:Y:S01]  /*160b0*/  STL.64 [R1+0xde0], R32 ;  /* 0x000de02001007387 */ /* 0x0009e20000100a00 */
[C---:B------:R-:W-:Y:S01]  /*160c0*/  IMAD.WIDE R10, R247.reuse, 0x4, R10 ;  /* 0x00000004f70a7825 */ /* 0x040fe200078e020a */
[----:B------:R-:W2:Y:S02]  /*160d0*/  LDC R49, c[0x0][0x230] ;  /* 0x00008c00ff317b82 */ /* 0x000ea40000000800 */
[----:B------:R4:W-:Y:S04]  /*160e0*/  LDGSTS.E [R4+0xe500], desc[UR14][R32.64], !P5 ;  /* 0x0e50000020047fae */ /* 0x0009e8000e92184e */
[----:B------:R-:W-:Y:S04]  /*160f0*/  STL.64 [R1+0xde8], R40 ;  /* 0x000de82801007387 */ /* 0x000fe80000100a00 */
[----:B------:R-:W-:Y:S01]  /*16100*/  STL.64 [R1+0xe50], R28 ;  /* 0x000e501c01007387 */ /* 0x000fe20000100a00 */
[----:B----4-:R-:W-:-:S03]  /*16110*/  IMAD.WIDE R32, R247, 0x4, R22 ;  /* 0x00000004f7207825 */ /* 0x010fc600078e0216 */
[----:B------:R-:W-:Y:S04]  /*16120*/  STL.64 [R1+0xe58], R26 ;  /* 0x000e581a01007387 */ /* 0x000fe80000100a00 */
[----:B------:R4:W-:Y:S04]  /*16130*/  STL.64 [R1+0xe60], R24 ;  /* 0x000e601801007387 */ /* 0x0009e80000100a00 */
[----:B------:R-:W-:Y:S04]  /*16140*/  STL.64 [R1+0xe68], R32 ;  /* 0x000e682001007387 */ /* 0x000fe80000100a00 */
[----:B------:R-:W3:Y:S04]  /*16150*/  LDL.LU.64 R228, [R1+0x228] ;  /* 0x0002280001e47983 */ /* 0x000ee80000300a00 */
[----:B------:R-:W-:Y:S04]  /*16160*/  LDGSTS.E [R4+0xe580], desc[UR14][R40.64], !P5 ;  /* 0x0e58000028047fae */ /* 0x000fe8000e92184e */
[----:B------:R-:W-:Y:S04]  /*16170*/  LDGSTS.E [R4+0xec00], desc[UR14][R28.64], !P2 ;  /* 0x0ec000001c047fae */ /* 0x000fe8000d12184e */
[----:B------:R-:W2:Y:S04]  /*16180*/  LDL.LU.64 R240, [R1+0x220] ;  /* 0x0002200001f07983 */ /* 0x000ea80000300a00 */
[----:B------:R-:W-:Y:S04]  /*16190*/  LDGSTS.E [R4+0xec80], desc[UR14][R26.64], !P2 ;  /* 0x0ec800001a047fae */ /* 0x000fe8000d12184e */
[----:B------:R4:W-:Y:S04]  /*161a0*/  LDGSTS.E [R4+0xed00], desc[UR14][R24.64], !P2 ;  /* 0x0ed0000018047fae */ /* 0x0009e8000d12184e */
[----:B------:R-:W2:Y:S04]  /*161b0*/  LDL.LU.64 R232, [R1+0x218] ;  /* 0x0002180001e87983 */ /* 0x000ea80000300a00 */
[----:B------:R-:W2:Y:S01]  /*161c0*/  LDL.LU.64 R234, [R1+0x210] ;  /* 0x0002100001ea7983 */ /* 0x000ea20000300a00 */
[----:B----4-:R-:W-:-:S03]  /*161d0*/  IMAD.WIDE R24, R247, 0x4, R14 ;  /* 0x00000004f7187825 */ /* 0x010fc600078e020e */
[----:B------:R-:W-:Y:S04]  /*161e0*/  STL.64 [R1+0xed0], R20 ;  /* 0x000ed01401007387 */ /* 0x000fe80000100a00 */
[----:B------:R-:W-:Y:S04]  /*161f0*/  STL.64 [R1+0xed8], R18 ;  /* 0x000ed81201007387 */ /* 0x000fe80000100a00 */
[----:B------:R4:W-:Y:S04]  /*16200*/  STL.64 [R1+0xee0], R16 ;  /* 0x000ee01001007387 */ /* 0x0009e80000100a00 */
[----:B------:R-:W-:Y:S04]  /*16210*/  STL.64 [R1+0xee8], R24 ;  /* 0x000ee81801007387 */ /* 0x000fe80000100a00 */
[----:B------:R-:W4:Y:S04]  /*16220*/  LDL.LU.64 R236, [R1+0x1a8] ;  /* 0x0001a80001ec7983 */ /* 0x000f280000300a00 */
[----:B------:R-:W4:Y:S04]  /*16230*/  LDL.LU.64 R242, [R1+0x1a0] ;  /* 0x0001a00001f27983 */ /* 0x000f280000300a00 */
[----:B------:R-:W4:Y:S04]  /*16240*/  LDL.LU.64 R226, [R1+0x270] ;  /* 0x0002700001e27983 */ /* 0x000f280000300a00 */
[----:B------:R-:W4:Y:S01]  /*16250*/  LDL.LU.64 R244, [R1+0x278] ;  /* 0x0002780001f47983 */ /* 0x000f220000300a00 */
[----:B------:R-:W-:-:S03]  /*16260*/  VIADD R30, R54, 0xffffff85 ;  /* 0xffffff85361e7836 */ /* 0x000fc60000000000 */
[----:B------:R-:W-:Y:S02]  /*16270*/  LDGSTS.E [R4+0xed80], desc[UR14][R32.64], !P2 ;  /* 0x0ed8000020047fae */ /* 0x000fe4000d12184e */
[----:B------:R-:W-:Y:S01]  /*16280*/  ISETP.GE.U32.AND P5, PT, R30, 0x7fffff46, PT ;  /* 0x7fffff461e00780c */ /* 0x000fe20003fa6070 */
[C---:B------:R-:W-:Y:S01]  /*16290*/  IMAD.WIDE R8, R247.reuse, 0x4, R8 ;  /* 0x00000004f7087825 */ /* 0x040fe200078e0208 */
[----:B------:R-:W-:Y:S03]  /*162a0*/  STL.64 [R1+0xf50], R12 ;  /* 0x000f500c01007387 */ /* 0x000fe60000100a00 */
[----:B-----5:R-:W-:Y:S01]  /*162b0*/  VIADD R22, R46, 0xffffff81 ;  /* 0xffffff812e167836 */ /* 0x020fe20000000000 */
[----:B------:R-:W-:Y:S01]  /*162c0*/  STL.64 [R1+0xf58], R10 ;  /* 0x000f580a01007387 */ /* 0x000fe20000100a00 */
[----:B-1----:R-:W-:Y:S01]  /*162d0*/  IADD3 R14, R38, -0x50, RZ ;  /* 0xffffffb0260e7810 */ /* 0x002fe20007ffe0ff */
[----:B------:R-:W1:Y:S05]  /*162e0*/  LDC R30, c[0x0][0x230] ;  /* 0x00008c00ff1e7b82 */ /* 0x000e6a0000000800 */
[----:B------:R-:W-:Y:S04]  /*162f0*/  LDGSTS.E [R4+0xf400], desc[UR14][R20.64], !P5 ;  /* 0x0f40000014047fae */ /* 0x000fe8000e92184e */
[----:B------:R-:W-:Y:S04]  /*16300*/  LDGSTS.E [R4+0xf480], desc[UR14][R18.64], !P5 ;  /* 0x0f48000012047fae */ /* 0x000fe8000e92184e */
[----:B------:R5:W-:Y:S04]  /*16310*/  LDGSTS.E [R4+0xf500], desc[UR14][R16.64], !P5 ;  /* 0x0f50000010047fae */ /* 0x000be8000e92184e */
[----:B------:R1:W-:Y:S01]  /*16320*/  STL.64 [R1+0xf60], R8 ;  /* 0x000f600801007387 */ /* 0x0003e20000100a00 */
[----:B---3--:R-:W-:-:S04]  /*16330*/  IMAD.WIDE R64, R247, 0x4, R228 ;  /* 0x00000004f7407825 */ /* 0x008fc800078e02e4 */
[----:B--2---:R-:W-:-:S04]  /*16340*/  IMAD.WIDE R46, R247, 0x4, R240 ;  /* 0x00000004f72e7825 */ /* 0x004fc800078e02f0 */
[----:B------:R-:W-:-:S04]  /*16350*/  IMAD.WIDE R44, R247, 0x4, R232 ;  /* 0x00000004f72c7825 */ /* 0x000fc800078e02e8 */
[----:B------:R-:W-:-:S04]  /*16360*/  IMAD.WIDE R42, R247, 0x4, R234 ;  /* 0x00000004f72a7825 */ /* 0x000fc800078e02ea */
[----:B----4-:R-:W-:-:S04]  /*16370*/  IMAD.WIDE R40, R247, 0x4, R236 ;  /* 0x00000004f7287825 */ /* 0x010fc800078e02ec */
[----:B------:R-:W-:-:S04]  /*16380*/  IMAD.WIDE R36, R247, 0x4, R226 ;  /* 0x00000004f7247825 */ /* 0x000fc800078e02e2 */
[C---:B------:R-:W-:Y:S01]  /*16390*/  IMAD.WIDE R34, R247.reuse, 0x4, R244 ;  /* 0x00000004f7227825 */ /* 0x040fe200078e02f4 */
[----:B------:R-:W-:Y:S01]  /*163a0*/  ISETP.GE.U32.AND P2, PT, R22, 0x7fffff42, PT ;  /* 0x7fffff421600780c */ /* 0x000fe20003f46070 */
[----:B------:R-:W-:Y:S01]  /*163b0*/  LDGSTS.E [R4+0xf580], desc[UR14][R24.64], !P5 ;  /* 0x0f58000018047fae */ /* 0x000fe2000e92184e */
[----:B------:R-:W2:Y:S01]  /*163c0*/  LDC R22, c[0x0][0x230] ;  /* 0x00008c00ff167b82 */ /* 0x000ea20000000800 */
[----:B-----5:R-:W-:-:S05]  /*163d0*/  IMAD.WIDE R16, R247, 0x4, R6 ;  /* 0x00000004f7107825 */ /* 0x020fca00078e0206 */
[----:B------:R3:W-:Y:S01]  /*163e0*/  STL.64 [R1+0xf68], R16 ;  /* 0x000f681001007387 */ /* 0x0007e20000100a00 */
[----:B------:R-:W-:Y:S01]  /*163f0*/  IMAD.WIDE R38, R247, 0x4, R242 ;  /* 0x00000004f7267825 */ /* 0x000fe200078e02f2 */
[----:B------:R-:W-:Y:S01]  /*16400*/  ISETP.GE.U32.AND P5, PT, R14, 0x7fffff71, PT ;  /* 0x7fffff710e00780c */ /* 0x000fe20003fa6070 */
[----:B------:R-:W4:Y:S01]  /*16410*/  LDC R7, c[0x0][0x230] ;  /* 0x00008c00ff077b82 */ /* 0x000f220000000800 */
[----:B------:R-:W5:Y:S04]  /*16420*/  LDL.LU.64 R228, [R1+0x280] ;  /* 0x0002800001e47983 */ /* 0x000f680000300a00 */
[----:B------:R-:W3:Y:S03]  /*16430*/  LDL.LU.64 R220, [R1+0x288] ;  /* 0x0002880001dc7983 */ /* 0x000ee60000300a00 */
[----:B------:R-:W4:Y:S01]  /*16440*/  LDC R14, c[0x0][0x230] ;  /* 0x00008c00ff0e7b82 */ /* 0x000f220000000800 */
        /* <DEDUP_REMOVED lines=8> */
[----:B-1----:R-:W-:-:S03]  /*164d0*/  VIADD R6, R30, 0xffffffac ;  /* 0xffffffac1e067836 */ /* 0x002fc60000000000 */
[----:B------:R-:W-:Y:S04]  /*164e0*/  LDGSTS.E [R4+0xfc00], desc[UR14][R12.64], !P2 ;  /* 0x0fc000000c047fae */ /* 0x000fe8000d12184e */
[----:B------:R-:W-:Y:S04]  /*164f0*/  LDGSTS.E [R4+0xfc80], desc[UR14][R10.64], !P2 ;  /* 0x0fc800000a047fae */ /* 0x000fe8000d12184e */
[----:B------:R1:W-:Y:S04]  /*16500*/  LDGSTS.E [R4+0xfd00], desc[UR14][R8.64], !P2 ;  /* 0x0fd0000008047fae */ /* 0x0003e8000d12184e */
[----:B------:R3:W-:Y:S01]  /*16510*/  LDGSTS.E [R4+0xfd80], desc[UR14][R16.64], !P2 ;  /* 0x0fd8000010047fae */ /* 0x0007e2000d12184e */
[----:B------:R-:W-:Y:S01]  /*16520*/  ISETP.GE.U32.AND P2, PT, R6, 0x7fffff6d, PT ;  /* 0x7fffff6d0600780c */ /* 0x000fe20003f46070 */
[----:B--2---:R-:W-:-:S02]  /*16530*/  VIADD R6, R22, 0xffffffa8 ;  /* 0xffffffa816067836 */ /* 0x004fc40000000000 */
[----:B------:R-:W-:Y:S04]  /*16540*/  LDGSTS.E [R5+0x8600], desc[UR14][R64.64], !P3 ;  /* 0x0860000040057fae */ /* 0x000fe8000d92184e */
[----:B------:R-:W-:Y:S01]  /*16550*/  LDGSTS.E [R5+0x8680], desc[UR14][R46.64], !P3 ;  /* 0x086800002e057fae */ /* 0x000fe2000d92184e */
[----:B-1----:R-:W1:Y:S03]  /*16560*/  LDC R8, c[0x0][0x230] ;  /* 0x00008c00ff087b82 */ /* 0x002e660000000800 */
[----:B------:R-:W-:Y:S04]  /*16570*/  LDGSTS.E [R5+0x8700], desc[UR14][R44.64], !P3 ;  /* 0x087000002c057fae */ /* 0x000fe8000d92184e */
[----:B------:R-:W-:Y:S01]  /*16580*/  LDGSTS.E [R5+0x8780], desc[UR14][R42.64], !P3 ;  /* 0x087800002a057fae */ /* 0x000fe2000d92184e */
[----:B------:R-:W-:Y:S01]  /*16590*/  ISETP.GE.U32.AND P3, PT, R6, 0x7fffff69, PT ;  /* 0x7fffff690600780c */ /* 0x000fe20003f66070 */
[----:B------:R-:W2:Y:S01]  /*165a0*/  LDC R9, c[0x0][0x230] ;  /* 0x00008c00ff097b82 */ /* 0x000ea20000000800 */
[----:B----4-:R-:W-:Y:S01]  /*165b0*/  IADD3 R6, R14, -0x5c, RZ ;  /* 0xffffffa40e067810 */ /* 0x010fe20007ffe0ff */
[----:B------:R-:W-:Y:S04]  /*165c0*/  LDGSTS.E [R5+0x8e00], desc[UR14][R40.64], !P6 ;  /* 0x08e0000028057fae */ /* 0x000fe8000f12184e */
[----:B------:R-:W-:Y:S04]  /*165d0*/  LDGSTS.E [R5+0x8e80], desc[UR14][R38.64], !P6 ;  /* 0x08e8000026057fae */ /* 0x000fe8000f12184e */
[----:B------:R-:W-:Y:S04]  /*165e0*/  LDGSTS.E [R5+0x8f00], desc[UR14][R36.64], !P6 ;  /* 0x08f0000024057fae */ /* 0x000fe8000f12184e */
[----:B------:R-:W-:Y:S01]  /*165f0*/  LDGSTS.E [R5+0x8f80], desc[UR14][R34.64], !P6 ;  /* 0x08f8000022057fae */ /* 0x000fe2000f12184e */
[----:B-----5:R-:W-:-:S03]  /*16600*/  IMAD.WIDE R32, R247, 0x4, R228 ;  /* 0x00000004f7207825 */ /* 0x020fc600078e02e4 */
[----:B------:R-:W4:Y:S01]  /*16610*/  LDL.LU.64 R228, [R1+0x2d0] ;  /* 0x0002d00001e47983 */ /* 0x000f220000300a00 */
[----:B---3--:R-:W-:-:S04]  /*16620*/  IMAD.WIDE R28, R247, 0x4, R240 ;  /* 0x00000004f71c7825 */ /* 0x008fc800078e02f0 */
[C---:B------:R-:W-:Y:S01]  /*16630*/  IMAD.WIDE R26, R247.reuse, 0x4, R232 ;  /* 0x00000004f71a7825 */ /* 0x040fe200078e02e8 */
[----:B------:R-:W3:Y:S03]  /*16640*/  LDL.LU.64 R240, [R1+0x2d8] ;  /* 0x0002d80001f07983 */ /* 0x000ee60000300a00 */
[C---:B------:R-:W-:Y:S01]  /*16650*/  IMAD.WIDE R24, R247.reuse, 0x4, R234 ;  /* 0x00000004f7187825 */ /* 0x040fe200078e02ea */
[----:B------:R-:W5:Y:S03]  /*16660*/  LDL.LU.64 R232, [R1+0x360] ;  /* 0x0003600001e87983 */ /* 0x000f660000300a00 */
[C---:B------:R-:W-:Y:S01]  /*16670*/  IMAD.WIDE R22, R247.reuse, 0x4, R236 ;  /* 0x00000004f7167825 */ /* 0x040fe200078e02ec */
[----:B------:R-:W5:Y:S03]  /*16680*/  LDL.LU.64 R234, [R1+0x368] ;  /* 0x0003680001ea7983 */ /* 0x000f660000300a00 */
[C---:B------:R-:W-:Y:S01]  /*16690*/  IMAD.WIDE R20, R247.reuse, 0x4, R242 ;  /* 0x00000004f7147825 */ /* 0x040fe200078e02f2 */
[----:B------:R-:W5:Y:S04]  /*166a0*/  LDL.LU.64 R236, [R1+0x438] ;  /* 0x0004380001ec7983 */ /* 0x000f680000300a00 */
[----:B------:R-:W5:Y:S04]  /*166b0*/  LDL.LU.64 R242, [R1+0x430] ;  /* 0x0004300001f27983 */ /* 0x000f680000300a00 */
[----:B------:R-:W5:Y:S01]  /*166c0*/  LDL.LU.64 R218, [R1+0x428] ;  /* 0x0004280001da7983 */ /* 0x000f620000300a00 */
[----:B------:R-:W-:Y:S01]  /*166d0*/  IMAD.WIDE R14, R247, 0x4, R244 ;  /* 0x00000004f70e7825 */ /* 0x000fe200078e02f4 */
[----:B------:R-:W-:-:S02]  /*166e0*/  ISETP.GE.U32.AND P6, PT, R6, 0x7fffff65, PT ;  /* 0x7fffff650600780c */ /* 0x000fc40003fc6070 */
[----:B------:R-:W5:Y:S01]  /*166f0*/  LDL.LU.64 R244, [R1+0x420] ;  /* 0x0004200001f47983 */ /* 0x000f620000300a00 */
[----:B------:R-:W-:-:S03]  /*16700*/  IMAD.WIDE R30, R247, 0x4, R220 ;  /* 0x00000004f71e7825 */ /* 0x000fc600078e02dc */
[----:B------:R-:W-:Y:S01]  /*16710*/  LDGSTS.E [R5+0x9600], desc[UR14][R32.64], !P4 ;  /* 0x0960000020057fae */ /* 0x000fe2000e12184e */
[----:B-1----:R-:W-:-:S03]  /*16720*/  VIADD R6, R8, 0xffffffa0 ;  /* 0xffffffa008067836 */ /* 0x002fc60000000000 */
[----:B------:R-:W-:Y:S01]  /*16730*/  LDGSTS.E [R5+0x9680], desc[UR14][R30.64], !P4 ;  /* 0x096800001e057fae */ /* 0x000fe2000e12184e */
[----:B------:R-:W-:-:S03]  /*16740*/  IMAD.WIDE R18, R247, 0x4, R224 ;  /* 0x00000004f7127825 */ /* 0x000fc600078e02e0 */
[----:B------:R-:W-:Y:S01]  /*16750*/  LDGSTS.E [R5+0x9700], desc[UR14][R28.64], !P4 ;  /* 0x097000001c057fae */ /* 0x000fe2000e12184e */
[----:B------:R-:W-:-:S03]  /*16760*/  IMAD.WIDE R16, R247, 0x4, R226 ;  /* 0x00000004f7107825 */ /* 0x000fc600078e02e2 */
[----:B------:R-:W5:Y:S04]  /*16770*/  LDL.LU.64 R224, [R1+0x418] ;  /* 0x0004180001e07983 */ /* 0x000f680000300a00 */
[----:B------:R-:W-:Y:S01]  /*16780*/  LDGSTS.E [R5+0x9780], desc[UR14][R26.64], !P4 ;  /* 0x097800001a057fae */ /* 0x000fe2000e12184e */
[----:B------:R-:W-:Y:S01]  /*16790*/  ISETP.GE.U32.AND P4, PT, R6, 0x7fffff61, PT ;  /* 0x7fffff610600780c */ /* 0x000fe20003f86070 */
[----:B------:R-:W-:Y:S02]  /*167a0*/  VIADD R6, R7, 0xffffff9c ;  /* 0xffffff9c07067836 */ /* 0x000fe40000000000 */
[----:B------:R-:W5:Y:S04]  /*167b0*/  LDL.LU.64 R226, [R1+0x410] ;  /* 0x0004100001e27983 */ /* 0x000f680000300a00 */
[----:B------:R-:W-:Y:S04]  /*167c0*/  LDGSTS.E [R5+0x9e00], desc[UR14][R24.64], !P5 ;  /* 0x09e0000018057fae */ /* 0x000fe8000e92184e */
[----:B------:R-:W-:Y:S04]  /*167d0*/  LDGSTS.E [R5+0x9e80], desc[UR14][R22.64], !P5 ;  /* 0x09e8000016057fae */ /* 0x000fe8000e92184e */
[----:B------:R-:W-:Y:S04]  /*167e0*/  LDGSTS.E [R5+0x9f00], desc[UR14][R20.64], !P5 ;  /* 0x09f0000014057fae */ /* 0x000fe8000e92184e */
[----:B------:R-:W5:Y:S04]  /*167f0*/  LDL.LU.64 R220, [R1+0x408] ;  /* 0x0004080001dc7983 */ /* 0x000f680000300a00 */
[----:B------:R-:W-:Y:S01]  /*16800*/  LDGSTS.E [R5+0x9f80], desc[UR14][R18.64], !P5 ;  /* 0x09f8000012057fae */ /* 0x000fe2000e92184e */
[----:B------:R-:W-:-:S02]  /*16810*/  ISETP.GE.U32.AND P5, PT, R6, 0x7fffff5d, PT ;  /* 0x7fffff5d0600780c */ /* 0x000fc40003fa6070 */
[----:B--2---:R-:W-:Y:S01]  /*16820*/  IADD3 R6, R9, -0x68, RZ ;  /* 0xffffff9809067810 */ /* 0x004fe20007ffe0ff */
[----:B------:R-:W-:Y:S04]  /*16830*/  LDGSTS.E [R5+0xa600], desc[UR14][R16.64], !P2 ;  /* 0x0a60000010057fae */ /* 0x000fe8000d12184e */
[----:B------:R-:W-:Y:S01]  /*16840*/  LDGSTS.E [R5+0xa680], desc[UR14][R14.64], !P2 ;  /* 0x0a6800000e057fae */ /* 0x000fe2000d12184e */
[----:B----4-:R-:W-:-:S03]  /*16850*/  IMAD.WIDE R12, R247, 0x4, R228 ;  /* 0x00000004f70c7825 */ /* 0x010fc600078e02e4 */
[----:B------:R-:W2:Y:S04]  /*16860*/  LDL.LU.64 R228, [R1+0x400] ;  /* 0x0004000001e47983 */ /* 0x000ea80000300a00 */
[----:B------:R-:W-:Y:S01]  /*16870*/  LDGSTS.E [R5+0xa700], desc[UR14][R12.64], !P2 ;  /* 0x0a7000000c057fae */ /* 0x000fe2000d12184e */
[----:B---3--:R-:W-:-:S03]  /*16880*/  IMAD.WIDE R10, R247, 0x4, R240 ;  /* 0x00000004f70a7825 */ /* 0x008fc600078e02f0 */
[----:B------:R-:W3:Y:S01]  /*16890*/  LDL.LU.64 R240, [R1+0x3f8] ;  /* 0x0003f80001f07983 */ /* 0x000ee20000300a00 */
[----:B-----5:R-:W-:-:S03]  /*168a0*/  IMAD.WIDE R8, R247, 0x4, R232 ;  /* 0x00000004f7087825 */ /* 0x020fc600078e02e8 */
[----:B------:R-:W-:Y:S01]  /*168b0*/  LDGSTS.E [R5+0xa780], desc[UR14][R10.64], !P2 ;  /* 0x0a7800000a057fae */ /* 0x000fe2000d12184e */
[----:B------:R-:W-:Y:S01]  /*168c0*/  ISETP.GE.U32.AND P2, PT, R6, 0x7fffff59, PT ;  /* 0x7fffff590600780c */ /* 0x000fe20003f46070 */
[C---:B------:R-:W-:Y:S02]  /*168d0*/  IMAD.WIDE R6, R247.reuse, 0x4, R234 ;  /* 0x00000004f7067825 */ /* 0x040fe400078e02ea */
[----:B------:R-:W4:Y:S02]  /*168e0*/  LDL.LU.64 R232, [R1+0x3f0] ;  /* 0x0003f00001e87983 */ /* 0x000f240000300a00 */
[C---:B------:R-:W-:Y:S02]  /*168f0*/  IMAD.WIDE R66, R247.reuse, 0x4, R236 ;  /* 0x00000004f7427825 */ /* 0x040fe400078e02ec */
[----:B------:R-:W5:Y:S02]  /*16900*/  LDL.LU.64 R234, [R1+0x3e8] ;  /* 0x0003e80001ea7983 */ /* 0x000f640000300a00 */
[----:B------:R-:W-:-:S02]  /*16910*/  IMAD.WIDE R76, R247, 0x4, R242 ;  /* 0x00000004f74c7825 */ /* 0x000fc400078e02f2 */
[----:B------:R-:W5:Y:S04]  /*16920*/  LDL.LU.64 R236, [R1+0x3e0] ;  /* 0x0003e00001ec7983 */ /* 0x000f680000300a00 */
[----:B------:R-:W5:Y:S01]  /*16930*/  LDL.LU.64 R242, [R1+0x3d8] ;  /* 0x0003d80001f27983 */ /* 0x000f620000300a00 */
[----:B------:R-:W-:-:S03]  /*16940*/  IMAD.WIDE R56, R247, 0x4, R244 ;  /* 0x00000004f7387825 */ /* 0x000fc600078e02f4 */
[----:B------:R-:W-:Y:S04]  /*16950*/  LDGSTS.E [R5+0xae00], desc[UR14][R8.64], !P3 ;  /* 0x0ae0000008057fae */ /* 0x000fe8000d92184e */
[----:B------:R-:W5:Y:S01]  /*16960*/  LDL.LU.64 R244, [R1+0x3d0] ;  /* 0x0003d00001f47983 */ /* 0x000f620000300a00 */
[----:B------:R-:W-:-:S03]  /*16970*/  IMAD.WIDE R78, R247, 0x4, R218 ;  /* 0x00000004f74e7825 */ /* 0x000fc600078e02da */
[----:B------:R-:W-:Y:S04]  /*16980*/  LDGSTS.E [R5+0xae80], desc[UR14][R6.64], !P3 ;  /* 0x0ae8000006057fae */ /* 0x000fe8000d92184e */
[----:B------:R-:W-:Y:S01]  /*16990*/  LDGSTS.E [R5+0xaf00], desc[UR14][R66.64], !P3 ;  /* 0x0af0000042057fae */ /* 0x000fe2000d92184e */
[----:B------:R-:W-:-:S03]  /*169a0*/  IMAD.WIDE R54, R247, 0x4, R224 ;  /* 0x00000004f7367825 */ /* 0x000fc600078e02e0 */
[----:B------:R-:W-:Y:S04]  /*169b0*/  LDGSTS.E [R5+0xaf80], desc[UR14][R76.64], !P3 ;  /* 0x0af800004c057fae */ /* 0x000fe8000d92184e */
[----:B------:R2:W-:Y:S01]  /*169c0*/  STL.64 [R1+0x40], R56 ;  /* 0x0000403801007387 */ /* 0x0005e20000100a00 */
[----:B------:R-:W-:-:S03]  /*169d0*/  IMAD.WIDE R52, R247, 0x4, R226 ;  /* 0x00000004f7347825 */ /* 0x000fc600078e02e2 */
[----:B------:R-:W-:Y:S04]  /*169e0*/  LDGSTS.E [R5+0xb600], desc[UR14][R78.64], !P6 ;  /* 0x0b6000004e057fae */ /* 0x000fe8000f12184e */
[----:B------:R3:W-:Y:S04]  /*169f0*/  STL.64 [R1+0x50], R54 ;  /* 0x0000503601007387 */ /* 0x0007e80000100a00 */
[----:B------:R2:W-:Y:S04]  /*16a00*/  LDGSTS.E [R5+0xb680], desc[UR14][R56.64], !P6 ;  /* 0x0b68000038057fae */ /* 0x0005e8000f12184e */
[----:B------:R4:W-:Y:S01]  /*16a10*/  STL.64 [R1+0x70], R52 ;  /* 0x0000703401007387 */ /* 0x0009e20000100a00 */
[----:B------:R-:W-:-:S03]  /*16a20*/  IMAD.WIDE R58, R247, 0x4, R220 ;  /* 0x00000004f73a7825 */ /* 0x000fc600078e02dc */
[----:B------:R-:W5:Y:S04]  /*16a30*/  LDL.LU.64 R224, [R1+0x3c8] ;  /* 0x0003c80001e07983 */ /* 0x000f680000300a00 */
[----:B------:R-:W5:Y:S04]  /*16a40*/  LDL.LU.64 R226, [R1+0x3c0] ;  /* 0x0003c00001e27983 */ /* 0x000f680000300a00 */
[----:B------:R3:W-:Y:S04]  /*16a50*/  LDGSTS.E [R5+0xb700], desc[UR14][R54.64], !P6 ;  /* 0x0b70000036057fae */ /* 0x0007e8000f12184e */
[----:B------:R4:W-:Y:S04]  /*16a60*/  LDGSTS.E [R5+0xb780], desc[UR14][R52.64], !P6 ;  /* 0x0b78000034057fae */ /* 0x0009e8000f12184e */
[----:B------:R5:W-:Y:S01]  /*16a70*/  LDGSTS.E [R5+0xbe00], desc[UR14][R58.64], !P4 ;  /* 0x0be000003a057fae */ /* 0x000be2000e12184e */
[----:B--2---:R-:W-:-:S03]  /*16a80*/  IMAD.WIDE R56, R247, 0x4, R228 ;  /* 0x00000004f7387825 */ /* 0x004fc600078e02e4 */
[----:B------:R-:W2:Y:S04]  /*16a90*/  LDL.LU.64 R228, [R1+0x3b8] ;  /* 0x0003b80001e47983 */ /* 0x000ea80000300a00 */
[----:B------:R5:W-:Y:S04]  /*16aa0*/  STL.64 [R1+0x80], R58 ;  /* 0x0000803a01007387 */ /* 0x000be80000100a00 */
[----:B------:R1:W-:Y:S01]  /*16ab0*/  STL.64 [R1+0x90], R56 ;  /* 0x0000903801007387 */ /* 0x0003e20000100a00 */
[----:B---3--:R-:W-:-:S03]  /*16ac0*/  IMAD.WIDE R54, R247, 0x4, R240 ;  /* 0x00000004f7367825 */ /* 0x008fc600078e02f0 */
[----:B------:R-:W3:Y:S04]  /*16ad0*/  LDL.LU.64 R240, [R1+0x3b0] ;  /* 0x0003b00001f07983 */ /* 0x000ee80000300a00 */
[----:B------:R1:W-:Y:S01]  /*16ae0*/  LDGSTS.E [R5+0xbe80], desc[UR14][R56.64], !P4 ;  /* 0x0be8000038057fae */ /* 0x0003e2000e12184e */
[----:B----4-:R-:W-:-:S04]  /*16af0*/  IMAD.WIDE R52, R247, 0x4, R232 ;  /* 0x00000004f7347825 */ /* 0x010fc800078e02e8 */
[C---:B-----5:R-:W-:Y:S01]  /*16b00*/  IMAD.WIDE R58, R247.reuse, 0x4, R234 ;  /* 0x00000004f73a7825 */ /* 0x060fe200078e02ea */
[----:B------:R4:W-:Y:S04]  /*16b10*/  STL.64 [R1+0xa0], R54 ;  /* 0x0000a03601007387 */ /* 0x0009e80000100a00 */
[----:B------:R4:W-:Y:S01]  /*16b20*/  LDGSTS.E [R5+0xbf00], desc[UR14][R54.64], !P4 ;  /* 0x0bf0000036057fae */ /* 0x0009e2000e12184e */
[----:B-1----:R-:W-:-:S03]  /*16b30*/  IMAD.WIDE R56, R247, 0x4, R236 ;  /* 0x00000004f7387825 */ /* 0x002fc600078e02ec */
[----:B------:R1:W-:Y:S04]  /*16b40*/  STL.64 [R1+0xb0], R52 ;  /* 0x0000b03401007387 */ /* 0x0003e80000100a00 */
[----:B------:R-:W5:Y:S01]  /*16b50*/  LDL.LU.64 R232, [R1+0x3a8] ;  /* 0x0003a80001e87983 */ /* 0x000f620000300a00 */
[----:B----4-:R-:W-:-:S03]  /*16b60*/  IMAD.WIDE R54, R247, 0x4, R242 ;  /* 0x00000004f7367825 */ /* 0x010fc600078e02f2 */
[----:B------:R-:W-:Y:S04]  /*16b70*/  STL.64 [R1+0xe0], R58 ;  /* 0x0000e03a01007387 */ /* 0x000fe80000100a00 */
[----:B------:R-:W4:Y:S04]  /*16b80*/  LDL.LU.64 R234, [R1+0x3a0] ;  /* 0x0003a00001ea7983 */ /* 0x000f280000300a00 */
[----:B------:R1:W-:Y:S04]  /*16b90*/  LDGSTS.E [R5+0xbf80], desc[UR14][R52.64], !P4 ;  /* 0x0bf8000034057fae */ /* 0x0003e8000e12184e */
[----:B------:R1:W-:Y:S04]  /*16ba0*/  STL.64 [R1+0xf0], R56 ;  /* 0x0000f03801007387 */ /* 0x0003e80000100a00 */
[----:B------:R1:W-:Y:S02]  /*16bb0*/  STL.64 [R1+0x138], R54 ;  /* 0x0001383601007387 */ /* 0x0003e40000100a00 */
[----:B-1----:R-:W-:-:S02]  /*16bc0*/  IMAD.WIDE R52, R247, 0x4, R244 ;  /* 0x00000004f7347825 */ /* 0x002fc400078e02f4 */
[----:B------:R-:W4:Y:S04]  /*16bd0*/  LDL.LU.64 R236, [R1+0x388] ;  /* 0x0003880001ec7983 */ /* 0x000f280000300a00 */
[----:B------:R-:W4:Y:S04]  /*16be0*/  LDL.LU.64 R242, [R1+0x380] ;  /* 0x0003800001f27983 */ /* 0x000f280000300a00 */
[----:B------:R2:W-:Y:S04]  /*16bf0*/  STL.64 [R1+0x1a0], R52 ;  /* 0x0001a03401007387 */ /* 0x0005e80000100a00 */
[----:B------:R-:W4:Y:S01]  /*16c00*/  LDL.LU.64 R244, [R1+0x358] ;  /* 0x0003580001f47983 */ /* 0x000f220000300a00 */
[----:B------:R-:W-:-:S03]  /*16c10*/  VIADD R48, R48, 0xffffff94 ;  /* 0xffffff9430307836 */ /* 0x000fc60000000000 */
[----:B------:R-:W-:Y:S02]  /*16c20*/  LDGSTS.E [R5+0xc600], desc[UR14][R58.64], !P5 ;  /* 0x0c6000003a057fae */ /* 0x000fe4000e92184e */
[----:B------:R-:W-:Y:S01]  /*16c30*/  ISETP.GE.U32.AND P3, PT, R48, 0x7fffff55, PT ;  /* 0x7fffff553000780c */ /* 0x000fe20003f66070 */
[----:B------:R-:W-:Y:S01]  /*16c40*/  VIADD R48, R49, 0xffffff90 ;  /* 0xffffff9031307836 */ /* 0x000fe20000000000 */
[----:B------:R1:W-:Y:S01]  /*16c50*/  LDGSTS.E [R5+0xc680], desc[UR14][R56.64], !P5 ;  /* 0x0c68000038057fae */ /* 0x0003e2000e92184e */
[----:B------:R-:W4:Y:S03]  /*16c60*/  LDC R49, c[0x0][0x230] ;  /* 0x00008c00ff317b82 */ /* 0x000f260000000800 */
[----:B------:R-:W-:Y:S01]  /*16c70*/  ISETP.GE.U32.AND P6, PT, R48, 0x7fffff51, PT ;  /* 0x7fffff513000780c */ /* 0x000fe20003fc6070 */
[----:B------:R1:W-:Y:S01]  /*16c80*/  LDGSTS.E [R5+0xc700], desc[UR14][R54.64], !P5 ;  /* 0x0c70000036057fae */ /* 0x0003e2000e92184e */
[----:B------:R-:W-:-:S03]  /*16c90*/  IADD3 R48, R51, -0x74, RZ ;  /* 0xffffff8c33307810 */ /* 0x000fc60007ffe0ff */
[----:B------:R-:W4:Y:S01]  /*16ca0*/  LDL.LU.64 R212, [R1+0x350] ;  /* 0x0003500001d47983 */ /* 0x000f220000300a00 */
[----:B-1----:R-:W-:-:S03]  /*16cb0*/  IMAD.WIDE R56, R247, 0x4, R224 ;  /* 0x00000004f7387825 */ /* 0x002fc600078e02e0 */
[----:B------:R2:W-:Y:S01]  /*16cc0*/  LDGSTS.E [R5+0xc780], desc[UR14][R52.64], !P5 ;  /* 0x0c78000034057fae */ /* 0x0005e2000e92184e */
[----:B------:R-:W-:Y:S01]  /*16cd0*/  ISETP.GE.U32.AND P4, PT, R48, 0x7fffff4d, PT ;  /* 0x7fffff4d3000780c */ /* 0x000fe20003f86070 */
[C---:B------:R-:W-:Y:S02]  /*16ce0*/  IMAD.WIDE R54, R247.reuse, 0x4, R226 ;  /* 0x00000004f7367825 */ /* 0x040fe400078e02e2 */
[----:B------:R-:W4:Y:S02]  /*16cf0*/  LDL.LU.64 R238, [R1+0x338] ;  /* 0x0003380001ee7983 */ /* 0x000f240000300a00 */
[----:B------:R-:W-:Y:S02]  /*16d00*/  VIADD R48, R50, 0xffffff88 ;  /* 0xffffff8832307836 */ /* 0x000fe40000000000 */
[----:B------:R-:W4:Y:S04]  /*16d10*/  LDL.LU.64 R216, [R1+0x330] ;  /* 0x0003300001d87983 */ /* 0x000f280000300a00 */
[----:B------:R1:W-:Y:S04]  /*16d20*/  STL.64 [R1+0x1a8], R56 ;  /* 0x0001a83801007387 */ /* 0x0003e80000100a00 */
[----:B------:R-:W4:Y:S04]  /*16d30*/  LDL.LU.64 R218, [R1+0x318] ;  /* 0x0003180001da7983 */ /* 0x000f280000300a00 */
[----:B------:R-:W-:Y:S04]  /*16d40*/  STL.64 [R1+0x1e0], R54 ;  /* 0x0001e03601007387 */ /* 0x000fe80000100a00 */
[----:B------:R-:W4:Y:S04]  /*16d50*/  LDL.LU.64 R220, [R1+0x310] ;  /* 0x0003100001dc7983 */ /* 0x000f280000300a00 */
[----:B------:R1:W-:Y:S04]  /*16d60*/  LDGSTS.E [R5+0xce00], desc[UR14][R56.64], !P2 ;  /* 0x0ce0000038057fae */ /* 0x0003e8000d12184e */
[----:B------:R-:W-:Y:S01]  /*16d70*/  LDGSTS.E [R5+0xce80], desc[UR14][R54.64], !P2 ;  /* 0x0ce8000036057fae */ /* 0x000fe2000d12184e */
[----:B--2---:R-:W-:-:S05]  /*16d80*/  IMAD.WIDE R52, R247, 0x4, R228 ;  /* 0x00000004f7347825 */ /* 0x004fca00078e02e4 */
[----:B------:R2:W-:Y:S04]  /*16d90*/  STL.64 [R1+0x220], R52 ;  /* 0x0002203401007387 */ /* 0x0005e80000100a00 */
[----:B------:R-:W2:Y:S01]  /*16da0*/  LDL.LU.64 R224, [R1+0x2f8] ;  /* 0x0002f80001e07983 */ /* 0x000ea20000300a00 */
[----:B---3--:R-:W-:-:S03]  /*16db0*/  IMAD.WIDE R50, R247, 0x4, R240 ;  /* 0x00000004f7327825 */ /* 0x008fc600078e02f0 */
[----:B------:R2:W-:Y:S04]  /*16dc0*/  LDGSTS.E [R5+0xcf00], desc[UR14][R52.64], !P2 ;  /* 0x0cf0000034057fae */ /* 0x0005e8000d12184e */
[----:B------:R3:W-:Y:S04]  /*16dd0*/  STL.64 [R1+0x228], R50 ;  /* 0x0002283201007387 */ /* 0x0007e80000100a00 */
[----:B------:R-:W3:Y:S04]  /*16de0*/  LDL.LU.64 R226, [R1+0x398] ;  /* 0x0003980001e27983 */ /* 0x000ee80000300a00 */
[----:B------:R-:W3:Y:S04]  /*16df0*/  LDL.LU.64 R228, [R1+0x390] ;  /* 0x0003900001e47983 */ /* 0x000ee80000300a00 */
[----:B------:R-:W3:Y:S01]  /*16e00*/  LDL.LU.64 R240, [R1+0x378] ;  /* 0x0003780001f07983 */ /* 0x000ee20000300a00 */
[----:B-----5:R-:W-:-:S04]  /*16e10*/  IMAD.WIDE R96, R247, 0x4, R232 ;  /* 0x00000004f7607825 */ /* 0x020fc800078e02e8 */
[C---:B----4-:R-:W-:Y:S01]  /*16e20*/  IMAD.WIDE R94, R247.reuse, 0x4, R234 ;  /* 0x00000004f75e7825 */ /* 0x050fe200078e02ea */
[----:B------:R-:W4:Y:S04]  /*16e30*/  LDL.LU.64 R232, [R1+0x370] ;  /* 0x0003700001e87983 */ /* 0x000f280000300a00 */
[----:B------:R-:W5:Y:S01]  /*16e40*/  LDL.LU.64 R234, [R1+0x348] ;  /* 0x0003480001ea7983 */ /* 0x000f620000300a00 */
[----:B------:R-:W-:-:S04]  /*16e50*/  IMAD.WIDE R84, R247, 0x4, R236 ;  /* 0x00000004f7547825 */ /* 0x000fc800078e02ec */
[C---:B------:R-:W-:Y:S01]  /*16e60*/  IMAD.WIDE R82, R247.reuse, 0x4, R242 ;  /* 0x00000004f7527825 */ /* 0x040fe200078e02f2 */
[----:B------:R-:W5:Y:S04]  /*16e70*/  LDL.LU.64 R236, [R1+0x340] ;  /* 0x0003400001ec7983 */ /* 0x000f680000300a00 */
[----:B------:R-:W5:Y:S01]  /*16e80*/  LDL.LU.64 R242, [R1+0x328] ;  /* 0x0003280001f27983 */ /* 0x000f620000300a00 */
[----:B------:R-:W-:-:S03]  /*16e90*/  IMAD.WIDE R72, R247, 0x4, R244 ;  /* 0x00000004f7487825 */ /* 0x000fc600078e02f4 */
[----:B------:R-:W-:Y:S04]  /*16ea0*/  STL.64 [R1+0x268], R96 ;  /* 0x0002686001007387 */ /* 0x000fe80000100a00 */
[----:B------:R-:W5:Y:S04]  /*16eb0*/  LDL.LU.64 R244, [R1+0x320] ;  /* 0x0003200001f47983 */ /* 0x000f680000300a00 */
[----:B------:R-:W-:Y:S04]  /*16ec0*/  STL.64 [R1+0x270], R94 ;  /* 0x0002705e01007387 */ /* 0x000fe80000100a00 */
[----:B------:R-:W-:Y:S01]  /*16ed0*/  STL.64 [R1+0x288], R84 ;  /* 0x0002885401007387 */ /* 0x000fe20000100a00 */
[----:B------:R-:W-:-:S03]  /*16ee0*/  IMAD.WIDE R70, R247, 0x4, R212 ;  /* 0x00000004f7467825 */ /* 0x000fc600078e02d4 */
[----:B------:R-:W-:Y:S04]  /*16ef0*/  STL.64 [R1+0x290], R82 ;  /* 0x0002905201007387 */ /* 0x000fe80000100a00 */
[----:B------:R-:W-:Y:S01]  /*16f00*/  STL.64 [R1+0x2a8], R72 ;  /* 0x0002a84801007387 */ /* 0x000fe20000100a00 */
[----:B-1----:R-:W-:-:S03]  /*16f10*/  IMAD.WIDE R56, R247, 0x4, R238 ;  /* 0x00000004f7387825 */ /* 0x002fc600078e02ee */
[----:B------:R-:W-:Y:S01]  /*16f20*/  STL.64 [R1+0x2b0], R70 ;  /* 0x0002b04601007387 */ /* 0x000fe20000100a00 */
[----:B--2---:R-:W-:-:S03]  /*16f30*/  IMAD.WIDE R52, R247, 0x4, R216 ;  /* 0x00000004f7347825 */ /* 0x004fc600078e02d8 */
[----:B------:R-:W-:Y:S01]  /*16f40*/  STL.64 [R1+0x2c8], R56 ;  /* 0x0002c83801007387 */ /* 0x000fe20000100a00 */
[----:B------:R-:W-:Y:S01]  /*16f50*/  ISETP.GE.U32.AND P5, PT, R48, 0x7fffff49, PT ;  /* 0x7fffff493000780c */ /* 0x000fe20003fa6070 */
[C---:B------:R-:W-:Y:S02]  /*16f60*/  IMAD.WIDE R62, R247.reuse, 0x4, R218 ;  /* 0x00000004f73e7825 */ /* 0x040fe400078e02da */
[----:B------:R1:W-:Y:S02]  /*16f70*/  STL.64 [R1+0x2d0], R52 ;  /* 0x0002d03401007387 */ /* 0x0003e40000100a00 */
[----:B------:R-:W-:Y:S02]  /*16f80*/  IMAD.WIDE R60, R247, 0x4, R220 ;  /* 0x00000004f73c7825 */ /* 0x000fe400078e02dc */
[----:B------:R-:W-:Y:S02]  /*16f90*/  STL.64 [R1+0x318], R62 ;  /* 0x0003183e01007387 */ /* 0x000fe40000100a00 */
[----:B------:R-:W-:-:S02]  /*16fa0*/  VIADD R48, R49, 0xffffff84 ;  /* 0xffffff8431307836 */ /* 0x000fc40000000000 */
[----:B------:R-:W-:Y:S04]  /*16fb0*/  STL.64 [R1+0x310], R60 ;  /* 0x0003103c01007387 */ /* 0x000fe80000100a00 */
[----:B------:R2:W-:Y:S01]  /*16fc0*/  LDGSTS.E [R5+0xcf80], desc[UR14][R50.64], !P2 ;  /* 0x0cf8000032057fae */ /* 0x0005e2000d12184e */
[----:B------:R-:W-:-:S03]  /*16fd0*/  ISETP.GE.U32.AND P2, PT, R48, 0x7fffff45, PT ;  /* 0x7fffff453000780c */ /* 0x000fc60003f46070 */
[----:B------:R-:W-:Y:S04]  /*16fe0*/  LDGSTS.E [R5+0xd600], desc[UR14][R96.64], !P3 ;  /* 0x0d60000060057fae */ /* 0x000fe8000d92184e */
[----:B------:R-:W-:Y:S01]  /*16ff0*/  LDGSTS.E [R5+0xd680], desc[UR14][R94.64], !P3 ;  /* 0x0d6800005e057fae */ /* 0x000fe2000d92184e */
[----:B------:R-:W-:-:S04]  /*17000*/  IMAD.WIDE R54, R247, 0x4, R224 ;  /* 0x00000004f7367825 */ /* 0x000fc800078e02e0 */
[----:B---3--:R-:W-:-:S04]  /*17010*/  IMAD.WIDE R92, R247, 0x4, R226 ;  /* 0x00000004f75c7825 */ /* 0x008fc800078e02e2 */
[C---:B------:R-:W-:Y:S01]  /*17020*/  IMAD.WIDE R86, R247.reuse, 0x4, R228 ;  /* 0x00000004f7567825 */ /* 0x040fe200078e02e4 */
[----:B------:R-:W-:Y:S03]  /*17030*/  STL.64 [R1+0x240], R92 ;  /* 0x0002405c01007387 */ /* 0x000fe60000100a00 */
[C---:B------:R-:W-:Y:S01]  /*17040*/  IMAD.WIDE R80, R247.reuse, 0x4, R240 ;  /* 0x00000004f7507825 */ /* 0x040fe200078e02f0 */
[----:B------:R-:W-:Y:S04]  /*17050*/  STL.64 [R1+0x330], R54 ;  /* 0x0003303601007387 */ /* 0x000fe80000100a00 */
[----:B------:R-:W-:Y:S04]  /*17060*/  STL.64 [R1+0x248], R86 ;  /* 0x0002485601007387 */ /* 0x000fe80000100a00 */
[----:B------:R-:W-:Y:S04]  /*17070*/  STL.64 [R1+0x278], R80 ;  /* 0x0002785001007387 */ /* 0x000fe80000100a00 */
[----:B------:R-:W-:Y:S01]  /*17080*/  LDGSTS.E [R5+0xd700], desc[UR14][R92.64], !P3 ;  /* 0x0d7000005c057fae */ /* 0x000fe2000d92184e */
[----:B----4-:R-:W-:-:S03]  /*17090*/  IMAD.WIDE R74, R247, 0x4, R232 ;  /* 0x00000004f74a7825 */ /* 0x010fc600078e02e8 */
[----:B------:R-:W-:Y:S01]  /*170a0*/  LDGSTS.E [R5+0xd780], desc[UR14][R86.64], !P3 ;  /* 0x0d78000056057fae */ /* 0x000fe2000d92184e */
[----:B-----5:R-:W-:-:S03]  /*170b0*/  IMAD.WIDE R68, R247, 0x4, R234 ;  /* 0x00000004f7447825 */ /* 0x020fc600078e02ea */
[----:B------:R-:W-:Y:S04]  /*170c0*/  STL.64 [R1+0x280], R74 ;  /* 0x0002804a01007387 */ /* 0x000fe80000100a00 */
[----:B------:R-:W-:Y:S04]  /*170d0*/  STL.64 [R1+0x298], R68 ;  /* 0x0002984401007387 */ /* 0x000fe80000100a00 */
[----:B------:R-:W-:Y:S04]  /*170e0*/  LDGSTS.E [R5+0xde00], desc[UR14][R84.64], !P6 ;  /* 0x0de0000054057fae */ /* 0x000fe8000f12184e */
[----:B------:R-:W-:Y:S01]  /*170f0*/  LDGSTS.E [R5+0xde80], desc[UR14][R82.64], !P6 ;  /* 0x0de8000052057fae */ /* 0x000fe2000f12184e */
[----:B------:R-:W-:-:S03]  /*17100*/  IMAD.WIDE R58, R247, 0x4, R236 ;  /* 0x00000004f73a7825 */ /* 0x000fc600078e02ec */
[----:B------:R-:W-:Y:S01]  /*17110*/  LDGSTS.E [R5+0xdf00], desc[UR14][R80.64], !P6 ;  /* 0x0df0000050057fae */ /* 0x000fe2000f12184e */
[----:B--2---:R-:W-:-:S03]  /*17120*/  IMAD.WIDE R50, R247, 0x4, R242 ;  /* 0x00000004f7327825 */ /* 0x004fc600078e02f2 */
[----:B------:R2:W-:Y:S04]  /*17130*/  STL.64 [R1+0x2a0], R58 ;  /* 0x0002a03a01007387 */ /* 0x0005e80000100a00 */
[----:B------:R-:W1:Y:S01]  /*17140*/  LDL.LU.64 R218, [R1+0x2f0] ;  /* 0x0002f00001da7983 */ /* 0x000e620000300a00 */
[----:B------:R-:W-:-:S03]  /*17150*/  IMAD.WIDE R48, R247, 0x4, R244 ;  /* 0x00000004f7307825 */ /* 0x000fc600078e02f4 */
[----:B------:R3:W-:Y:S04]  /*17160*/  STL.64 [R1+0x2b8], R50 ;  /* 0x0002b83201007387 */ /* 0x0007e80000100a00 */
[----:B------:R-:W2:Y:S04]  /*17170*/  LDL.LU.64 R220, [R1+0x308] ;  /* 0x0003080001dc7983 */ /* 0x000ea80000300a00 */
[----:B------:R-:W4:Y:S04]  /*17180*/  LDL.LU.64 R224, [R1+0x300] ;  /* 0x0003000001e07983 */ /* 0x000f280000300a00 */
[----:B------:R5:W-:Y:S04]  /*17190*/  STL.64 [R1+0x2c0], R48 ;  /* 0x0002c03001007387 */ /* 0x000be80000100a00 */
[----:B------:R-:W3:Y:S04]  /*171a0*/  LDL.LU.64 R240, [R1+0x2e8] ;  /* 0x0002e80001f07983 */ /* 0x000ee80000300a00 */
[----:B------:R-:W5:Y:S04]  /*171b0*/  LDL.LU.64 R244, [R1+0x2e0] ;  /* 0x0002e00001f47983 */ /* 0x000f680000300a00 */
[----:B------:R-:W5:Y:S04]  /*171c0*/  LDL.64 R226, [R1+0xf90] ;  /* 0x000f900001e27983 */ /* 0x000f680000100a00 */
[----:B------:R-:W5:Y:S04]  /*171d0*/  LDL.64 R228, [R1+0xf98] ;  /* 0x000f980001e47983 */ /* 0x000f680000100a00 */
[----:B------:R-:W5:Y:S04]  /*171e0*/  LDL.64 R232, [R1+0x1010] ;  /* 0x0010100001e87983 */ /* 0x000f680000100a00 */
[----:B------:R-:W5:Y:S04]  /*171f0*/  LDL.64 R234, [R1+0x1018] ;  /* 0x0010180001ea7983 */ /* 0x000f680000100a00 */
[----:B------:R-:W5:Y:S04]  /*17200*/  LDL.64 R242, [R1+0x1090] ;  /* 0x0010900001f27983 */ /* 0x000f680000100a00 */
[----:B------:R-:W5:Y:S04]  /*17210*/  LDL.64 R236, [R1+0x1098] ;  /* 0x0010980001ec7983 */ /* 0x000f680000100a00 */
[----:B------:R-:W-:Y:S04]  /*17220*/  LDGSTS.E [R5+0xdf80], desc[UR14][R74.64], !P6 ;  /* 0x0df800004a057fae */ /* 0x000fe8000f12184e */
[----:B------:R-:W-:Y:S04]  /*17230*/  LDGSTS.E [R5+0xe600], desc[UR14][R72.64], !P4 ;  /* 0x0e60000048057fae */ /* 0x000fe8000e12184e */
[----:B------:R-:W-:Y:S04]  /*17240*/  LDGSTS.E [R5+0xe680], desc[UR14][R70.64], !P4 ;  /* 0x0e68000046057fae */ /* 0x000fe8000e12184e */
[----:B------:R-:W-:Y:S04]  /*17250*/  LDGSTS.E [R5+0xe700], desc[UR14][R68.64], !P4 ;  /* 0x0e70000044057fae */ /* 0x000fe8000e12184e */
[----:B------:R-:W-:Y:S04]  /*17260*/  LDGSTS.E [R5+0xe780], desc[UR14][R58.64], !P4 ;  /* 0x0e7800003a057fae */ /* 0x000fe8000e12184e */
[----:B------:R-:W-:Y:S04]  /*17270*/  LDGSTS.E [R5+0xee00], desc[UR14][R56.64], !P5 ;  /* 0x0ee0000038057fae */ /* 0x000fe8000e92184e */
[----:B------:R1:W-:Y:S04]  /*17280*/  LDGSTS.E [R5+0xee80], desc[UR14][R52.64], !P5 ;  /* 0x0ee8000034057fae */ /* 0x0003e8000e92184e */
[----:B------:R3:W-:Y:S04]  /*17290*/  LDGSTS.E [R5+0xef00], desc[UR14][R50.64], !P5 ;  /* 0x0ef0000032057fae */ /* 0x0007e8000e92184e */
[----:B------:R5:W-:Y:S01]  /*172a0*/  LDGSTS.E [R5+0xef80], desc[UR14][R48.64], !P5 ;  /* 0x0ef8000030057fae */ /* 0x000be2000e92184e */
[----:B------:R-:W-:-:S03]  /*172b0*/  UIADD3 UR6, UR6, -0x80, URZ ;  /* 0xffffff8006067890 */ /* 0x000fc6000fffe03f */
[----:B------:R-:W-:Y:S01]  /*172c0*/  LDGSTS.E [R5+0xf600], desc[UR14][R62.64], !P2 ;  /* 0x0f6000003e057fae */ /* 0x000fe2000d12184e */
[----:B-1----:R-:W-:-:S04]  /*172d0*/  IMAD.WIDE R52, R247, 0x4, R218 ;  /* 0x00000004f7347825 */ /* 0x002fc800078e02da */
[C---:B--2---:R-:W-:Y:S01]  /*172e0*/  IMAD.WIDE R58, R247.reuse, 0x4, R220 ;  /* 0x00000004f73a7825 */ /* 0x044fe200078e02dc */
[----:B------:R-:W-:Y:S03]  /*172f0*/  STL.64 [R1+0x2f8], R52 ;  /* 0x0002f83401007387 */ /* 0x000fe60000100a00 */
[C---:B----4-:R-:W-:Y:S01]  /*17300*/  IMAD.WIDE R56, R247.reuse, 0x4, R224 ;  /* 0x00000004f7387825 */ /* 0x050fe200078e02e0 */
[----:B------:R-:W-:Y:S03]  /*17310*/  STL.64 [R1+0x2d8], R58 ;  /* 0x0002d83a01007387 */ /* 0x000fe60000100a00 */
[C---:B---3--:R-:W-:Y:S01]  /*17320*/  IMAD.WIDE R50, R247.reuse, 0x4, R240 ;  /* 0x00000004f7327825 */ /* 0x048fe200078e02f0 */
[----:B------:R-:W-:Y:S03]  /*17330*/  STL.64 [R1+0x2f0], R56 ;  /* 0x0002f03801007387 */ /* 0x000fe60000100a00 */
[----:B-----5:R-:W-:Y:S01]  /*17340*/  IMAD.WIDE R48, R247, 0x4, R244 ;  /* 0x00000004f7307825 */ /* 0x020fe200078e02f4 */
[----:B------:R-:W-:Y:S04]  /*17350*/  STL.64 [R1+0x2e8], R50 ;  /* 0x0002e83201007387 */ /* 0x000fe80000100a00 */
[----:B------:R1:W-:Y:S04]  /*17360*/  STL.64 [R1+0x2e0], R48 ;  /* 0x0002e03001007387 */ /* 0x0003e80000100a00 */
[----:B------:R-:W2:Y:S04]  /*17370*/  LDL.64 R240, [R1+0x1110] ;  /* 0x0011100001f07983 */ /* 0x000ea80000100a00 */
[----:B------:R-:W3:Y:S01]  /*17380*/  LDL.64 R244, [R1+0x1118] ;  /* 0x0011180001f47983 */ /* 0x000ee20000100a00 */
[----:B------:R-:W-:-:S03]  /*17390*/  UISETP.GE.U32.AND UP1, UPT, UR6, 0x7fffff41, UPT ;  /* 0x7fffff410600788c */ /* 0x000fc6000bf26070 */
[----:B------:R-:W-:Y:S03]  /*173a0*/  LDGSTS.E [R5+0xf680], desc[UR14][R60.64], !P2 ;  /* 0x0f6800003c057fae */ /* 0x000fe6000d12184e */
[----:B------:R-:W-:Y:S01]  /*173b0*/  PLOP3.LUT P3, PT, PT, PT, UP1, 0x80, 0x0 ;  /* 0x000000000000781c */ /* 0x000fe20003f6f018 */
[----:B------:R-:W-:Y:S01]  /*173c0*/  LDGSTS.E [R5+0xf700], desc[UR14][R58.64], !P2 ;  /* 0x0f7000003a057fae */ /* 0x000fe2000d12184e */
[----:B------:R-:W-:Y:S02]  /*173d0*/  PLOP3.LUT P6, PT, PT, PT, UP1, 0x80, 0x0 ;  /* 0x000000000000781c */ /* 0x000fe40003fcf018 */
[----:B------:R-:W-:Y:S01]  /*173e0*/  PLOP3.LUT P4, PT, PT, PT, UP1, 0x80, 0x0 ;  /* 0x000000000000781c */ /* 0x000fe20003f8f018 */
[----:B------:R-:W-:Y:S01]  /*173f0*/  LDGSTS.E [R5+0xf780], desc[UR14][R56.64], !P2 ;  /* 0x0f78000038057fae */ /* 0x000fe2000d12184e */
[----:B------:R-:W-:-:S03]  /*17400*/  PLOP3.LUT P5, PT, PT, PT, UP1, 0x80, 0x0 ;  /* 0x000000000000781c */ /* 0x000fc60003faf018 */
[----:B------:R-:W4:Y:S04]  /*17410*/  LDL.64 R146, [R1+0x1210] ;  /* 0x0012100001927983 */ /* 0x000f280000100a00 */
[----:B------:R-:W-:Y:S04]  /*17420*/  LDGSTS.E [R5+0xfe00], desc[UR14][R54.64], !P3 ;  /* 0x0fe0000036057fae */ /* 0x000fe8000d92184e */
[----:B------:R-:W-:Y:S04]  /*17430*/  LDGSTS.E [R5+0xfe80], desc[UR14][R52.64], !P6 ;  /* 0x0fe8000034057fae */ /* 0x000fe8000f12184e */
[----:B------:R-:W-:Y:S04]  /*17440*/  LDGSTS.E [R5+0xff00], desc[UR14][R50.64], !P4 ;  /* 0x0ff0000032057fae */ /* 0x000fe8000e12184e */
[----:B------:R-:W-:Y:S04]  /*17450*/  LDGSTS.E [R5+0xff80], desc[UR14][R48.64], !P5 ;  /* 0x0ff8000030057fae */ /* 0x000fe8000e92184e */
[----:B------:R-:W0:Y:S04]  /*17460*/  LDGDEPBAR ;  /* 0x00000000000079af */ /* 0x000e280000000000 */
[----:B------:R-:W-:Y:S04]  /*17470*/  LDGSTS.E [R2+0x18000], desc[UR14][R226.64], P1 ;  /* 0x18000000e2027fae */ /* 0x000fe8000892184e */
[----:B------:R-:W-:Y:S04]  /*17480*/  LDGSTS.E [R2+0x18080], desc[UR14][R228.64], P0 ;  /* 0x18080000e4027fae */ /* 0x000fe8000812184e */
[----:B------:R-:W-:Y:S04]  /*17490*/  LDGSTS.E [R2+0x18800], desc[UR14][R232.64], P1 ;  /* 0x18800000e8027fae */ /* 0x000fe8000892184e */
[----:B------:R-:W-:Y:S04]  /*174a0*/  LDGSTS.E [R2+0x18880], desc[UR14][R234.64], P0 ;  /* 0x18880000ea027fae */ /* 0x000fe8000812184e */
[----:B------:R-:W-:Y:S04]  /*174b0*/  LDGSTS.E [R2+0x19000], desc[UR14][R242.64], P1 ;  /* 0x19000000f2027fae */ /* 0x000fe8000892184e */
[----:B------:R-:W5:Y:S04]  /*174c0*/  LDL.64 R148, [R1+0x1218] ;  /* 0x0012180001947983 */ /* 0x000f680000100a00 */
[----:B------:R-:W4:Y:S04]  /*174d0*/  LDL.64 R234, [R1+0x1190] ;  /* 0x0011900001ea7983 */ /* 0x000f280000100a00 */
        /* <DEDUP_REMOVED lines=17> */
[----:B------:R-:W-:Y:S04]  /*175f0*/  LDGSTS.E [R2+0x19080], desc[UR14][R236.64], P0 ;  /* 0x19080000ec027fae */ /* 0x000fe8000812184e */
        /* <DEDUP_REMOVED lines=9> */
[----:B--2---:R-:W-:Y:S04]  /*17690*/  LDGSTS.E [R2+0x19800], desc[UR14][R240.64], P1 ;  /* 0x19800000f0027fae */ /* 0x004fe8000892184e */
[----:B---3--:R-:W-:Y:S04]  /*176a0*/  LDGSTS.E [R2+0x19880], desc[UR14][R244.64], P0 ;  /* 0x19880000f4027fae */ /* 0x008fe8000812184e */
[----:B------:R-:W2:Y:S04]  /*176b0*/  LDL.64 R240, [R1+0xfa8] ;  /* 0x000fa80001f07983 */ /* 0x000ea80000100a00 */
[----:B------:R-:W3:Y:S04]  /*176c0*/  LDL.64 R244, [R1+0x1020] ;  /* 0x0010200001f47983 */ /* 0x000ee80000100a00 */
[----:B----4-:R-:W-:Y:S04]  /*176d0*/  LDGSTS.E [R2+0x1a000], desc[UR14][R234.64], P1 ;  /* 0x1a000000ea027fae */ /* 0x010fe8000892184e */
[----:B-----5:R-:W-:Y:S04]  /*176e0*/  LDGSTS.E [R2+0x1a080], desc[UR14][R242.64], P0 ;  /* 0x1a080000f2027fae */ /* 0x020fe8000812184e */
        /* <DEDUP_REMOVED lines=12> */
[----:B------:R-:W5:Y:S04]  /*177b0*/  LDL.64 R242, [R1+0x10a0] ;  /* 0x0010a00001f27983 */ /* 0x000f680000100a00 */
        /* <DEDUP_REMOVED lines=11> */
[----:B------:R-:W5:Y:S04]  /*17870*/  LDL.64 R236, [R1+0x1120] ;  /* 0x0011200001ec7983 */ /* 0x000f680000100a00 */
[----:B------:R-:W-:Y:S04]  /*17880*/  LDGSTS.E [R2+0x1f880], desc[UR14][R226.64], P0 ;  /* 0x1f880000e2027fae */ /* 0x000fe8000812184e */
        /* <DEDUP_REMOVED lines=27> */
[----:B------:R-:W4:Y:S04]  /*17a40*/  LDL.64 R234, [R1+0x11a0] ;  /* 0x0011a00001ea7983 */ /* 0x000f280000100a00 */
[----:B-----5:R-:W-:Y:S04]  /*17a50*/  LDGSTS.E [R248+0x19100], desc[UR14][R242.64], P1 ;  /* 0x19100000f2f87fae */ /* 0x020fe8000892184e */
[----:B------:R-:W5:Y:S04]  /*17a60*/  LDL.64 R242, [R1+0x16a0] ;  /* 0x0016a00001f27983 */ /* 0x000f680000100a00 */
[----:B------:R-:W-:Y:S04]  /*17a70*/  LDGSTS.E [R248+0x19180], desc[UR14][R232.64], P0 ;  /* 0x19180000e8f87fae */ /* 0x000fe8000812184e */
[----:B------:R-:W-:Y:S04]  /*17a80*/  LDGSTS.E [R248+0x19900], desc[UR14][R236.64], P1 ;  /* 0x19900000ecf87fae */ /* 0x000fe8000892184e */
[----:B------:R-:W5:Y:S04]  /*17a90*/  LDL.64 R232, [R1+0xfb0] ;  /* 0x000fb00001e87983 */ /* 0x000f680000100a00 */
[----:B------:R-:W5:Y:S04]  /*17aa0*/  LDL.64 R236, [R1+0xfb8] ;  /* 0x000fb80001ec7983 */ /* 0x000f680000100a00 */
[----:B---3--:R-:W-:Y:S04]  /*17ab0*/  LDGSTS.E [R248+0x19980], desc[UR14][R244.64], P0 ;  /* 0x19980000f4f87fae */ /* 0x008fe8000812184e */
[----:B------:R-:W3:Y:S04]  /*17ac0*/  LDL.64 R244, [R1+0x1030] ;  /* 0x0010300001f47983 */ /* 0x000ee80000100a00 */
[----:B----4-:R-:W-:Y:S04]  /*17ad0*/  LDGSTS.E [R248+0x1a100], desc[UR14][R234.64], P1 ;  /* 0x1a100000eaf87fae */ /* 0x010fe8000892184e */
        /* <DEDUP_REMOVED lines=15> */
[----:B------:R-:W4:Y:S04]  /*17bd0*/  LDL.64 R234, [R1+0x1038] ;  /* 0x0010380001ea7983 */ /* 0x000f280000100a00 */
[----:B------:R-:W-:Y:S04]  /*17be0*/  LDGSTS.E [R248+0x1e100], desc[UR14][R216.64], P1 ;  /* 0x1e100000d8f87fae */ /* 0x000fe8000892184e */
[----:B------:R-:W-:Y:S04]  /*17bf0*/  LDGSTS.E [R248+0x1e180], desc[UR14][R218.64], P0 ;  /* 0x1e180000daf87fae */ /* 0x000fe8000812184e */
[----:B------:R-:W-:Y:S04]  /*17c00*/  LDGSTS.E [R248+0x1e900], desc[UR14][R220.64], P1 ;  /* 0x1e900000dcf87fae */ /* 0x000fe8000892184e */
[----:B--2---:R-:W-:Y:S04]  /*17c10*/  LDGSTS.E [R248+0x1e980], desc[UR14][R240.64], P0 ;  /* 0x1e980000f0f87fae */ /* 0x004fe8000812184e */
[----:B-----5:R-:W-:Y:S04]  /*17c20*/  LDGSTS.E [R248+0x1f100], desc[UR14][R242.64], P1 ;  /* 0x1f100000f2f87fae */ /* 0x020fe8000892184e */
[----:B------:R-:W-:Y:S04]  /*17c30*/  LDGSTS.E [R248+0x1f180], desc[UR14][R224.64], P0 ;  /* 0x1f180000e0f87fae */ /* 0x000fe8000812184e */
[----:B------:R-:W2:Y:S04]  /*17c40*/  LDL.64 R240, [R1+0x10b0] ;  /* 0x0010b00001f07983 */ /* 0x000ea80000100a00 */
[----:B------:R-:W5:Y:S04]  /*17c50*/  LDL.64 R242, [R1+0x10b8] ;  /* 0x0010b80001f27983 */ /* 0x000f680000100a00 */
[----:B------:R-:W-:Y:S04]  /*17c60*/  LDGSTS.E [R248+0x1f900], desc[UR14][R226.64], P1 ;  /* 0x1f900000e2f87fae */ /* 0x000fe8000892184e */
[----:B------:R-:W-:Y:S04]  /*17c70*/  LDGSTS.E [R248+0x1f980], desc[UR14][R228.64], P0 ;  /* 0x1f980000e4f87fae */ /* 0x000fe8000812184e */
        /* <DEDUP_REMOVED lines=25> */
[----:B---3--:R-:W-:Y:S04]  /*17e10*/  LDGSTS.E [R3+0x18a00], desc[UR14][R244.64], P1 ;  /* 0x18a00000f4037fae */ /* 0x008fe8000892184e */
[----:B------:R-:W3:Y:S04]  /*17e20*/  LDL.64 R244, [R1+0x1138] ;  /* 0x0011380001f47983 */ /* 0x000ee80000100a00 */
[----:B----4-:R-:W-:Y:S04]  /*17e30*/  LDGSTS.E [R3+0x18a80], desc[UR14][R234.64], P0 ;  /* 0x18a80000ea037fae */ /* 0x010fe8000812184e */
[----:B------:R-:W4:Y:S04]  /*17e40*/  LDL.64 R234, [R1+0x1638] ;  /* 0x0016380001ea7983 */ /* 0x000f280000100a00 */
[----:B--2---:R-:W-:Y:S04]  /*17e50*/  LDGSTS.E [R3+0x19200], desc[UR14][R240.64], P1 ;  /* 0x19200000f0037fae */ /* 0x004fe8000892184e */
[----:B-----5:R-:W-:Y:S04]  /*17e60*/  LDGSTS.E [R3+0x19280], desc[UR14][R242.64], P0 ;  /* 0x19280000f2037fae */ /* 0x020fe8000812184e */
[----:B------:R-:W2:Y:S04]  /*17e70*/  LDL.64 R240, [R1+0x19f8] ;  /* 0x0019f80001f07983 */ /* 0x000ea80000100a00 */
[----:B------:R-:W5:Y:S04]  /*17e80*/  LDL.64 R242, [R1+0xfc0] ;  /* 0x000fc00001f27983 */ /* 0x000f680000100a00 */
[----:B------:R-:W-:Y:S04]  /*17e90*/  LDGSTS.E [R3+0x19a00], desc[UR14][R236.64], P1 ;  /* 0x19a00000ec037fae */ /* 0x000fe8000892184e */
[----:B------:R-:W5:Y:S04]  /*17ea0*/  LDL.64 R236, [R1+0xfc8] ;  /* 0x000fc80001ec7983 */ /* 0x000f680000100a00 */
[----:B---3--:R-:W-:Y:S04]  /*17eb0*/  LDGSTS.E [R3+0x19a80], desc[UR14][R244.64], P0 ;  /* 0x19a80000f4037fae */ /* 0x008fe8000812184e */
[----:B------:R-:W-:Y:S04]  /*17ec0*/  LDGSTS.E [R3+0x1a200], desc[UR14][R146.64], P1 ;  /* 0x1a20000092037fae */ /* 0x000fe8000892184e */
[----:B------:R-:W-:Y:S04]  /*17ed0*/  LDGSTS.E [R3+0x1a280], desc[UR14][R148.64], P0 ;  /* 0x1a28000094037fae */ /* 0x000fe8000812184e */
[----:B------:R-:W3:Y:S04]  /*17ee0*/  LDL.64 R244, [R1+0x1040] ;  /* 0x0010400001f47983 */ /* 0x000ee80000100a00 */
        /* <DEDUP_REMOVED lines=17> */
[----:B------:R-:W3:Y:S04]  /*18000*/  LDL.64 R146, [R1+0x1148] ;  /* 0x0011480001927983 */ /* 0x000ee80000100a00 */
[----:B------:R-:W3:Y:S04]  /*18010*/  LDL.64 R148, [R1+0x11c0] ;  /* 0x0011c00001947983 */ /* 0x000ee80000100a00 */
[----:B------:R-:W3:Y:S04]  /*18020*/  LDL.64 R232, [R1+0x1048] ;  /* 0x0010480001e87983 */ /* 0x000ee80000100a00 */
[----:B------:R-:W3:Y:S04]  /*18030*/  LDL.64 R168, [R1+0x11c8] ;  /* 0x0011c80001a87983 */ /* 0x000ee80000100a00 */
[----:B------:R-:W3:Y:S04]  /*18040*/  LDL.64 R174, [R1+0x1240] ;  /* 0x0012400001ae7983 */ /* 0x000ee80000100a00 */
[----:B------:R-:W3:Y:S04]  /*18050*/  LDL.64 R170, [R1+0x1248] ;  /* 0x0012480001aa7983 */ /* 0x000ee80000100a00 */
[----:B------:R-:W3:Y:S04]  /*18060*/  LDL.64 R172, [R1+0x12c0] ;  /* 0x0012c00001ac7983 */ /* 0x000ee80000100a00 */
[----:B------:R-:W3:Y:S04]  /*18070*/  LDL.64 R176, [R1+0x12c8] ;  /* 0x0012c80001b07983 */ /* 0x000ee80000100a00 */
[----:B----4-:R-:W-:Y:S04]  /*18080*/  LDGSTS.E [R3+0x1ea80], desc[UR14][R234.64], P0 ;  /* 0x1ea80000ea037fae */ /* 0x010fe8000812184e */
[----:B------:R-:W-:Y:S04]  /*18090*/  LDGSTS.E [R3+0x1f200], desc[UR14][R224.64], P1 ;  /* 0x1f200000e0037fae */ /* 0x000fe8000892184e */
[----:B------:R-:W-:Y:S04]  /*180a0*/  LDGSTS.E [R3+0x1f280], desc[UR14][R226.64], P0 ;  /* 0x1f280000e2037fae */ /* 0x000fe8000812184e */
[----:B------:R-:W-:Y:S04]  /*180b0*/  LDGSTS.E [R3+0x1fa00], desc[UR14][R228.64], P1 ;  /* 0x1fa00000e4037fae */ /* 0x000fe8000892184e */
[----:B------:R-:W4:Y:S04]  /*180c0*/  LDL.64 R234, [R1+0x10c0] ;  /* 0x0010c00001ea7983 */ /* 0x000f280000100a00 */
[----:B------:R-:W4:Y:S04]  /*180d0*/  LDL.64 R178, [R1+0x1340] ;  /* 0x0013400001b27983 */ /* 0x000f280000100a00 */
[----:B------:R-:W4:Y:S04]  /*180e0*/  LDL.64 R214, [R1+0x1348] ;  /* 0x0013480001d67983 */ /* 0x000f280000100a00 */
[----:B--2---:R-:W-:Y:S04]  /*180f0*/  LDGSTS.E [R3+0x1fa80], desc[UR14][R240.64], P0 ;  /* 0x1fa80000f0037fae */ /* 0x004fe8000812184e */
[----:B-----5:R-:W-:Y:S04]  /*18100*/  LDGSTS.E [R249+0x18300], desc[UR14][R242.64], P1 ;  /* 0x18300000f2f97fae */ /* 0x020fe8000892184e */
[----:B------:R-:W2:Y:S04]  /*18110*/  LDL.64 R222, [R1+0x13c0] ;  /* 0x0013c00001de7983 */ /* 0x000ea80000100a00 */
[----:B------:R-:W5:Y:S04]  /*18120*/  LDL.64 R230, [R1+0x13c8] ;  /* 0x0013c80001e67983 */ /* 0x000f680000100a00 */
[----:B------:R-:W2:Y:S04]  /*18130*/  LDL.64 R242, [R1+0x10c8] ;  /* 0x0010c80001f27983 */ /* 0x000ea80000100a00 */
        /* <DEDUP_REMOVED lines=16> */
[----:B------:R-:W-:Y:S04]  /*18240*/  LDGSTS.E [R249+0x18b80], desc[UR14][R232.64], P0 ;  /* 0x18b80000e8f97fae */ /* 0x000fe8000812184e */
[----:B------:R-:W3:Y:S04]  /*18250*/  LDL.64 R232, [R1+0x19f0] ;  /* 0x0019f00001e87983 */ /* 0x000ee80000100a00 */
[----:B----4-:R-:W-:Y:S04]  /*18260*/  LDGSTS.E [R249+0x19300], desc[UR14][R234.64], P1 ;  /* 0x19300000eaf97fae */ /* 0x010fe8000892184e */
[----:B------:R-:W4:Y:S04]  /*18270*/  LDL.64 R234, [R1+0x19e8] ;  /* 0x0019e80001ea7983 */ /* 0x000f280000100a00 */
[----:B--2---:R-:W-:Y:S04]  /*18280*/  LDGSTS.E [R249+0x19380], desc[UR14][R242.64], P0 ;  /* 0x19380000f2f97fae */ /* 0x004fe8000812184e */
[----:B------:R-:W2:Y:S04]  /*18290*/  LDL.64 R242, [R1+0xfd0] ;  /* 0x000fd00001f27983 */ /* 0x000ea80000100a00 */
        /* <DEDUP_REMOVED lines=35> */
[----:B------:R-:W-:Y:S04]  /*184d0*/  LDGSTS.E [R249+0x1eb80], desc[UR14][R226.64], P0 ;  /* 0x1eb80000e2f97fae */ /* 0x000fe8000812184e */
[----:B------:R-:W-:Y:S04]  /*184e0*/  LDGSTS.E [R249+0x1f300], desc[UR14][R228.64], P1 ;  /* 0x1f300000e4f97fae */ /* 0x000fe8000892184e */
[----:B------:R-:W3:Y:S04]  /*184f0*/  LDL.64 R244, [R1+0x1050] ;  /* 0x0010500001f47983 */ /* 0x000ee80000100a00 */
        /* <DEDUP_REMOVED lines=10> */
[----:B------:R-:W-:Y:S04]  /*185a0*/  LDGSTS.E [R249+0x1fb00], desc[UR14][R232.64], P1 ;  /* 0x1fb00000e8f97fae */ /* 0x000fe8000892184e */
[----:B------:R-:W3:Y:S04]  /*185b0*/  LDL.64 R232, [R1+0x1a58] ;  /* 0x001a580001e87983 */ /* 0x000ee80000100a00 */
[----:B----4-:R-:W-:Y:S04]  /*185c0*/  LDGSTS.E [R249+0x1fb80], desc[UR14][R234.64], P0 ;  /* 0x1fb80000eaf97fae */ /* 0x010fe8000812184e */
[----:B------:R-:W4:Y:S04]  /*185d0*/  LDL.64 R234, [R1+0x19e0] ;  /* 0x0019e00001ea7983 */ /* 0x000f280000100a00 */
[----:B------:R-:W4:Y:S04]  /*185e0*/  LDL.64 R248, [R1+0x19a8] ;  /* 0x0019a80001f87983 */ /* 0x000f280000100a00 */
[----:B--2---:R-:W-:Y:S04]  /*185f0*/  LDGSTS.E [R4+0x18400], desc[UR14][R242.64], P1 ;  /* 0x18400000f2047fae */ /* 0x004fe8000892184e */
[----:B------:R-:W2:Y:S04]  /*18600*/  LDL.64 R242, [R1+0x1058] ;  /* 0x0010580001f27983 */ /* 0x000ea80000100a00 */
[----:B-----5:R-:W-:Y:S04]  /*18610*/  LDGSTS.E [R4+0x18480], desc[UR14][R236.64], P0 ;  /* 0x18480000ec047fae */ /* 0x020fe8000812184e */
[----:B------:R-:W5:Y:S04]  /*18620*/  LDL.64 R236, [R1+0x19d8] ;  /* 0x0019d80001ec7983 */ /* 0x000f680000100a00 */
[----:B---3--:R-:W-:Y:S04]  /*18630*/  LDGSTS.E [R4+0x18c00], desc[UR14][R244.64], P1 ;  /* 0x18c00000f4047fae */ /* 0x008fe8000892184e */
[----:B------:R-:W3:Y:S04]  /*18640*/  LDL.64 R244, [R1+0xfe0] ;  /* 0x000fe00001f47983 */ /* 0x000ee80000100a00 */
[----:B--2---:R-:W-:Y:S04]  /*18650*/  LDGSTS.E [R4+0x18c80], desc[UR14][R242.64], P0 ;  /* 0x18c80000f2047fae */ /* 0x004fe8000812184e */
        /* <DEDUP_REMOVED lines=26> */
[----:B----4-:R-:W-:Y:S04]  /*18800*/  LDGSTS.E [R4+0x1fc00], desc[UR14][R234.64], P1 ;  /* 0x1fc00000ea047fae */ /* 0x010fe8000892184e */
[----:B-----5:R-:W-:Y:S04]  /*18810*/  LDGSTS.E [R4+0x1fc80], desc[UR14][R236.64], P0 ;  /* 0x1fc80000ec047fae */ /* 0x020fe8000812184e */
[----:B------:R-:W2:Y:S04]  /*18820*/  LDL.64 R242, [R1+0xfe8] ;  /* 0x000fe80001f27983 */ /* 0x000ea80000100a00 */
        /* <DEDUP_REMOVED lines=13> */
[----:B------:R-:W3:Y:S04]  /*18900*/  LDL.64 R230, [R1+0x13e0] ;  /* 0x0013e00001e67983 */ /* 0x000ee80000100a00 */
[----:B------:R-:W4:Y:S04]  /*18910*/  LDL.64 R244, [R1+0x1060] ;  /* 0x0010600001f47983 */ /* 0x000f280000100a00 */
        /* <DEDUP_REMOVED lines=14> */
[----:B--2---:R-:W-:Y:S04]  /*18a00*/  LDGSTS.E [R250+0x18580], desc[UR14][R242.64], P0 ;  /* 0x18580000f2fa7fae */ /* 0x004fe8000812184e */
[----:B------:R-:W2:Y:S04]  /*18a10*/  LDL.64 R242, [R1+0x19c8] ;  /* 0x0019c80001f27983 */ /* 0x000ea80000100a00 */
[----:B----4-:R-:W-:Y:S04]  /*18a20*/  LDGSTS.E [R250+0x18d00], desc[UR14][R244.64], P1 ;  /* 0x18d00000f4fa7fae */ /* 0x010fe8000892184e */
[----:B------:R-:W-:Y:S04]  /*18a30*/  LDGSTS.E [R250+0x18d80], desc[UR14][R138.64], P0 ;  /* 0x18d800008afa7fae */ /* 0x000fe8000812184e */
[----:B------:R-:W-:Y:S04]  /*18a40*/  LDGSTS.E [R250+0x19500], desc[UR14][R140.64], P1 ;  /* 0x195000008cfa7fae */ /* 0x000fe8000892184e */
[----:B------:R-:W4:Y:S04]  /*18a50*/  LDL.64 R244, [R1+0xff0] ;  /* 0x000ff00001f47983 */ /* 0x000f280000100a00 */
[----:B------:R-:W4:Y:S04]  /*18a60*/  LDL.64 R138, [R1+0x1070] ;  /* 0x00107000018a7983 */ /* 0x000f280000100a00 */
[----:B-----5:R-:W-:Y:S04]  /*18a70*/  LDGSTS.E [R250+0x19580], desc[UR14][R144.64], P0 ;  /* 0x1958000090fa7fae */ /* 0x020fe8000812184e */
[----:B------:R-:W5:Y:S04]  /*18a80*/  LDL.64 R140, [R1+0x1078] ;  /* 0x00107800018c7983 */ /* 0x000f680000100a00 */
[----:B------:R-:W-:Y:S04]  /*18a90*/  LDGSTS.E [R250+0x19d00], desc[UR14][R146.64], P1 ;  /* 0x19d0000092fa7fae */ /* 0x000fe8000892184e */
        /* <DEDUP_REMOVED lines=17> */
[----:B---3--:R-:W-:Y:S04]  /*18bb0*/  LDGSTS.E [R250+0x1bd80], desc[UR14][R222.64], P0 ;  /* 0x1bd80000defa7fae */ /* 0x008fe8000812184e */
[----:B------:R-:W3:Y:S04]  /*18bc0*/  LDL.64 R214, [R1+0x12f8] ;  /* 0x0012f80001d67983 */ /* 0x000ee80000100a00 */
[----:B------:R-:W-:Y:S04]  /*18bd0*/  LDGSTS.E [R250+0x1c500], desc[UR14][R230.64], P1 ;  /* 0x1c500000e6fa7fae */ /* 0x000fe8000892184e */
        /* <DEDUP_REMOVED lines=29> */
[----:B------:R-:W3:Y:S04]  /*18db0*/  LDL.64 R236, [R1+0x1a38] ;  /* 0x001a380001ec7983 */ /* 0x000ee80000100a00 */
[----:B--2---:R-:W-:Y:S04]  /*18dc0*/  LDGSTS.E [R250+0x1fd80], desc[UR14][R242.64], P0 ;  /* 0x1fd80000f2fa7fae */ /* 0x004fe8000812184e */
[----:B------:R-:W2:Y:S04]  /*18dd0*/  LDL.64 R242, [R1+0x19c0] ;  /* 0x0019c00001f27983 */ /* 0x000ea80000100a00 */
[----:B------:R-:W2:Y:S04]  /*18de0*/  LDL.64 R250, [R1+0x19b0] ;  /* 0x0019b00001fa7983 */ /* 0x000ea80000100a00 */
[----:B----4-:R-:W-:Y:S04]  /*18df0*/  LDGSTS.E [R5+0x18600], desc[UR14][R244.64], P1 ;  /* 0x18600000f4057fae */ /* 0x010fe8000892184e */
[----:B------:R4:W-:Y:S04]  /*18e00*/  LDGSTS.E [R5+0x18680], desc[UR14][R136.64], P0 ;  /* 0x1868000088057fae */ /* 0x0009e8000812184e */
[----:B------:R1:W-:Y:S04]  /*18e10*/  LDGSTS.E [R5+0x18e00], desc[UR14][R138.64], P1 ;  /* 0x18e000008a057fae */ /* 0x0003e8000892184e */
[----:B------:R-:W4:Y:S04]  /*18e20*/  LDL.64 R244, [R1+0x19b8] ;  /* 0x0019b80001f47983 */ /* 0x000f280000100a00 */
[----:B-----5:R-:W-:Y:S04]  /*18e30*/  LDGSTS.E [R5+0x18e80], desc[UR14][R140.64], P0 ;  /* 0x18e800008c057fae */ /* 0x020fe8000812184e */
[----:B------:R-:W-:Y:S04]  /*18e40*/  LDGSTS.E [R5+0x19600], desc[UR14][R144.64], P1 ;  /* 0x1960000090057fae */ /* 0x000fe8000892184e */
        /* <DEDUP_REMOVED lines=51> */
[----:B------:R-:W3:Y:S04]  /*19180*/  LDL.64 R236, [R1+0x1680] ;  /* 0x0016800001ec7983 */ /* 0x000ee80000100a00 */
[----:B--2---:R-:W-:Y:S04]  /*19190*/  LDGSTS.E [R5+0x1fe00], desc[UR14][R242.64], P1 ;  /* 0x1fe00000f2057fae */ /* 0x004fe8000892184e */
[----:B------:R-:W2:Y:S04]  /*191a0*/  LDL.64 R242, [R1+0x1688] ;  /* 0x0016880001f27983 */ /* 0x000ea80000100a00 */
[----:B----4-:R-:W-:Y:S04]  /*191b0*/  LDGSTS.E [R5+0x1fe80], desc[UR14][R244.64], P0 ;  /* 0x1fe80000f4057fae */ /* 0x010fe8000812184e */
[----:B------:R-:W4:Y:S04]  /*191c0*/  LDL.64 R244, [R1+0x1a30] ;  /* 0x001a300001f47983 */ /* 0x000f280000100a00 */
[----:B------:R-:W4:Y:S04]  /*191d0*/  LDL.64 R4, [R1+0x1a28] ;  /* 0x001a280001047983 */ /* 0x000f280000100a00 */
[----:B------:R1:W-:Y:S04]  /*191e0*/  STL [R1+0x3f0], RZ ;  /* 0x0003f0ff01007387 */ /* 0x0003e80000100800 */
        /* <DEDUP_REMOVED lines=127> */
[----:B------:R1:W-:Y:S04]  /*199e0*/  STL [R1], RZ ;  /* 0x000000ff01007387 */ /* 0x0003e80000100800 */
        /* <DEDUP_REMOVED lines=215> */
[----:B-----5:R5:W-:Y:S04]  /*1a760*/  LDGSTS.E [R0+0x18700], desc[UR14][R140.64], P1 ;  /* 0x187000008c007fae */ /* 0x020be8000892184e */
[----:B------:R1:W-:Y:S04]  /*1a770*/  STL [R1+0x1f0], RZ ;  /* 0x0001f0ff01007387 */ /* 0x0003e80000100800 */
[----:B------:R-:W-:Y:S04]  /*1a780*/  LDGSTS.E [R0+0x18780], desc[UR14][R144.64], P0 ;  /* 0x1878000090007fae */ /* 0x000fe8000812184e */
[----:B------:R1:W-:Y:S04]  /*1a790*/  STL [R1+0x1f4], RZ ;  /* 0x0001f4ff01007387 */ /* 0x0003e80000100800 */
[----:B------:R-:W-:Y:S04]  /*1a7a0*/  LDGSTS.E [R0+0x18f00], desc[UR14][R146.64], P1 ;  /* 0x18f0000092007fae */ /* 0x000fe8000892184e */
[----:B------:R1:W-:Y:S04]  /*1a7b0*/  STL [R1+0x1f8], RZ ;  /* 0x0001f8ff01007387 */ /* 0x0003e80000100800 */
[----:B------:R-:W-:Y:S04]  /*1a7c0*/  LDGSTS.E [R0+0x18f80], desc[UR14][R148.64], P0 ;  /* 0x18f8000094007fae */ /* 0x000fe8000812184e */
[----:B------:R1:W-:Y:S04]  /*1a7d0*/  STL [R1+0x1fc], RZ ;  /* 0x0001fcff01007387 */ /* 0x0003e80000100800 */
[----:B------:R5:W-:Y:S04]  /*1a7e0*/  LDGSTS.E [R0+0x19700], desc[UR14][R168.64], P1 ;  /* 0x19700000a8007fae */ /* 0x000be8000892184e */
[----:B------:R1:W-:Y:S04]  /*1a7f0*/  STL [R1+0x180], RZ ;  /* 0x000180ff01007387 */ /* 0x0003e80000100800 */
[----:B------:R-:W-:Y:S04]  /*1a800*/  LDGSTS.E [R0+0x19780], desc[UR14][R174.64], P0 ;  /* 0x19780000ae007fae */ /* 0x000fe8000812184e */
[----:B------:R1:W-:Y:S04]  /*1a810*/  STL [R1+0x184], RZ ;  /* 0x000184ff01007387 */ /* 0x0003e80000100800 */
[----:B------:R5:W-:Y:S04]  /*1a820*/  LDGSTS.E [R0+0x19f00], desc[UR14][R170.64], P1 ;  /* 0x19f00000aa007fae */ /* 0x000be8000892184e */
[----:B------:R1:W-:Y:S04]  /*1a830*/  STL [R1+0x188], RZ ;  /* 0x000188ff01007387 */ /* 0x0003e80000100800 */
[----:B------:R5:W-:Y:S04]  /*1a840*/  LDGSTS.E [R0+0x19f80], desc[UR14][R172.64], P0 ;  /* 0x19f80000ac007fae */ /* 0x000be8000812184e */
[----:B------:R1:W-:Y:S04]  /*1a850*/  STL [R1+0x18c], RZ ;  /* 0x00018cff01007387 */ /* 0x0003e80000100800 */
[----:B---3--:R3:W-:Y:S04]  /*1a860*/  LDGSTS.E [R0+0x1a700], desc[UR14][R176.64], P1 ;  /* 0x1a700000b0007fae */ /* 0x0087e8000892184e */
[----:B------:R1:W-:Y:S04]  /*1a870*/  STL [R1+0x170], RZ ;  /* 0x000170ff01007387 */ /* 0x0003e80000100800 */
[----:B------:R3:W-:Y:S04]  /*1a880*/  LDGSTS.E [R0+0x1a780], desc[UR14][R178.64], P0 ;  /* 0x1a780000b2007fae */ /* 0x0007e8000812184e */
[----:B------:R1:W-:Y:S04]  /*1a890*/  STL [R1+0x174], RZ ;  /* 0x000174ff01007387 */ /* 0x0003e80000100800 */
[----:B------:R-:W-:Y:S04]  /*1a8a0*/  LDGSTS.E [R0+0x1af00], desc[UR14][R214.64], P1 ;  /* 0x1af00000d6007fae */ /* 0x000fe8000892184e */
        /* <DEDUP_REMOVED lines=33> */
[----:B--2---:R2:W-:Y:S04]  /*1aac0*/  LDGSTS.E [R0+0x1ef80], desc[UR14][R242.64], P0 ;  /* 0x1ef80000f2007fae */ /* 0x0045e8000812184e */
[----:B------:R1:W-:Y:S04]  /*1aad0*/  STL [R1+0xdc], RZ ;  /* 0x0000dcff01007387 */ /* 0x0003e80000100800 */
[----:B----4-:R4:W-:Y:S04]  /*1aae0*/  LDGSTS.E [R0+0x1f700], desc[UR14][R244.64], P1 ;  /* 0x1f700000f4007fae */ /* 0x0109e8000892184e */
[----:B------:R1:W-:Y:S04]  /*1aaf0*/  LDGSTS.E [R0+0x1f780], desc[UR14][R4.64], P0 ;  /* 0x1f78000004007fae */ /* 0x0003e8000812184e */
[----:B------:R1:W-:Y:S04]  /*1ab00*/  LDGSTS.E [R0+0x1ff00], desc[UR14][R250.64], P1 ;  /* 0x1ff00000fa007fae */ /* 0x0003e8000892184e */
[----:B------:R1:W-:Y:S01]  /*1ab10*/  LDGSTS.E [R0+0x1ff80], desc[UR14][R248.64], P0 ;  /* 0x1ff80000f8007fae */ /* 0x0003e2000812184e */
[----:B------:R-:W-:-:S03]  /*1ab20*/  PLOP3.LUT P0, PT, PT, PT, UP0, 0x40, 0x0 ;  /* 0x000000000000781c */ /* 0x000fc60003f0e808 */
[----:B------:R-:W0:Y:S01]  /*1ab30*/  LDGDEPBAR ;  /* 0x00000000000079af */ /* 0x000e220000000000 */
[----:B------:R-:W-:Y:S02]  /*1ab40*/  CS2R R128, SRZ ;  /* 0x0000000000807805 */ /* 0x000fe4000001ff00 */
[----:B------:R-:W-:Y:S02]  /*1ab50*/  CS2R R130, SRZ ;  /* 0x0000000000827805 */ /* 0x000fe4000001ff00 */
[----:B------:R-:W-:Y:S02]  /*1ab60*/  CS2R R132, SRZ ;  /* 0x0000000000847805 */ /* 0x000fe4000001ff00 */
[----:B------:R-:W-:Y:S02]  /*1ab70*/  CS2R R134, SRZ ;  /* 0x0000000000867805 */ /* 0x000fe4000001ff00 */
[----:B------:R-:W-:Y:S02]  /*1ab80*/  CS2R R136, SRZ ;  /* 0x0000000000887805 */ /* 0x000fe4000001ff00 */
[----:B-1----:R-:W-:-:S02]  /*1ab90*/  CS2R R138, SRZ ;  /* 0x00000000008a7805 */ /* 0x002fc4000001ff00 */
[----:B-----5:R-:W-:Y:S02]  /*1aba0*/  CS2R R140, SRZ ;  /* 0x00000000008c7805 */ /* 0x020fe4000001ff00 */
[----:B------:R-:W-:Y:S02]  /*1abb0*/  CS2R R142, SRZ ;  /* 0x00000000008e7805 */ /* 0x000fe4000001ff00 */
[----:B------:R-:W-:Y:S02]  /*1abc0*/  CS2R R80, SRZ ;  /* 0x0000000000507805 */ /* 0x000fe4000001ff00 */
[----:B------:R-:W-:Y:S02]  /*1abd0*/  CS2R R82, SRZ ;  /* 0x0000000000527805 */ /* 0x000fe4000001ff00 */
[----:B------:R-:W-:Y:S02]  /*1abe0*/  CS2R R168, SRZ ;  /* 0x0000000000a87805 */ /* 0x000fe4000001ff00 */
[----:B------:R-:W-:-:S02]  /*1abf0*/  CS2R R170, SRZ ;  /* 0x0000000000aa7805 */ /* 0x000fc4000001ff00 */
[----:B------:R-:W-:Y:S02]  /*1ac00*/  CS2R R172, SRZ ;  /* 0x0000000000ac7805 */ /* 0x000fe4000001ff00 */
[----:B------:R-:W-:Y:S02]  /*1ac10*/  CS2R R174, SRZ ;  /* 0x0000000000ae7805 */ /* 0x000fe4000001ff00 */
[----:B---3--:R-:W-:Y:S02]  /*1ac20*/  CS2R R176, SRZ ;  /* 0x0000000000b07805 */ /* 0x008fe4000001ff00 */
[----:B------:R-:W-:Y:S02]  /*1ac30*/  CS2R R178, SRZ ;  /* 0x0000000000b27805 */ /* 0x000fe4000001ff00 */
[----:B------:R-:W-:Y:S02]  /*1ac40*/  CS2R R100, SRZ ;  /* 0x0000000000647805 */ /* 0x000fe4000001ff00 */
[----:B------:R-:W-:-:S02]  /*1ac50*/  CS2R R102, SRZ ;  /* 0x0000000000667805 */ /* 0x000fc4000001ff00 */
[----:B------:R-:W-:Y:S02]  /*1ac60*/  CS2R R96, SRZ ;  /* 0x0000000000607805 */ /* 0x000fe4000001ff00 */
[----:B------:R-:W-:Y:S02]  /*1ac70*/  CS2R R98, SRZ ;  /* 0x0000000000627805 */ /* 0x000fe4000001ff00 */
[----:B------:R-:W-:Y:S02]  /*1ac80*/  CS2R R92, SRZ ;  /* 0x00000000005c7805 */ /* 0x000fe4000001ff00 */
[----:B------:R-:W-:Y:S02]  /*1ac90*/  CS2R R94, SRZ ;  /* 0x00000000005e7805 */ /* 0x000fe4000001ff00 */
[----:B------:R-:W-:Y:S02]  /*1aca0*/  CS2R R84, SRZ ;  /* 0x0000000000547805 */ /* 0x000fe4000001ff00 */
[----:B------:R-:W-:-:S02]  /*1acb0*/  CS2R R86, SRZ ;  /* 0x0000000000567805 */ /* 0x000fc4000001ff00 */
[----:B------:R-:W-:Y:S02]  /*1acc0*/  CS2R R236, SRZ ;  /* 0x0000000000ec7805 */ /* 0x000fe4000001ff00 */
[----:B------:R-:W-:Y:S02]  /*1acd0*/  CS2R R238, SRZ ;  /* 0x0000000000ee7805 */ /* 0x000fe4000001ff00 */
[----:B------:R-:W-:Y:S02]  /*1ace0*/  CS2R R240, SRZ ;  /* 0x0000000000f07805 */ /* 0x000fe4000001ff00 */
[----:B--2---:R-:W-:Y:S02]  /*1acf0*/  CS2R R242, SRZ ;  /* 0x0000000000f27805 */ /* 0x004fe4000001ff00 */
        /* <DEDUP_REMOVED lines=30> */
[----:B----4-:R-:W-:Y:S02]  /*1aee0*/  CS2R R244, SRZ ;  /* 0x0000000000f47805 */ /* 0x010fe4000001ff00 */
        /* <DEDUP_REMOVED lines=10> */
[----:B------:R-:W-:Y:S01]  /*1af90*/  CS2R R150, SRZ ;  /* 0x0000000000967805 */ /* 0x000fe2000001ff00 */
[----:B------:R-:W-:Y:S06]  /*1afa0*/  @P0 BRA `(.L_x_0) ;  /* 0x0000038800900947 */ /* 0x000fec0003800000 */
[----:B------:R-:W2:Y:S04]  /*1afb0*/  LDL.LU.64 R60, [R1+0xa08] ;  /* 0x000a0800013c7983 */ /* 0x000ea80000300a00 */
[----:B------:R-:W3:Y:S04]  /*1afc0*/  LDL.LU.64 R62, [R1+0xa40] ;  /* 0x000a4000013e7983 */ /* 0x000ee80000300a00 */
[----:B------:R-:W4:Y:S04]  /*1afd0*/  LDL.LU.64 R148, [R1+0xa48] ;  /* 0x000a480001947983 */ /* 0x000f280000300a00 */
[----:B------:R-:W5:Y:S01]  /*1afe0*/  LDL.LU.64 R150, [R1+0xa50] ;  /* 0x000a500001967983 */ /* 0x000f620000300a00 */
[----:B--2---:R-:W-:-:S03]  /*1aff0*/  MOV R0, R61 ;  /* 0x0000003d00007202 */ /* 0x004fc60000000f00 */
[----:B------:R-:W-:Y:S04]  /*1b000*/  STL [R1+0x1980], R60 ;  /* 0x0019803c01007387 */ /* 0x000fe80000100800 */
[----:B---3--:R-:W-:Y:S04]  /*1b010*/  STL [R1+0x1988], R62 ;  /* 0x0019883e01007387 */ /* 0x008fe80000100800 */
[----:B------:R1:W-:Y:S04]  /*1b020*/  STL [R1+0x197c], R0 ;  /* 0x00197c0001007387 */ /* 0x0003e80000100800 */
[----:B----4-:R-:W-:Y:S01]  /*1b030*/  STL [R1+0x1990], R148 ;  /* 0x0019909401007387 */ /* 0x010fe20000100800 */
[----:B-1----:R-:W-:-:S05]  /*1b040*/  IMAD.MOV.U32 R0, RZ, RZ, R63 ;  /* 0x000000ffff007224 */ /* 0x002fca00078e003f */
[----:B------:R1:W-:Y:S04]  /*1b050*/  STL [R1+0x1984], R0 ;  /* 0x0019840001007387 */ /* 0x0003e80000100800 */
[----:B------:R-:W2:Y:S04]  /*1b060*/  LDL.LU.64 R60, [R1+0x208] ;  /* 0x00020800013c7983 */ /* 0x000ea80000300a00 */
[----:B------:R-:W3:Y:S01]  /*1b070*/  LDL.LU.64 R62, [R1+0x200] ;  /* 0x00020000013e7983 */ /* 0x000ee20000300a00 */
[----:B-1----:R-:W-:-:S05]  /*1b080*/  IMAD.MOV.U32 R0, RZ, RZ, R149 ;  /* 0x000000ffff007224 */ /* 0x002fca00078e0095 */
[----:B------:R1:W-:Y:S04]  /*1b090*/  STL [R1+0x198c], R0 ;  /* 0x00198c0001007387 */ /* 0x0003e80000100800 */
[----:B-----5:R4:W-:Y:S04]  /*1b0a0*/  STL [R1+0x1998], R150 ;  /* 0x0019989601007387 */ /* 0x0209e80000100800 */
[----:B------:R-:W5:Y:S01]  /*1b0b0*/  LDL.LU.64 R148, [R1+0x440] ;  /* 0x0004400001947983 */ /* 0x000f620000300a00 */
[----:B-1----:R-:W-:-:S03]  /*1b0c0*/  MOV R0, R151 ;  /* 0x0000009700007202 */ /* 0x002fc60000000f00 */
[----:B----4-:R-:W4:Y:S04]  /*1b0d0*/  LDL.LU.64 R150, [R1+0x448] ;  /* 0x0004480001967983 */ /* 0x010f280000300a00 */
[----:B------:R2:W-:Y:S04]  /*1b0e0*/  STL [R1+0x1994], R0 ;  /* 0x0019940001007387 */ /* 0x0005e80000100800 */
[----:B------:R-:W-:Y:S04]  /*1b0f0*/  STL [R1+0x199c], R192 ;  /* 0x00199cc001007387 */ /* 0x000fe80000100800 */
        /* <DEDUP_REMOVED lines=22> */
[----:B------:R-:W-:Y:S01]  /*1b260*/  STL [R1+0x18fc], R43 ;  /* 0x0018fc2b01007387 */ /* 0x000fe20000100800 */
[----:B--2---:R-:W-:-:S03]  /*1b270*/  IMAD.MOV.U32 R0, RZ, RZ, R61 ;  /* 0x000000ffff007224 */ /* 0x004fc600078e003d */
[----:B------:R-:W-:Y:S04]  /*1b280*/  STL [R1+0x1904], R60 ;  /* 0x0019043c01007387 */ /* 0x000fe80000100800 */
[----:B---3--:R-:W-:Y:S04]  /*1b290*/  STL [R1+0x190c], R62 ;  /* 0x00190c3e01007387 */ /* 0x008fe80000100800 */
[----:B------:R1:W-:Y:S02]  /*1b2a0*/  STL [R1+0x1900], R0 ;  /* 0x0019000001007387 */ /* 0x0003e40000100800 */
[----:B-1----:R-:W-:-:S02]  /*1b2b0*/  IMAD.MOV.U32 R0, RZ, RZ, R63 ;  /* 0x000000ffff007224 */ /* 0x002fc400078e003f */
[----:B-----5:R-:W-:Y:S04]  /*1b2c0*/  STL [R1+0x1914], R148 ;  /* 0x0019149401007387 */ /* 0x020fe80000100800 */
[----:B------:R1:W-:Y:S04]  /*1b2d0*/  STL [R1+0x1908], R0 ;  /* 0x0019080001007387 */ /* 0x0003e80000100800 */
[----:B----4-:R-:W-:Y:S01]  /*1b2e0*/  STL [R1+0x191c], R150 ;  /* 0x00191c9601007387 */ /* 0x010fe20000100800 */
[----:B-1----:R-:W-:-:S05]  /*1b2f0*/  MOV R0, R149 ;  /* 0x0000009500007202 */ /* 0x002fca0000000f00 */
[----:B------:R1:W-:Y:S04]  /*1b300*/  STL [R1+0x1910], R0 ;  /* 0x0019100001007387 */ /* 0x0003e80000100800 */
[----:B------:R-:W2:Y:S01]  /*1b310*/  LDL.LU.64 R54, [R1+0x198] ;  /* 0x0001980001367983 */ /* 0x000ea20000300a00 */
[----:B-1----:R-:W-:-:S05]  /*1b320*/  IMAD.MOV.U32 R0, RZ, RZ, R151 ;  /* 0x000000ffff007224 */ /* 0x002fca00078e0097 */
[----:B------:R2:W-:Y:S04]  /*1b330*/  STL [R1+0x1918], R0 ;  /* 0x0019180001007387 */ /* 0x0005e80000100800 */
[----:B------:R-:W-:Y:S04]  /*1b340*/  STL [R1+0x1920], R184 ;  /* 0x001920b801007387 */ /* 0x000fe80000100800 */
[----:B------:R-:W3:Y:S04]  /*1b350*/  LDL.LU.64 R56, [R1+0x190] ;  /* 0x0001900001387983 */ /* 0x000ee80000300a00 */
[----:B------:R-:W-:Y:S04]  /*1b360*/  STL [R1+0x18dc], R185 ;  /* 0x0018dcb901007387 */ /* 0x000fe80000100800 */
[----:B------:R-:W4:Y:S04]  /*1b370*/  LDL.LU.64 R58, [R1+0x4a0] ;  /* 0x0004a000013a7983 */ /* 0x000f280000300a00 */
[----:B------:R-:W-:Y:S04]  /*1b380*/  STL [R1+0x18e4], R194 ;  /* 0x0018e4c201007387 */ /* 0x000fe80000100800 */
[----:B------:R-:W5:Y:S04]  /*1b390*/  LDL.LU.64 R60, [R1+0x4a8] ;  /* 0x0004a800013c7983 */ /* 0x000f680000300a00 */
[----:B------:R-:W-:Y:S04]  /*1b3a0*/  STL [R1+0x18e0], R195 ;  /* 0x0018e0c301007387 */ /* 0x000fe80000100800 */
[----:B------:R-:W-:Y:S04]  /*1b3b0*/  STL [R1+0x18ec], R198 ;  /* 0x0018ecc601007387 */ /* 0x000fe80000100800 */
[----:B------:R-:W-:Y:S04]  /*1b3c0*/  STL [R1+0x18e8], R199 ;  /* 0x0018e8c701007387 */ /* 0x000fe80000100800 */
[----:B------:R-:W-:Y:S04]  /*1b3d0*/  STL [R1+0x18f4], R202 ;  /* 0x0018f4ca01007387 */ /* 0x000fe80000100800 */
[----:B------:R-:W-:Y:S04]  /*1b3e0*/  STL [R1+0x18f0], R203 ;  /* 0x0018f0cb01007387 */ /* 0x000fe80000100800 */
[----:B------:R-:W5:Y:S04]  /*1b3f0*/  LDL.LU.64 R62, [R1+0x60] ;  /* 0x00006000013e7983 */ /* 0x000f680000300a00 */
        /* <DEDUP_REMOVED lines=21> */
[----:B------:R1:W-:Y:S04]  /*1b550*/  STL [R1+0x1860], R0 ;  /* 0x0018600001007387 */ /* 0x0003e80000100800 */
[----:B----4-:R-:W-:Y:S01]  /*1b560*/  STL [R1+0x1874], R58 ;  /* 0x0018743a01007387 */ /* 0x010fe20000100800 */
[----:B-1----:R-:W-:-:S05]  /*1b570*/  MOV R0, R57 ;  /* 0x0000003900007202 */ /* 0x002fca0000000f00 */
[----:B------:R1:W-:Y:S04]  /*1b580*/  STL [R1+0x1868], R0 ;  /* 0x0018680001007387 */ /* 0x0003e80000100800 */
[----:B-----5:R-:W-:Y:S01]  /*1b590*/  STL [R1+0x187c], R60 ;  /* 0x00187c3c01007387 */ /* 0x020fe20000100800 */
[----:B-1----:R-:W-:-:S05]  /*1b5a0*/  IMAD.MOV.U32 R0, RZ, RZ, R59 ;  /* 0x000000ffff007224 */ /* 0x002fca00078e003b */
[----:B------:R1:W-:Y:S04]  /*1b5b0*/  STL [R1+0x1870], R0 ;  /* 0x0018700001007387 */ /* 0x0003e80000100800 */
[----:B------:R-:W-:Y:S01]  /*1b5c0*/  STL [R1+0x1884], R206 ;  /* 0x001884ce01007387 */ /* 0x000fe20000100800 */
[----:B-1----:R-:W-:-:S05]  /*1b5d0*/  IMAD.MOV.U32 R0, RZ, RZ, R61 ;  /* 0x000000ffff007224 */ /* 0x002fca00078e003d */
[----:B------:R1:W-:Y:S04]  /*1b5e0*/  STL [R1+0x1878], R0 ;  /* 0x0018780001007387 */ /* 0x0003e80000100800 */
[----:B------:R-:W2:Y:S04]  /*1b5f0*/  LDL.LU.64 R52, [R1+0x4f0] ;  /* 0x0004f00001347983 */ /* 0x000ea80000300a00 */
[----:B------:R-:W-:Y:S04]  /*1b600*/  STL [R1+0x1880], R207 ;  /* 0x001880cf01007387 */ /* 0x000fe80000100800 */
[----:B------:R-:W3:Y:S04]  /*1b610*/  LDL.LU.64 R54, [R1+0x4f8] ;  /* 0x0004f80001367983 */ /* 0x000ee80000300a00 */
[----:B------:R-:W-:Y:S04]  /*1b620*/  STL [R1+0x188c], R62 ;  /* 0x00188c3e01007387 */ /* 0x000fe80000100800 */
[----:B------:R-:W4:Y:S01]  /*1b630*/  LDL.LU.64 R56, [R1+0x510] ;  /* 0x0005100001387983 */ /* 0x000f220000300a00 */
[----:B-1----:R-:W-:-:S03]  /*1b640*/  MOV R0, R63 ;  /* 0x0000003f00007202 */ /* 0x002fc60000000f00 */
[----:B------:R-:W5:Y:S04]  /*1b650*/  LDL.LU.64 R58, [R1+0x518] ;  /* 0x00051800013a7983 */ /* 0x000f680000300a00 */
[----:B------:R1:W-:Y:S04]  /*1b660*/  STL [R1+0x1888], R0 ;  /* 0x0018880001007387 */ /* 0x0003e80000100800 */
[----:B------:R1:W-:Y:S04]  /*1b670*/  STL [R1+0x1894], R148 ;  /* 0x0018949401007387 */ /* 0x0003e80000100800 */
[----:B------:R-:W5:Y:S01]  /*1b680*/  LDL.LU.64 R60, [R1+0xc8] ;  /* 0x0000c800013c7983 */ /* 0x000f620000300a00 */
[----:B-1----:R-:W-:-:S03]  /*1b690*/  IMAD.MOV.U32 R0, RZ, RZ, R149 ;  /* 0x000000ffff007224 */ /* 0x002fc600078e0095 */
[----:B------:R-:W5:Y:S04]  /*1b6a0*/  LDL.LU.64 R62, [R1+0x120] ;  /* 0x00012000013e7983 */ /* 0x000f680000300a00 */
[----:B------:R1:W-:Y:S04]  /*1b6b0*/  STL [R1+0x1890], R0 ;  /* 0x0018900001007387 */ /* 0x0003e80000100800 */
[----:B------:R1:W-:Y:S04]  /*1b6c0*/  STL [R1+0x189c], R150 ;  /* 0x00189c9601007387 */ /* 0x0003e80000100800 */
[----:B------:R-:W5:Y:S01]  /*1b6d0*/  LDL.LU.64 R148, [R1+0x108] ;  /* 0x0001080001947983 */ /* 0x000f620000300a00 */
[----:B-1----:R-:W-:-:S05]  /*1b6e0*/  IMAD.MOV.U32 R0, RZ, RZ, R151 ;  /* 0x000000ffff007224 */ /* 0x002fca00078e0097 */
[----:B------:R2:W-:Y:S04]  /*1b6f0*/  STL [R1+0x1898], R0 ;  /* 0x0018980001007387 */ /* 0x0005e80000100800 */
        /* <DEDUP_REMOVED lines=17> */
[----:B--2---:R-:W-:-:S03]  /*1b810*/  MOV R0, R53 ;  /* 0x0000003500007202 */ /* 0x004fc60000000f00 */
[----:B------:R-:W-:Y:S04]  /*1b820*/  STL [R1+0x17e4], R52 ;  /* 0x0017e43401007387 */ /* 0x000fe80000100800 */
[----:B---3--:R-:W-:Y:S04]  /*1b830*/  STL [R1+0x17ec], R54 ;  /* 0x0017ec3601007387 */ /* 0x008fe80000100800 */
[----:B------:R1:W-:Y:S04]  /*1b840*/  STL [R1+0x17e0], R0 ;  /* 0x0017e00001007387 */ /* 0x0003e80000100800 */
[----:B----4-:R-:W-:Y:S01]  /*1b850*/  STL [R1+0x17f4], R56 ;  /* 0x0017f43801007387 */ /* 0x010fe20000100800 */
[----:B-1----:R-:W-:-:S05]  /*1b860*/  IMAD.MOV.U32 R0, RZ, RZ, R55 ;  /* 0x000000ffff007224 */ /* 0x002fca00078e0037 */
[----:B------:R1:W-:Y:S04]  /*1b870*/  STL [R1+0x17e8], R0 ;  /* 0x0017e80001007387 */ /* 0x0003e80000100800 */
[----:B-----5:R-:W-:Y:S01]  /*1b880*/  STL [R1+0x17fc], R58 ;  /* 0x0017fc3a01007387 */ /* 0x020fe20000100800 */
[----:B-1----:R-:W-:-:S05]  /*1b890*/  IMAD.MOV.U32 R0, RZ, RZ, R57 ;  /* 0x000000ffff007224 */ /* 0x002fca00078e0039 */
[----:B------:R1:W-:Y:S04]  /*1b8a0*/  STL [R1+0x17f0], R0 ;  /* 0x0017f00001007387 */ /* 0x0003e80000100800 */
[----:B------:R-:W-:Y:S01]  /*1b8b0*/  STL [R1+0x1804], R60 ;  /* 0x0018043c01007387 */ /* 0x000fe20000100800 */
[----:B-1----:R-:W-:-:S05]  /*1b8c0*/  MOV R0, R59 ;  /* 0x0000003b00007202 */ /* 0x002fca0000000f00 */
[----:B------:R1:W-:Y:S04]  /*1b8d0*/  STL [R1+0x17f8], R0 ;  /* 0x0017f80001007387 */ /* 0x0003e80000100800 */
[----:B------:R-:W-:Y:S01]  /*1b8e0*/  STL [R1+0x180c], R62 ;  /* 0x00180c3e01007387 */ /* 0x000fe20000100800 */
[----:B-1----:R-:W-:-:S05]  /*1b8f0*/  IMAD.MOV.U32 R0, RZ, RZ, R61 ;  /* 0x000000ffff007224 */ /* 0x002fca00078e003d */
[----:B------:R1:W-:Y:S04]  /*1b900*/  STL [R1+0x1800], R0 ;  /* 0x0018000001007387 */ /* 0x0003e80000100800 */
[----:B------:R-:W2:Y:S01]  /*1b910*/  LDL.LU.64 R246, [R1+0x570] ;  /* 0x0005700001f67983 */ /* 0x000ea20000300a00 */
[----:B-1----:R-:W-:-:S05]  /*1b920*/  IMAD.MOV.U32 R0, RZ, RZ, R63 ;  /* 0x000000ffff007224 */ /* 0x002fca00078e003f */
[----:B------:R1:W-:Y:S04]  /*1b930*/  STL [R1+0x1808], R0 ;  /* 0x0018080001007387 */ /* 0x0003e80000100800 */
[----:B------:R-:W-:Y:S04]  /*1b940*/  STL [R1+0x1814], R148 ;  /* 0x0018149401007387 */ /* 0x000fe80000100800 */
[----:B------:R-:W3:Y:S01]  /*1b950*/  LDL.LU.64 R48, [R1+0x588] ;  /* 0x0005880001307983 */ /* 0x000ee20000300a00 */
[----:B-1----:R-:W-:-:S03]  /*1b960*/  MOV R0, R149 ;  /* 0x0000009500007202 */ /* 0x002fc60000000f00 */
[----:B------:R-:W4:Y:S04]  /*1b970*/  LDL.LU.64 R50, [R1+0x5b0] ;  /* 0x0005b00001327983 */ /* 0x000f280000300a00 */
[----:B------:R1:W-:Y:S04]  /*1b980*/  STL [R1+0x1810], R0 ;  /* 0x0018100001007387 */ /* 0x0003e80000100800 */
[----:B------:R5:W-:Y:S04]  /*1b990*/  STL [R1+0x181c], R150 ;  /* 0x00181c9601007387 */ /* 0x000be80000100800 */
[----:B------:R-:W4:Y:S01]  /*1b9a0*/  LDL.LU.64 R52, [R1+0x5c8] ;  /* 0x0005c80001347983 */ /* 0x000f220000300a00 */
[----:B-1----:R-:W-:-:S03]  /*1b9b0*/  IMAD.MOV.U32 R0, RZ, RZ, R151 ;  /* 0x000000ffff007224 */ /* 0x002fc600078e0097 */
[----:B------:R-:W4:Y:S04]  /*1b9c0*/  LDL.LU.64 R54, [R1+0x128] ;  /* 0x0001280001367983 */ /* 0x000f280000300a00 */
[----:B------:R2:W-:Y:S04]  /*1b9d0*/  STL [R1+0x1818], R0 ;  /* 0x0018180001007387 */ /* 0x0005e80000100800 */
[----:B------:R-:W-:Y:S04]  /*1b9e0*/  STL [R1+0x1820], R90 ;  /* 0x0018205a01007387 */ /* 0x000fe80000100800 */
[----:B------:R-:W4:Y:S04]  /*1b9f0*/  LDL.LU.64 R56, [R1+0x130] ;  /* 0x0001300001387983 */ /* 0x000f280000300a00 */
[----:B------:R-:W-:Y:S04]  /*1ba00*/  STL [R1+0x17d4], R91 ;  /* 0x0017d45b01007387 */ /* 0x000fe80000100800 */
[----:B------:R-:W4:Y:S04]  /*1ba10*/  LDL.LU.64 R58, [R1+0x168] ;  /* 0x00016800013a7983 */ /* 0x000f280000300a00 */
[----:B------:R-:W-:Y:S04]  /*1ba20*/  STL [R1+0x17d8], R88 ;  /* 0x0017d85801007387 */ /* 0x000fe80000100800 */
[----:B------:R-:W-:Y:S04]  /*1ba30*/  STL [R1+0x17bc], R89 ;  /* 0x0017bc5901007387 */ /* 0x000fe80000100800 */
[----:B------:R-:W-:Y:S04]  /*1ba40*/  STL [R1+0x17c4], R196 ;  /* 0x0017c4c401007387 */ /* 0x000fe80000100800 */
[----:B------:R-:W4:Y:S04]  /*1ba50*/  LDL.LU.64 R60, [R1+0x1d0] ;  /* 0x0001d000013c7983 */ /* 0x000f280000300a00 */
[----:B------:R-:W-:Y:S04]  /*1ba60*/  STL [R1+0x17c0], R197 ;  /* 0x0017c0c501007387 */ /* 0x000fe80000100800 */
[----:B------:R-:W-:Y:S04]  /*1ba70*/  STL [R1+0x17cc], R200 ;  /* 0x0017ccc801007387 */ /* 0x000fe80000100800 */
[----:B------:R-:W-:Y:S04]  /*1ba80*/  STL [R1+0x17c8], R201 ;  /* 0x0017c8c901007387 */ /* 0x000fe80000100800 */
[----:B------:R-:W-:Y:S04]  /*1ba90*/  STL [R1+0x17d0], R24 ;  /* 0x0017d01801007387 */ /* 0x000fe80000100800 */
[----:B------:R-:W-:Y:S04]  /*1baa0*/  STL [R1+0x17b4], R25 ;  /* 0x0017b41901007387 */ /* 0x000fe80000100800 */
[----:B------:R-:W-:Y:S04]  /*1bab0*/  STL [R1+0x17b8], R22 ;  /* 0x0017b81601007387 */ /* 0x000fe80000100800 */
[----:B------:R-:W-:Y:S04]  /*1bac0*/  STL [R1+0x17ac], R23 ;  /* 0x0017ac1701007387 */ /* 0x000fe80000100800 */
[----:B------:R-:W4:Y:S04]  /*1bad0*/  LDL.LU.64 R62, [R1+0x48] ;  /* 0x00004800013e7983 */ /* 0x000f280000300a00 */
[----:B------:R-:W-:Y:S04]  /*1bae0*/  STL [R1+0x17b0], R20 ;  /* 0x0017b01401007387 */ /* 0x000fe80000100800 */
[----:B------:R-:W-:Y:S04]  /*1baf0*/  STL [R1+0x17a4], R21 ;  /* 0x0017a41501007387 */ /* 0x000fe80000100800 */
[----:B------:R-:W4:Y:S04]  /*1bb00*/  LDL.LU.64 R148, [R1+0x58] ;  /* 0x0000580001947983 */ /* 0x000f280000300a00 */
[----:B------:R-:W-:Y:S04]  /*1bb10*/  STL [R1+0x17a8], R18 ;  /* 0x0017a81201007387 */ /* 0x000fe80000100800 */
[----:B------:R-:W-:Y:S04]  /*1bb20*/  STL [R1+0x173c], R19 ;  /* 0x00173c1301007387 */ /* 0x000fe80000100800 */
[----:B-----5:R-:W5:Y:S01]  /*1bb30*/  LDL.LU.64 R150, [R1+0x78] ;  /* 0x0000780001967983 */ /* 0x020f620000300a00 */
[----:B--2---:R-:W-:-:S03]  /*1bb40*/  IMAD.MOV.U32 R0, RZ, RZ, R247 ;  /* 0x000000ffff007224 */ /* 0x004fc600078e00f7 */
[----:B------:R-:W-:Y:S04]  /*1bb50*/  STL [R1+0x1744], R246 ;  /* 0x001744f601007387 */ /* 0x000fe80000100800 */
[----:B---3--:R-:W-:Y:S04]  /*1bb60*/  STL [R1+0x174c], R48 ;  /* 0x00174c3001007387 */ /* 0x008fe80000100800 */
[----:B------:R1:W-:Y:S04]  /*1bb70*/  STL [R1+0x1740], R0 ;  /* 0x0017400001007387 */ /* 0x0003e80000100800 */
[----:B----4-:R-:W-:Y:S01]  /*1bb80*/  STL [R1+0x1754], R50 ;  /* 0x0017543201007387 */ /* 0x010fe20000100800 */
[----:B-1----:R-:W-:-:S05]  /*1bb90*/  MOV R0, R49 ;  /* 0x0000003100007202 */ /* 0x002fca0000000f00 */
[----:B------:R1:W-:Y:S04]  /*1bba0*/  STL [R1+0x1748], R0 ;  /* 0x0017480001007387 */ /* 0x0003e80000100800 */
[----:B------:R-:W-:Y:S01]  /*1bbb0*/  STL [R1+0x175c], R52 ;  /* 0x00175c3401007387 */ /* 0x000fe20000100800 */
[----:B-1----:R-:W-:-:S05]  /*1bbc0*/  IMAD.MOV.U32 R0, RZ, RZ, R51 ;  /* 0x000000ffff007224 */ /* 0x002fca00078e0033 */
[----:B------:R1:W-:Y:S04]  /*1bbd0*/  STL [R1+0x1750], R0 ;  /* 0x0017500001007387 */ /* 0x0003e80000100800 */
[----:B------:R-:W-:Y:S01]  /*1bbe0*/  STL [R1+0x1764], R54 ;  /* 0x0017643601007387 */ /* 0x000fe20000100800 */
        /* <DEDUP_REMOVED lines=8> */
[----:B------:R-:W2:Y:S04]  /*1bc70*/  LDL.LU.64 R244, [R1+0x988] ;  /* 0x0009880001f47983 */ /* 0x000ea80000300a00 */
[----:B------:R-:W3:Y:S01]  /*1bc80*/  LDL.LU.64 R246, [R1+0x9a0] ;  /* 0x0009a00001f67983 */ /* 0x000ee20000300a00 */
[----:B-1----:R-:W-:-:S05]  /*1bc90*/  IMAD.MOV.U32 R0, RZ, RZ, R59 ;  /* 0x000000ffff007224 */ /* 0x002fca00078e003b */
[----:B------:R1:W-:Y:S04]  /*1bca0*/  STL [R1+0x1770], R0 ;  /* 0x0017700001007387 */ /* 0x0003e80000100800 */
[----:B------:R-:W-:Y:S04]  /*1bcb0*/  STL [R1+0x177c], R60 ;  /* 0x00177c3c01007387 */ /* 0x000fe80000100800 */
[----:B------:R-:W4:Y:S01]  /*1bcc0*/  LDL.LU.64 R48, [R1+0x9b8] ;  /* 0x0009b80001307983 */ /* 0x000f220000300a00 */
[----:B-1----:R-:W-:-:S03]  /*1bcd0*/  MOV R0, R61 ;  /* 0x0000003d00007202 */ /* 0x002fc60000000f00 */
[----:B------:R-:W4:Y:S04]  /*1bce0*/  LDL.LU.64 R50, [R1+0x9d0] ;  /* 0x0009d00001327983 */ /* 0x000f280000300a00 */
[----:B------:R1:W-:Y:S04]  /*1bcf0*/  STL [R1+0x1778], R0 ;  /* 0x0017780001007387 */ /* 0x0003e80000100800 */
[----:B------:R-:W-:Y:S04]  /*1bd00*/  STL [R1+0x1784], R204 ;  /* 0x001784cc01007387 */ /* 0x000fe80000100800 */
[----:B------:R-:W4:Y:S04]  /*1bd10*/  LDL.LU.64 R52, [R1+0x1d8] ;  /* 0x0001d80001347983 */ /* 0x000f280000300a00 */
[----:B------:R-:W-:Y:S04]  /*1bd20*/  STL [R1+0x1780], R205 ;  /* 0x001780cd01007387 */ /* 0x000fe80000100800 */
[----:B------:R-:W4:Y:S01]  /*1bd30*/  LDL.LU.64 R54, [R1+0x250] ;  /* 0x0002500001367983 */ /* 0x000f220000300a00 */
[----:B-1----:R-:W-:-:S03]  /*1bd40*/  IMAD.MOV.U32 R0, RZ, RZ, R63 ;  /* 0x000000ffff007224 */ /* 0x002fc600078e003f */
[----:B------:R-:W-:Y:S04]  /*1bd50*/  STL [R1+0x178c], R62 ;  /* 0x00178c3e01007387 */ /* 0x000fe80000100800 */
[----:B------:R-:W4:Y:S04]  /*1bd60*/  LDL.LU.64 R56, [R1+0x258] ;  /* 0x0002580001387983 */ /* 0x000f280000300a00 */
[----:B------:R1:W-:Y:S04]  /*1bd70*/  STL [R1+0x1788], R0 ;  /* 0x0017880001007387 */ /* 0x0003e80000100800 */
[----:B------:R-:W-:Y:S04]  /*1bd80*/  STL [R1+0x1794], R148 ;  /* 0x0017949401007387 */ /* 0x000fe80000100800 */
[----:B------:R-:W4:Y:S01]  /*1bd90*/  LDL.LU.64 R58, [R1+0x260] ;  /* 0x00026000013a7983 */ /* 0x000f220000300a00 */
[----:B-1----:R-:W-:-:S05]  /*1bda0*/  IMAD.MOV.U32 R0, RZ, RZ, R149 ;  /* 0x000000ffff007224 */ /* 0x002fca00078e0095 */
[----:B------:R1:W-:Y:S04]  /*1bdb0*/  STL [R1+0x1790], R0 ;  /* 0x0017900001007387 */ /* 0x0003e80000100800 */
[----:B-----5:R5:W-:Y:S04]  /*1bdc0*/  STL [R1+0x179c], R150 ;  /* 0x00179c9601007387 */ /* 0x020be80000100800 */
[----:B------:R-:W4:Y:S01]  /*1bdd0*/  LDL.LU.64 R60, [R1+0x88] ;  /* 0x00008800013c7983 */ /* 0x000f220000300a00 */
[----:B-1----:R-:W-:-:S05]  /*1bde0*/  MOV R0, R151 ;  /* 0x0000009700007202 */ /* 0x002fca0000000f00 */
[----:B------:R2:W-:Y:S04]  /*1bdf0*/  STL [R1+0x1798], R0 ;  /* 0x0017980001007387 */ /* 0x0005e80000100800 */
        /* <DEDUP_REMOVED lines=8> */
[----:B-----5:R-:W5:Y:S04]  /*1be80*/  LDL.LU.64 R150, [R1+0xb8] ;  /* 0x0000b80001967983 */ /* 0x020f680000300a00 */
[----:B------:R-:W-:Y:S04]  /*1be90*/  STL [R1+0x1728], R10 ;  /* 0x0017280a01007387 */ /* 0x000fe80000100800 */
[----:B------:R-:W-:Y:S01]  /*1bea0*/  STL [R1+0x16bc], R11 ;  /* 0x0016bc0b01007387 */ /* 0x000fe20000100800 */
[----:B--2---:R-:W-:-:S03]  /*1beb0*/  IMAD.MOV.U32 R0, RZ, RZ, R245 ;  /* 0x000000ffff007224 */ /* 0x004fc600078e00f5 */
[----:B------:R-:W-:Y:S04]  /*1bec0*/  STL [R1+0x16c4], R244 ;  /* 0x0016c4f401007387 */ /* 0x000fe80000100800 */
[----:B---3--:R-:W-:Y:S04]  /*1bed0*/  STL [R1+0x16cc], R246 ;  /* 0x0016ccf601007387 */ /* 0x008fe80000100800 */
[----:B------:R1:W-:Y:S02]  /*1bee0*/  STL [R1+0x16c0], R0 ;  /* 0x0016c00001007387 */ /* 0x0003e40000100800 */
[----:B-1----:R-:W-:-:S02]  /*1bef0*/  IMAD.MOV.U32 R0, RZ, RZ, R247 ;  /* 0x000000ffff007224 */ /* 0x002fc400078e00f7 */
[----:B----4-:R-:W-:Y:S04]  /*1bf00*/  STL [R1+0x16d4], R48 ;  /* 0x0016d43001007387 */ /* 0x010fe80000100800 */
[----:B------:R1:W-:Y:S04]  /*1bf10*/  STL [R1+0x16c8], R0 ;  /* 0x0016c80001007387 */ /* 0x0003e80000100800 */
[----:B------:R-:W-:Y:S01]  /*1bf20*/  STL [R1+0x16dc], R50 ;  /* 0x0016dc3201007387 */ /* 0x000fe20000100800 */
        /* <DEDUP_REMOVED lines=8> */
[----:B------:R-:W2:Y:S01]  /*1bfb0*/  LDL.LU.64 R244, [R1+0x9e8] ;  /* 0x0009e80001f47983 */ /* 0x000ea20000300a00 */
[----:B-1----:R-:W-:-:S05]  /*1bfc0*/  MOV R0, R55 ;  /* 0x0000003700007202 */ /* 0x002fca0000000f00 */
[----:B------:R1:W-:Y:S04]  /*1bfd0*/  STL [R1+0x16e8], R0 ;  /* 0x0016e80001007387 */ /* 0x0003e80000100800 */
[----:B------:R3:W-:Y:S04]  /*1bfe0*/  STL [R1+0x16f4], R56 ;  /* 0x0016f43801007387 */ /* 0x0007e80000100800 */
[----:B------:R-:W4:Y:S01]  /*1bff0*/  LDL.LU.64 R246, [R1+0xa00] ;  /* 0x000a000001f67983 */ /* 0x000f220000300a00 */
[----:B-1----:R-:W-:-:S05]  /*1c000*/  IMAD.MOV.U32 R0, RZ, RZ, R57 ;  /* 0x000000ffff007224 */ /* 0x002fca00078e0039 */
[----:B------:R1:W-:Y:S04]  /*1c010*/  STL [R1+0x16f0], R0 ;  /* 0x0016f00001007387 */ /* 0x0003e80000100800 */
[----:B------:R-:W-:Y:S04]  /*1c020*/  STL [R1+0x16fc], R58 ;  /* 0x0016fc3a01007387 */ /* 0x000fe80000100800 */
[----:B---3--:R-:W3:Y:S01]  /*1c030*/  LDL.LU.64 R56, [R1+0xa20] ;  /* 0x000a200001387983 */ /* 0x008ee20000300a00 */
[----:B-1----:R-:W-:-:S03]  /*1c040*/  IMAD.MOV.U32 R0, RZ, RZ, R59 ;  /* 0x000000ffff007224 */ /* 0x002fc600078e003b */
[----:B------:R-:W-:Y:S04]  /*1c050*/  STL [R1+0x1704], R60 ;  /* 0x0017043c01007387 */ /* 0x000fe80000100800 */
[----:B------:R1:W-:Y:S04]  /*1c060*/  STL [R1+0x16f8], R0 ;  /* 0x0016f80001007387 */ /* 0x0003e80000100800 */
[----:B------:R-:W3:Y:S01]  /*1c070*/  LDL.LU.64 R48, [R1+0xa38] ;  /* 0x000a380001307983 */ /* 0x000ee20000300a00 */
[----:B-1----:R-:W-:-:S03]  /*1c080*/  MOV R0, R61 ;  /* 0x0000003d00007202 */ /* 0x002fc60000000f00 */
[----:B------:R-:W-:Y:S04]  /*1c090*/  STL [R1+0x170c], R62 ;  /* 0x00170c3e01007387 */ /* 0x000fe80000100800 */
[----:B------:R1:W-:Y:S04]  /*1c0a0*/  STL [R1+0x1700], R0 ;  /* 0x0017000001007387 */ /* 0x0003e80000100800 */
[----:B------:R-:W3:Y:S01]  /*1c0b0*/  LDL.LU.64 R58, [R1+0x568] ;  /* 0x00056800013a7983 */ /* 0x000ee20000300a00 */
[----:B-1----:R-:W-:-:S03]  /*1c0c0*/  IMAD.MOV.U32 R0, RZ, RZ, R63 ;  /* 0x000000ffff007224 */ /* 0x002fc600078e003f */
[----:B------:R-:W-:Y:S04]  /*1c0d0*/  STL [R1+0x1714], R148 ;  /* 0x0017149401007387 */ /* 0x000fe80000100800 */
[----:B------:R1:W-:Y:S04]  /*1c0e0*/  STL [R1+0x1708], R0 ;  /* 0x0017080001007387 */ /* 0x0003e80000100800 */
[----:B------:R-:W3:Y:S01]  /*1c0f0*/  LDL.LU.64 R60, [R1+0x580] ;  /* 0x00058000013c7983 */ /* 0x000ee20000300a00 */
[----:B-1----:R-:W-:-:S03]  /*1c100*/  IMAD.MOV.U32 R0, RZ, RZ, R149 ;  /* 0x000000ffff007224 */ /* 0x002fc600078e0095 */
[----:B-----5:R-:W-:Y:S04]  /*1c110*/  STL [R1+0x171c], R150 ;  /* 0x00171c9601007387 */ /* 0x020fe80000100800 */
[----:B------:R1:W-:Y:S04]  /*1c120*/  STL [R1+0x1710], R0 ;  /* 0x0017100001007387 */ /* 0x0003e80000100800 */
[----:B------:R-:W5:Y:S01]  /*1c130*/  LDL.LU.64 R62, [R1+0x5a8] ;  /* 0x0005a800013e7983 */ /* 0x000f620000300a00 */
[----:B-1----:R-:W-:-:S03]  /*1c140*/  MOV R0, R151 ;  /* 0x0000009700007202 */ /* 0x002fc60000000f00 */
[----:B------:R-:W-:Y:S04]  /*1c150*/  STL [R1+0x1720], R8 ;  /* 0x0017200801007387 */ /* 0x000fe80000100800 */
[----:B------:R1:W-:Y:S04]  /*1c160*/  STL [R1+0x1718], R0 ;  /* 0x0017180001007387 */ /* 0x0003e80000100800 */
[----:B------:R-:W5:Y:S04]  /*1c170*/  LDL.LU.64 R148, [R1+0x5c0] ;  /* 0x0005c00001947983 */ /* 0x000f680000300a00 */
[----:B------:R-:W-:Y:S04]  /*1c180*/  STL [R1+0x16b4], R9 ;  /* 0x0016b40901007387 */ /* 0x000fe80000100800 */
[----:B------:R-:W-:Y:S04]  /*1c190*/  STL [R1+0x16b8], R6 ;  /* 0x0016b80601007387 */ /* 0x000fe80000100800 */
        /* <DEDUP_REMOVED lines=8> */
[----:B--2---:R-:W-:Y:S04]  /*1c220*/  STL [R1+0xa90], R244 ;  /* 0x000a90f401007387 */ /* 0x004fe80000100800 */
[----:B------:R-:W2:Y:S01]  /*1c230*/  LDL.LU.64 R150, [R1+0x1b0] ;  /* 0x0001b00001967983 */ /* 0x000ea20000300a00 */
[----:B-1----:R-:W-:-:S03]  /*1c240*/  IMAD.MOV.U32 R0, RZ, RZ, R245 ;  /* 0x000000ffff007224 */ /* 0x002fc600078e00f5 */
[----:B----4-:R-:W-:Y:S04]  /*1c250*/  STL [R1+0xa98], R246 ;  /* 0x000a98f601007387 */ /* 0x010fe80000100800 */
[----:B------:R1:W-:Y:S02]  /*1c260*/  STL [R1+0xa8c], R0 ;  /* 0x000a8c0001007387 */ /* 0x0003e40000100800 */
[----:B-1----:R-:W-:Y:S02]  /*1c270*/  IMAD.MOV.U32 R0, RZ, RZ, R247 ;  /* 0x000000ffff007224 */ /* 0x002fe400078e00f7 */
[----:B---3--:R-:W-:Y:S04]  /*1c280*/  STL [R1+0xaa0], R56 ;  /* 0x000aa03801007387 */ /* 0x008fe80000100800 */
[----:B------:R1:W-:Y:S02]  /*1c290*/  STL [R1+0xa94], R0 ;  /* 0x000a940001007387 */ /* 0x0003e40000100800 */
[----:B-1----:R-:W-:-:S02]  /*1c2a0*/  MOV R0, R57 ;  /* 0x0000003900007202 */ /* 0x002fc40000000f00 */
[----:B------:R-:W3:Y:S04]  /*1c2b0*/  LDL.LU.64 R56, [R1+0x40] ;  /* 0x0000400001387983 */ /* 0x000ee80000300a00 */
[----:B------:R1:W-:Y:S04]  /*1c2c0*/  STL [R1+0xa9c], R0 ;  /* 0x000a9c0001007387 */ /* 0x0003e80000100800 */
[----:B------:R4:W-:Y:S01]  /*1c2d0*/  STL [R1+0xaa8], R48 ;  /* 0x000aa83001007387 */ /* 0x0009e20000100800 */
[----:B-1----:R-:W-:-:S03]  /*1c2e0*/  IMAD.MOV.U32 R0, RZ, RZ, R49 ;  /* 0x000000ffff007224 */ /* 0x002fc600078e0031 */
[----:B----4-:R-:W4:Y:S04]  /*1c2f0*/  LDL.LU.64 R48, [R1+0x50] ;  /* 0x0000500001307983 */ /* 0x010f280000300a00 */
[----:B------:R1:W-:Y:S04]  /*1c300*/  STL [R1+0xaa4], R0 ;  /* 0x000aa40001007387 */ /* 0x0003e80000100800 */
[----:B------:R1:W-:Y:S02]  /*1c310*/  STL [R1+0xab0], R58 ;  /* 0x000ab03a01007387 */ /* 0x0003e40000100800 */
[----:B-1----:R-:W-:-:S02]  /*1c320*/  IMAD.MOV.U32 R0, RZ, RZ, R59 ;  /* 0x000000ffff007224 */ /* 0x002fc400078e003b */
[----:B------:R-:W4:Y:S04]  /*1c330*/  LDL.LU.64 R58, [R1+0x70] ;  /* 0x00007000013a7983 */ /* 0x000f280000300a00 */
[----:B------:R1:W-:Y:S04]  /*1c340*/  STL [R1+0xaac], R0 ;  /* 0x000aac0001007387 */ /* 0x0003e80000100800 */
[----:B------:R1:W-:Y:S02]  /*1c350*/  STL [R1+0xab8], R60 ;  /* 0x000ab83c01007387 */ /* 0x0003e40000100800 */
[----:B-1----:R-:W-:-:S02]  /*1c360*/  MOV R0, R61 ;  /* 0x0000003d00007202 */ /* 0x002fc40000000f00 */
[----:B------:R-:W4:Y:S04]  /*1c370*/  LDL.LU.64 R60, [R1+0xb10] ;  /* 0x000b1000013c7983 */ /* 0x000f280000300a00 */
[----:B------:R1:W-:Y:S04]  /*1c380*/  STL [R1+0xab4], R0 ;  /* 0x000ab40001007387 */ /* 0x0003e80000100800 */
[----:B-----5:R5:W-:Y:S01]  /*1c390*/  STL [R1+0xac0], R62 ;  /* 0x000ac03e01007387 */ /* 0x020be20000100800 */
[----:B-1----:R-:W-:-:S03]  /*1c3a0*/  IMAD.MOV.U32 R0, RZ, RZ, R63 ;  /* 0x000000ffff007224 */ /* 0x002fc600078e003f */
[----:B-----5:R-:W5:Y:S04]  /*1c3b0*/  LDL.LU.64 R62, [R1+0xb18] ;  /* 0x000b1800013e7983 */ /* 0x020f680000300a00 */
[----:B------:R1:W-:Y:S04]  /*1c3c0*/  STL [R1+0xabc], R0 ;  /* 0x000abc0001007387 */ /* 0x0003e80000100800 */
[----:B------:R1:W-:Y:S02]  /*1c3d0*/  STL [R1+0xac8], R148 ;  /* 0x000ac89401007387 */ /* 0x0003e40000100800 */
[----:B-1----:R-:W-:-:S02]  /*1c3e0*/  IMAD.MOV.U32 R0, RZ, RZ, R149 ;  /* 0x000000ffff007224 */ /* 0x002fc400078e0095 */
[----:B------:R-:W5:Y:S04]  /*1c3f0*/  LDL.LU.64 R148, [R1+0xb20] ;  /* 0x000b200001947983 */ /* 0x000f680000300a00 */
[----:B------:R1:W-:Y:S04]  /*1c400*/  STL [R1+0xac4], R0 ;  /* 0x000ac40001007387 */ /* 0x0003e80000100800 */
[----:B------:R1:W-:Y:S04]  /*1c410*/  STL [R1+0xad0], R50 ;  /* 0x000ad03201007387 */ /* 0x0003e80000100800 */
[----:B------:R-:W5:Y:S01]  /*1c420*/  LDL.LU.64 R246, [R1+0xb28] ;  /* 0x000b280001f67983 */ /* 0x000f620000300a00 */
[----:B-1----:R-:W-:-:S05]  /*1c430*/  MOV R0, R51 ;  /* 0x0000003300007202 */ /* 0x002fca0000000f00 */
[----:B------:R1:W-:Y:S04]  /*1c440*/  STL [R1+0xacc], R0 ;  /* 0x000acc0001007387 */ /* 0x0003e80000100800 */
[----:B------:R1:W-:Y:S04]  /*1c450*/  STL [R1+0xad8], R52 ;  /* 0x000ad83401007387 */ /* 0x0003e80000100800 */
[----:B------:R-:W5:Y:S01]  /*1c460*/  LDL.LU.64 R50, [R1+0x608] ;  /* 0x0006080001327983 */ /* 0x000f620000300a00 */
[----:B-1----:R-:W-:-:S05]  /*1c470*/  IMAD.MOV.U32 R0, RZ, RZ, R53 ;  /* 0x000000ffff007224 */ /* 0x002fca00078e0035 */
[----:B------:R1:W-:Y:S04]  /*1c480*/  STL [R1+0xad4], R0 ;  /* 0x000ad40001007387 */ /* 0x0003e80000100800 */
[----:B------:R-:W-:Y:S04]  /*1c490*/  STL [R1+0xae0], R54 ;  /* 0x000ae03601007387 */ /* 0x000fe80000100800 */
[----:B------:R-:W5:Y:S01]  /*1c4a0*/  LDL.LU.64 R52, [R1+0x998] ;  /* 0x0009980001347983 */ /* 0x000f620000300a00 */
[----:B-1----:R-:W-:-:S05]  /*1c4b0*/  IMAD.MOV.U32 R0, RZ, RZ, R55 ;  /* 0x000000ffff007224 */ /* 0x002fca00078e0037 */
[----:B------:R2:W-:Y:S02]  /*1c4c0*/  STL [R1+0xadc], R0 ;  /* 0x000adc0001007387 */ /* 0x0005e40000100800 */
[----:B--2---:R-:W-:Y:S02]  /*1c4d0*/  MOV R0, R151 ;  /* 0x0000009700007202 */ /* 0x004fe40000000f00 */
[----:B------:R1:W-:Y:S04]  /*1c4e0*/  STL [R1+0xae8], R150 ;  /* 0x000ae89601007387 */ /* 0x0003e80000100800 */
[----:B-1----:R-:W2:Y:S04]  /*1c4f0*/  LDL.LU.64 R150, [R1+0x9b0] ;  /* 0x0009b00001967983 */ /* 0x002ea80000300a00 */
[----:B------:R1:W-:Y:S04]  /*1c500*/  STL [R1+0xae4], R0 ;  /* 0x000ae40001007387 */ /* 0x0003e80000100800 */
[----:B------:R-:W-:Y:S04]  /*1c510*/  STL [R1+0xaf0], R78 ;  /* 0x000af04e01007387 */ /* 0x000fe80000100800 */
[----:B------:R-:W-:Y:S04]  /*1c520*/  STL [R1+0xaec], R79 ;  /* 0x000aec4f01007387 */ /* 0x000fe80000100800 */
[----:B------:R-:W2:Y:S04]  /*1c530*/  LDL.LU.64 R54, [R1+0x9c8] ;  /* 0x0009c80001367983 */ /* 0x000ea80000300a00 */
[----:B---3--:R3:W-:Y:S01]  /*1c540*/  STL [R1+0xaf8], R56 ;  /* 0x000af83801007387 */ /* 0x0087e20000100800 */
[----:B-1----:R-:W-:-:S03]  /*1c550*/  IMAD.MOV.U32 R0, RZ, RZ, R57 ;  /* 0x000000ffff007224 */ /* 0x002fc600078e0039 */
[----:B---3--:R-:W3:Y:S04]  /*1c560*/  LDL.LU.64 R56, [R1+0x1b8] ;  /* 0x0001b80001387983 */ /* 0x008ee80000300a00 */
[----:B------:R1:W-:Y:S04]  /*1c570*/  STL [R1+0xaf4], R0 ;  /* 0x000af40001007387 */ /* 0x0003e80000100800 */
[----:B----4-:R4:W-:Y:S01]  /*1c580*/  STL [R1+0xb00], R48 ;  /* 0x000b003001007387 */ /* 0x0109e20000100800 */
[----:B-1----:R-:W-:-:S03]  /*1c590*/  IMAD.MOV.U32 R0, RZ, RZ, R49 ;  /* 0x000000ffff007224 */ /* 0x002fc600078e0031 */
[----:B----4-:R-:W4:Y:S04]  /*1c5a0*/  LDL.LU.64 R48, [R1+0x1e8] ;  /* 0x0001e80001307983 */ /* 0x010f280000300a00 */
[----:B------:R1:W-:Y:S04]  /*1c5b0*/  STL [R1+0xafc], R0 ;  /* 0x000afc0001007387 */ /* 0x0003e80000100800 */
[----:B------:R1:W-:Y:S02]  /*1c5c0*/  STL [R1+0xb08], R58 ;  /* 0x000b083a01007387 */ /* 0x0003e40000100800 */
[----:B-1----:R-:W-:-:S02]  /*1c5d0*/  MOV R0, R59 ;  /* 0x0000003b00007202 */ /* 0x002fc40000000f00 */
[----:B------:R-:W4:Y:S04]  /*1c5e0*/  LDL.LU.64 R58, [R1+0x230] ;  /* 0x00023000013a7983 */ /* 0x000f280000300a00 */
[----:B------:R1:W-:Y:S04]  /*1c5f0*/  STL [R1+0xb04], R0 ;  /* 0x000b040001007387 */ /* 0x0003e80000100800 */
[----:B------:R1:W-:Y:S02]  /*1c600*/  STL [R1+0xb10], R60 ;  /* 0x000b103c01007387 */ /* 0x0003e40000100800 */
[----:B-1----:R-:W-:-:S02]  /*1c610*/  IMAD.MOV.U32 R0, RZ, RZ, R61 ;  /* 0x000000ffff007224 */ /* 0x002fc400078e003d */
[----:B------:R-:W4:Y:S04]  /*1c620*/  LDL.LU.64 R60, [R1+0x238] ;  /* 0x00023800013c7983 */ /* 0x000f280000300a00 */
[----:B------:R1:W-:Y:S04]  /*1c630*/  STL [R1+0xb0c], R0 ;  /* 0x000b0c0001007387 */ /* 0x0003e80000100800 */
[----:B-----5:R5:W-:Y:S01]  /*1c640*/  STL [R1+0xb18], R62 ;  /* 0x000b183e01007387 */ /* 0x020be20000100800 */
[----:B-1----:R-:W-:-:S03]  /*1c650*/  IMAD.MOV.U32 R0, RZ, RZ, R63 ;  /* 0x000000ffff007224 */ /* 0x002fc600078e003f */
[----:B-----5:R-:W5:Y:S04]  /*1c660*/  LDL.LU.64 R62, [R1+0x80] ;  /* 0x00008000013e7983 */ /* 0x020f680000300a00 */
[----:B------:R1:W-:Y:S04]  /*1c670*/  STL [R1+0xb14], R0 ;  /* 0x000b140001007387 */ /* 0x0003e80000100800 */
[----:B------:R1:W-:Y:S02]  /*1c680*/  STL [R1+0xb20], R148 ;  /* 0x000b209401007387 */ /* 0x0003e40000100800 */
[----:B-1----:R-:W-:-:S02]  /*1c690*/  MOV R0, R149 ;  /* 0x0000009500007202 */ /* 0x002fc40000000f00 */
[----:B------:R-:W5:Y:S04]  /*1c6a0*/  LDL.LU.64 R148, [R1+0x90] ;  /* 0x0000900001947983 */ /* 0x000f680000300a00 */
[----:B------:R1:W-:Y:S04]  /*1c6b0*/  STL [R1+0xb1c], R0 ;  /* 0x000b1c0001007387 */ /* 0x0003e80000100800 */
[----:B------:R1:W-:Y:S02]  /*1c6c0*/  STL [R1+0xb28], R246 ;  /* 0x000b28f601007387 */ /* 0x0003e40000100800 */
[----:B-1----:R-:W-:-:S02]  /*1c6d0*/  IMAD.MOV.U32 R0, RZ, RZ, R247 ;  /* 0x000000ffff007224 */ /* 0x002fc400078e00f7 */
[----:B------:R-:W5:Y:S04]  /*1c6e0*/  LDL.LU.64 R246, [R1+0xa0] ;  /* 0x0000a00001f67983 */ /* 0x000f680000300a00 */
[----:B------:R1:W-:Y:S04]  /*1c6f0*/  STL [R1+0xb24], R0 ;  /* 0x000b240001007387 */ /* 0x0003e80000100800 */
[----:B------:R1:W-:Y:S02]  /*1c700*/  STL [R1+0xb30], R50 ;  /* 0x000b303201007387 */ /* 0x0003e40000100800 */
[----:B-1----:R-:W-:-:S02]  /*1c710*/  IMAD.MOV.U32 R0, RZ, RZ, R51 ;  /* 0x000000ffff007224 */ /* 0x002fc400078e0033 */
[----:B------:R-:W5:Y:S04]  /*1c720*/  LDL.LU.64 R50, [R1+0xb0] ;  /* 0x0000b00001327983 */ /* 0x000f680000300a00 */
[----:B------:R1:W-:Y:S04]  /*1c730*/  STL [R1+0xb2c], R0 ;  /* 0x000b2c0001007387 */ /* 0x0003e80000100800 */
[----:B------:R1:W-:Y:S02]  /*1c740*/  STL [R1+0xb38], R52 ;  /* 0x000b383401007387 */ /* 0x0003e40000100800 */
[----:B-1----:R-:W-:-:S02]  /*1c750*/  MOV R0, R53 ;  /* 0x0000003500007202 */ /* 0x002fc40000000f00 */
[----:B------:R-:W5:Y:S04]  /*1c760*/  LDL.LU.64 R52, [R1+0xb90] ;  /* 0x000b900001347983 */ /* 0x000f680000300a00 */
[----:B------:R1:W-:Y:S04]  /*1c770*/  STL [R1+0xb34], R0 ;  /* 0x000b340001007387 */ /* 0x0003e80000100800 */
[----:B--2---:R2:W-:Y:S01]  /*1c780*/  STL [R1+0xb40], R150 ;  /* 0x000b409601007387 */ /* 0x0045e20000100800 */
[----:B-1----:R-:W-:-:S03]  /*1c790*/  IMAD.MOV.U32 R0, RZ, RZ, R151 ;  /* 0x000000ffff007224 */ /* 0x002fc600078e0097 */
[----:B--2---:R-:W2:Y:S04]  /*1c7a0*/  LDL.LU.64 R150, [R1+0xb98] ;  /* 0x000b980001967983 */ /* 0x004ea80000300a00 */
[----:B------:R1:W-:Y:S04]  /*1c7b0*/  STL [R1+0xb3c], R0 ;  /* 0x000b3c0001007387 */ /* 0x0003e80000100800 */
[----:B------:R1:W-:Y:S02]  /*1c7c0*/  STL [R1+0xb48], R54 ;  /* 0x000b483601007387 */ /* 0x0003e40000100800 */
[----:B-1----:R-:W-:-:S02]  /*1c7d0*/  IMAD.MOV.U32 R0, RZ, RZ, R55 ;  /* 0x000000ffff007224 */ /* 0x002fc400078e0037 */
[----:B------:R-:W2:Y:S04]  /*1c7e0*/  LDL.LU.64 R54, [R1+0xba0] ;  /* 0x000ba00001367983 */ /* 0x000ea80000300a00 */
[----:B------:R1:W-:Y:S04]  /*1c7f0*/  STL [R1+0xb44], R0 ;  /* 0x000b440001007387 */ /* 0x0003e80000100800 */
[----:B---3--:R3:W-:Y:S01]  /*1c800*/  STL [R1+0xb50], R56 ;  /* 0x000b503801007387 */ /* 0x0087e20000100800 */
[----:B-1----:R-:W-:-:S03]  /*1c810*/  MOV R0, R57 ;  /* 0x0000003900007202 */ /* 0x002fc60000000f00 */
[----:B---3--:R-:W3:Y:S04]  /*1c820*/  LDL.LU.64 R56, [R1+0xba8] ;  /* 0x000ba80001387983 */ /* 0x008ee80000300a00 */
[----:B------:R1:W-:Y:S04]  /*1c830*/  STL [R1+0xb4c], R0 ;  /* 0x000b4c0001007387 */ /* 0x0003e80000100800 */
[----:B----4-:R4:W-:Y:S01]  /*1c840*/  STL [R1+0xb58], R48 ;  /* 0x000b583001007387 */ /* 0x0109e20000100800 */
        /* <DEDUP_REMOVED lines=31> */
[----:B--2---:R2:W-:Y:S01]  /*1ca40*/  STL [R1+0xb98], R150 ;  /* 0x000b989601007387 */ /* 0x0045e20000100800 */
[----:B-1----:R-:W-:-:S03]  /*1ca50*/  MOV R0, R151 ;  /* 0x0000009700007202 */ /* 0x002fc60000000f00 */
[----:B--2---:R-:W2:Y:S04]  /*1ca60*/  LDL.LU.64 R150, [R1+0xe0] ;  /* 0x0000e00001967983 */ /* 0x004ea80000300a00 */
[----:B------:R1:W-:Y:S04]  /*1ca70*/  STL [R1+0xb94], R0 ;  /* 0x000b940001007387 */ /* 0x0003e80000100800 */
[----:B------:R1:W-:Y:S02]  /*1ca80*/  STL [R1+0xba0], R54 ;  /* 0x000ba03601007387 */ /* 0x0003e40000100800 */
[----:B-1----:R-:W-:-:S02]  /*1ca90*/  IMAD.MOV.U32 R0, RZ, RZ, R55 ;  /* 0x000000ffff007224 */ /* 0x002fc400078e0037 */
[----:B------:R-:W2:Y:S04]  /*1caa0*/  LDL.LU.64 R54, [R1+0xf0] ;  /* 0x0000f00001367983 */ /* 0x000ea80000300a00 */
[----:B------:R1:W-:Y:S04]  /*1cab0*/  STL [R1+0xb9c], R0 ;  /* 0x000b9c0001007387 */ /* 0x0003e80000100800 */
[----:B---3--:R3:W-:Y:S01]  /*1cac0*/  STL [R1+0xba8], R56 ;  /* 0x000ba83801007387 */ /* 0x0087e20000100800 */
[----:B-1----:R-:W-:-:S03]  /*1cad0*/  IMAD.MOV.U32 R0, RZ, RZ, R57 ;  /* 0x000000ffff007224 */ /* 0x002fc600078e0039 */
[----:B---3--:R-:W3:Y:S04]  /*1cae0*/  LDL.LU.64 R56, [R1+0x138] ;  /* 0x0001380001387983 */ /* 0x008ee80000300a00 */
[----:B------:R1:W-:Y:S04]  /*1caf0*/  STL [R1+0xba4], R0 ;  /* 0x000ba40001007387 */ /* 0x0003e80000100800 */
[----:B----4-:R4:W-:Y:S01]  /*1cb00*/  STL [R1+0xbb0], R48 ;  /* 0x000bb03001007387 */ /* 0x0109e20000100800 */
[----:B-1----:R-:W-:-:S03]  /*1cb10*/  MOV R0, R49 ;  /* 0x0000003100007202 */ /* 0x002fc60000000f00 */
[----:B----4-:R-:W4:Y:S04]  /*1cb20*/  LDL.LU.64 R48, [R1+0x1a0] ;  /* 0x0001a00001307983 */ /* 0x010f280000300a00 */
[----:B------:R1:W-:Y:S04]  /*1cb30*/  STL [R1+0xbac], R0 ;  /* 0x000bac0001007387 */ /* 0x0003e80000100800 */
[----:B------:R1:W-:Y:S02]  /*1cb40*/  STL [R1+0xbb8], R58 ;  /* 0x000bb83a01007387 */ /* 0x0003e40000100800 */
[----:B-1----:R-:W-:-:S02]  /*1cb50*/  IMAD.MOV.U32 R0, RZ, RZ, R59 ;  /* 0x000000ffff007224 */ /* 0x002fc400078e003b */
[----:B------:R-:W4:Y:S04]  /*1cb60*/  LDL.LU.64 R58, [R1+0xc10] ;  /* 0x000c1000013a7983 */ /* 0x000f280000300a00 */
[----:B------:R1:W-:Y:S04]  /*1cb70*/  STL [R1+0xbb4], R0 ;  /* 0x000bb40001007387 */ /* 0x0003e80000100800 */
[----:B------:R1:W-:Y:S02]  /*1cb80*/  STL [R1+0xbc0], R60 ;  /* 0x000bc03c01007387 */ /* 0x0003e40000100800 */
[----:B-1----:R-:W-:-:S02]  /*1cb90*/  IMAD.MOV.U32 R0, RZ, RZ, R61 ;  /* 0x000000ffff007224 */ /* 0x002fc400078e003d */
[----:B------:R-:W4:Y:S04]  /*1cba0*/  LDL.LU.64 R60, [R1+0xc18] ;  /* 0x000c1800013c7983 */ /* 0x000f280000300a00 */
[----:B------:R1:W-:Y:S04]  /*1cbb0*/  STL [R1+0xbbc], R0 ;  /* 0x000bbc0001007387 */ /* 0x0003e80000100800 */
[----:B-----5:R5:W-:Y:S01]  /*1cbc0*/  STL [R1+0xbc8], R62 ;  /* 0x000bc83e01007387 */ /* 0x020be20000100800 */
[----:B-1----:R-:W-:-:S03]  /*1cbd0*/  MOV R0, R63 ;  /* 0x0000003f00007202 */ /* 0x002fc60000000f00 */
[----:B-----5:R-:W5:Y:S04]  /*1cbe0*/  LDL.LU.64 R62, [R1+0xc20] ;  /* 0x000c2000013e7983 */ /* 0x020f680000300a00 */
        /* <DEDUP_REMOVED lines=17> */
[----:B--2---:R2:W-:Y:S01]  /*1cd00*/  STL [R1+0xbf0], R150 ;  /* 0x000bf09601007387 */ /* 0x0045e20000100800 */
[----:B-1----:R-:W-:-:S03]  /*1cd10*/  IMAD.MOV.U32 R0, RZ, RZ, R151 ;  /* 0x000000ffff007224 */ /* 0x002fc600078e0097 */
[----:B--2---:R-:W2:Y:S04]  /*1cd20*/  LDL.LU.64 R150, [R1+0xc48] ;  /* 0x000c480001967983 */ /* 0x004ea80000300a00 */
[----:B------:R1:W-:Y:S04]  /*1cd30*/  STL [R1+0xbec], R0 ;  /* 0x000bec0001007387 */ /* 0x0003e80000100800 */
[----:B------:R1:W-:Y:S02]  /*1cd40*/  STL [R1+0xbf8], R54 ;  /* 0x000bf83601007387 */ /* 0x0003e40000100800 */
[----:B-1----:R-:W-:-:S02]  /*1cd50*/  MOV R0, R55 ;  /* 0x0000003700007202 */ /* 0x002fc40000000f00 */
[----:B------:R-:W2:Y:S04]  /*1cd60*/  LDL.LU.64 R54, [R1+0x600] ;  /* 0x0006000001367983 */ /* 0x000ea80000300a00 */
[----:B------:R1:W-:Y:S04]  /*1cd70*/  STL [R1+0xbf4], R0 ;  /* 0x000bf40001007387 */ /* 0x0003e80000100800 */
        /* <DEDUP_REMOVED lines=1080> */
[----:B------:R-:W-:Y:S04]  /*21100*/  STL [R1+0x1470], R246 ;  /* 0x001470f601007387 */ /* 0x000fe80000100800 */
[----:B------:R-:W5:Y:S01]  /*21110*/  LDL.LU.64 R244, [R1+0x14c8] ;  /* 0x0014c80001f47983 */ /* 0x000f620000300a00 */
[----:B-1----:R-:W-:-:S05]  /*21120*/  IMAD.MOV.U32 R0, RZ, RZ, R247 ;  /* 0x000000ffff007224 */ /* 0x002fca00078e00f7 */
[----:B------:R1:W-:Y:S04]  /*21130*/  STL [R1+0x146c], R0 ;  /* 0x00146c0001007387 */ /* 0x0003e80000100800 */
[----:B------:R1:W-:Y:S02]  /*21140*/  STL [R1+0x1478], R50 ;  /* 0x0014783201007387 */ /* 0x0003e40000100800 */
[----:B-1----:R-:W-:Y:S02]  /*21150*/  IMAD.MOV.U32 R0, RZ, RZ, R51 ;  /* 0x000000ffff007224 */ /* 0x002fe400078e0033 */
        /* <DEDUP_REMOVED lines=18> */
[----:B----4-:R-:W-:Y:S04]  /*21280*/  STL [R1+0x14a0], R48 ;  /* 0x0014a03001007387 */ /* 0x010fe80000100800 */
[----:B------:R-:W4:Y:S01]  /*21290*/  LDL.LU.64 R246, [R1+0x14f8] ;  /* 0x0014f80001f67983 */ /* 0x000f220000300a00 */
[----:B-1----:R-:W-:-:S05]  /*212a0*/  IMAD.MOV.U32 R0, RZ, RZ, R49 ;  /* 0x000000ffff007224 */ /* 0x002fca00078e0031 */
[----:B------:R1:W-:Y:S04]  /*212b0*/  STL [R1+0x149c], R0 ;  /* 0x00149c0001007387 */ /* 0x0003e80000100800 */
[----:B------:R1:W-:Y:S02]  /*212c0*/  STL [R1+0x14a8], R58 ;  /* 0x0014a83a01007387 */ /* 0x0003e40000100800 */
[----:B-1----:R-:W-:Y:S02]  /*212d0*/  IMAD.MOV.U32 R0, RZ, RZ, R59 ;  /* 0x000000ffff007224 */ /* 0x002fe400078e003b */
[----:B------:R-:W4:Y:S04]  /*212e0*/  LDL.LU.64 R58, [R1+0x1500] ;  /* 0x00150000013a7983 */ /* 0x000f280000300a00 */
[----:B------:R1:W-:Y:S04]  /*212f0*/  STL [R1+0x14a4], R0 ;  /* 0x0014a40001007387 */ /* 0x0003e80000100800 */
[----:B------:R1:W-:Y:S02]  /*21300*/  STL [R1+0x14b0], R60 ;  /* 0x0014b03c01007387 */ /* 0x0003e40000100800 */
[----:B-1----:R-:W-:-:S02]  /*21310*/  MOV R0, R61 ;  /* 0x0000003d00007202 */ /* 0x002fc40000000f00 */
[----:B------:R-:W4:Y:S04]  /*21320*/  LDL.LU.64 R60, [R1+0x1508] ;  /* 0x00150800013c7983 */ /* 0x000f280000300a00 */
[----:B------:R1:W-:Y:S04]  /*21330*/  STL [R1+0x14ac], R0 ;  /* 0x0014ac0001007387 */ /* 0x0003e80000100800 */
[----:B-----5:R-:W-:Y:S04]  /*21340*/  STL [R1+0x14b8], R62 ;  /* 0x0014b83e01007387 */ /* 0x020fe80000100800 */
[----:B------:R-:W5:Y:S01]  /*21350*/  LDL.LU.64 R48, [R1+0x1510] ;  /* 0x0015100001307983 */ /* 0x000f620000300a00 */
[----:B-1----:R-:W-:-:S05]  /*21360*/  IMAD.MOV.U32 R0, RZ, RZ, R63 ;  /* 0x000000ffff007224 */ /* 0x002fca00078e003f */
[----:B------:R1:W-:Y:S02]  /*21370*/  STL [R1+0x14b4], R0 ;  /* 0x0014b40001007387 */ /* 0x0003e40000100800 */
[----:B-1----:R-:W-:Y:S02]  /*21380*/  IMAD.MOV.U32 R0, RZ, RZ, R149 ;  /* 0x000000ffff007224 */ /* 0x002fe400078e0095 */
[----:B------:R1:W-:Y:S04]  /*21390*/  STL [R1+0x14c0], R148 ;  /* 0x0014c09401007387 */ /* 0x0003e80000100800 */
[----:B------:R-:W5:Y:S04]  /*213a0*/  LDL.LU.64 R62, [R1+0x1518] ;  /* 0x00151800013e7983 */ /* 0x000f680000300a00 */
[----:B------:R1:W-:Y:S04]  /*213b0*/  STL [R1+0x14bc], R0 ;  /* 0x0014bc0001007387 */ /* 0x0003e80000100800 */
[----:B------:R-:W-:Y:S04]  /*213c0*/  STL [R1+0x14c8], R244 ;  /* 0x0014c8f401007387 */ /* 0x000fe80000100800 */
[----:B-1----:R-:W5:Y:S01]  /*213d0*/  LDL.LU.64 R148, [R1+0x1520] ;  /* 0x0015200001947983 */ /* 0x002f620000300a00 */
[----:B------:R-:W-:-:S03]  /*213e0*/  MOV R0, R245 ;  /* 0x000000f500007202 */ /* 0x000fc60000000f00 */
[----:B------:R-:W-:Y:S04]  /*213f0*/  STL [R1+0x14d0], R50 ;  /* 0x0014d03201007387 */ /* 0x000fe80000100800 */
[----:B------:R1:W-:Y:S02]  /*21400*/  STL [R1+0x14c4], R0 ;  /* 0x0014c40001007387 */ /* 0x0003e40000100800 */
[----:B-1----:R-:W-:Y:S02]  /*21410*/  IMAD.MOV.U32 R0, RZ, RZ, R51 ;  /* 0x000000ffff007224 */ /* 0x002fe400078e0033 */
        /* <DEDUP_REMOVED lines=36> */
[----:B------:R-:W-:Y:S04]  /*21660*/  STL [R1+0x1520], R148 ;  /* 0x0015209401007387 */ /* 0x000fe80000100800 */
[----:B------:R1:W-:Y:S04]  /*21670*/  STL [R1+0x1514], R0 ;  /* 0x0015140001007387 */ /* 0x0003e80000100800 */
[----:B------:R-:W5:Y:S04]  /*21680*/  LDL.LU.64 R244, [R1+0x1570] ;  /* 0x0015700001f47983 */ /* 0x000f680000300a00 */
[----:B------:R-:W5:Y:S01]  /*21690*/  LDL.LU.64 R62, [R1+0x1578] ;  /* 0x00157800013e7983 */ /* 0x000f620000300a00 */
[----:B-1----:R-:W-:-:S05]  /*216a0*/  IMAD.MOV.U32 R0, RZ, RZ, R149 ;  /* 0x000000ffff007224 */ /* 0x002fca00078e0095 */
[----:B------:R1:W-:Y:S04]  /*216b0*/  STL [R1+0x151c], R0 ;  /* 0x00151c0001007387 */ /* 0x0003e80000100800 */
[----:B------:R1:W-:Y:S04]  /*216c0*/  STL [R1+0x1528], R50 ;  /* 0x0015283201007387 */ /* 0x0003e80000100800 */
[----:B------:R-:W5:Y:S01]  /*216d0*/  LDL.LU.64 R148, [R1+0x1580] ;  /* 0x0015800001947983 */ /* 0x000f620000300a00 */
[----:B-1----:R-:W-:-:S03]  /*216e0*/  MOV R0, R51 ;  /* 0x0000003300007202 */ /* 0x002fc60000000f00 */
[----:B------:R-:W-:Y:S04]  /*216f0*/  STL [R1+0x1530], R52 ;  /* 0x0015303401007387 */ /* 0x000fe80000100800 */
[----:B------:R1:W-:Y:S04]  /*21700*/  STL [R1+0x1524], R0 ;  /* 0x0015240001007387 */ /* 0x0003e80000100800 */
[----:B------:R-:W5:Y:S01]  /*21710*/  LDL.LU.64 R50, [R1+0x1588] ;  /* 0x0015880001327983 */ /* 0x000f620000300a00 */
[----:B-1----:R-:W-:-:S05]  /*21720*/  IMAD.MOV.U32 R0, RZ, RZ, R53 ;  /* 0x000000ffff007224 */ /* 0x002fca00078e0035 */
[----:B------:R1:W-:Y:S04]  /*21730*/  STL [R1+0x152c], R0 ;  /* 0x00152c0001007387 */ /* 0x0003e80000100800 */
[----:B--2---:R2:W-:Y:S01]  /*21740*/  STL [R1+0x1538], R150 ;  /* 0x0015389601007387 */ /* 0x0045e20000100800 */
[----:B-1----:R-:W-:-:S03]  /*21750*/  IMAD.MOV.U32 R0, RZ, RZ, R151 ;  /* 0x000000ffff007224 */ /* 0x002fc600078e0097 */
[----:B--2---:R-:W2:Y:S04]  /*21760*/  LDL.LU.64 R150, [R1+0x1590] ;  /* 0x0015900001967983 */ /* 0x004ea80000300a00 */
[----:B------:R1:W-:Y:S04]  /*21770*/  STL [R1+0x1534], R0 ;  /* 0x0015340001007387 */ /* 0x0003e80000100800 */
[----:B------:R-:W-:Y:S04]  /*21780*/  STL [R1+0x1540], R54 ;  /* 0x0015403601007387 */ /* 0x000fe80000100800 */
[----:B------:R-:W2:Y:S01]  /*21790*/  LDL.LU.64 R52, [R1+0x1598] ;  /* 0x0015980001347983 */ /* 0x000ea20000300a00 */
[----:B-1----:R-:W-:-:S05]  /*217a0*/  MOV R0, R55 ;  /* 0x0000003700007202 */ /* 0x002fca0000000f00 */
[----:B------:R3:W-:Y:S02]  /*217b0*/  STL [R1+0x153c], R0 ;  /* 0x00153c0001007387 */ /* 0x0007e40000100800 */
[----:B---3--:R-:W-:Y:S02]  /*217c0*/  IMAD.MOV.U32 R0, RZ, RZ, R57 ;  /* 0x000000ffff007224 */ /* 0x008fe400078e0039 */
[----:B------:R-:W-:Y:S04]  /*217d0*/  STL [R1+0x1548], R56 ;  /* 0x0015483801007387 */ /* 0x000fe80000100800 */
[----:B------:R-:W3:Y:S04]  /*217e0*/  LDL.LU.64 R54, [R1+0x15a0] ;  /* 0x0015a00001367983 */ /* 0x000ee80000300a00 */
[----:B------:R1:W-:Y:S04]  /*217f0*/  STL [R1+0x1544], R0 ;  /* 0x0015440001007387 */ /* 0x0003e80000100800 */
[----:B----4-:R4:W-:Y:S01]  /*21800*/  STL [R1+0x1550], R246 ;  /* 0x001550f601007387 */ /* 0x0109e20000100800 */
[----:B-1----:R-:W-:-:S03]  /*21810*/  IMAD.MOV.U32 R0, RZ, RZ, R247 ;  /* 0x000000ffff007224 */ /* 0x002fc600078e00f7 */
[----:B------:R-:W3:Y:S04]  /*21820*/  LDL.LU.64 R56, [R1+0x15a8] ;  /* 0x0015a80001387983 */ /* 0x000ee80000300a00 */
[----:B------:R-:W-:Y:S04]  /*21830*/  STL [R1+0x1558], R58 ;  /* 0x0015583a01007387 */ /* 0x000fe80000100800 */
[----:B------:R1:W-:Y:S04]  /*21840*/  STL [R1+0x154c], R0 ;  /* 0x00154c0001007387 */ /* 0x0003e80000100800 */
[----:B----4-:R-:W4:Y:S01]  /*21850*/  LDL.LU.64 R246, [R1+0x15b0] ;  /* 0x0015b00001f67983 */ /* 0x010f220000300a00 */
[----:B-1----:R-:W-:-:S03]  /*21860*/  MOV R0, R59 ;  /* 0x0000003b00007202 */ /* 0x002fc60000000f00 */
[----:B------:R-:W-:Y:S04]  /*21870*/  STL [R1+0x1560], R60 ;  /* 0x0015603c01007387 */ /* 0x000fe80000100800 */
[----:B------:R1:W-:Y:S04]  /*21880*/  STL [R1+0x1554], R0 ;  /* 0x0015540001007387 */ /* 0x0003e80000100800 */
[----:B------:R-:W4:Y:S01]  /*21890*/  LDL.LU.64 R58, [R1+0x15b8] ;  /* 0x0015b800013a7983 */ /* 0x000f220000300a00 */
[----:B-1----:R-:W-:-:S03]  /*218a0*/  IMAD.MOV.U32 R0, RZ, RZ, R61 ;  /* 0x000000ffff007224 */ /* 0x002fc600078e003d */
[----:B-----5:R-:W-:Y:S04]  /*218b0*/  STL [R1+0x1568], R48 ;  /* 0x0015683001007387 */ /* 0x020fe80000100800 */
[----:B------:R1:W-:Y:S04]  /*218c0*/  STL [R1+0x155c], R0 ;  /* 0x00155c0001007387 */ /* 0x0003e80000100800 */
[----:B------:R-:W5:Y:S01]  /*218d0*/  LDL.LU.64 R60, [R1+0x15c0] ;  /* 0x0015c000013c7983 */ /* 0x000f620000300a00 */
[----:B-1----:R-:W-:-:S03]  /*218e0*/  IMAD.MOV.U32 R0, RZ, RZ, R49 ;  /* 0x000000ffff007224 */ /* 0x002fc600078e0031 */
[----:B------:R-:W5:Y:S04]  /*218f0*/  LDL.LU.64 R48, [R1+0x15c8] ;  /* 0x0015c80001307983 */ /* 0x000f680000300a00 */
[----:B------:R1:W-:Y:S04]  /*21900*/  STL [R1+0x1564], R0 ;  /* 0x0015640001007387 */ /* 0x0003e80000100800 */
[----:B------:R-:W-:Y:S01]  /*21910*/  STL [R1+0x1570], R244 ;  /* 0x001570f401007387 */ /* 0x000fe20000100800 */
[----:B-1----:R-:W-:-:S03]  /*21920*/  MOV R0, R245 ;  /* 0x000000f500007202 */ /* 0x002fc60000000f00 */
[----:B------:R-:W-:Y:S04]  /*21930*/  STL [R1+0x1578], R62 ;  /* 0x0015783e01007387 */ /* 0x000fe80000100800 */
[----:B------:R1:W-:Y:S02]  /*21940*/  STL [R1+0x156c], R0 ;  /* 0x00156c0001007387 */ /* 0x0003e40000100800 */
[----:B-1----:R-:W-:Y:S02]  /*21950*/  IMAD.MOV.U32 R0, RZ, RZ, R63 ;  /* 0x000000ffff007224 */ /* 0x002fe400078e003f */
[----:B------:R-:W-:Y:S04]  /*21960*/  STL [R1+0x1580], R148 ;  /* 0x0015809401007387 */ /* 0x000fe80000100800 */
[----:B------:R1:W-:Y:S04]  /*21970*/  STL [R1+0x1574], R0 ;  /* 0x0015740001007387 */ /* 0x0003e80000100800 */
[----:B------:R-:W5:Y:S01]  /*21980*/  LDL.LU.64 R62, [R1+0x15d8] ;  /* 0x0015d800013e7983 */ /* 0x000f620000300a00 */
[----:B-1----:R-:W-:-:S03]  /*21990*/  IMAD.MOV.U32 R0, RZ, RZ, R149 ;  /* 0x000000ffff007224 */ /* 0x002fc600078e0095 */
        /* <DEDUP_REMOVED lines=16> */
[----:B------:R-:W-:Y:S04]  /*21aa0*/  STL [R1+0x15a8], R56 ;  /* 0x0015a83801007387 */ /* 0x000fe80000100800 */
[----:B------:R1:W-:Y:S04]  /*21ab0*/  STL [R1+0x159c], R0 ;  /* 0x00159c0001007387 */ /* 0x0003e80000100800 */
[----:B---3--:R-:W3:Y:S01]  /*21ac0*/  LDL.LU.64 R54, [R1+0x1600] ;  /* 0x0016000001367983 */ /* 0x008ee20000300a00 */
[----:B-1----:R-:W-:-:S03]  /*21ad0*/  IMAD.MOV.U32 R0, RZ, RZ, R57 ;  /* 0x000000ffff007224 */ /* 0x002fc600078e0039 */
[----:B----4-:R-:W-:Y:S04]  /*21ae0*/  STL [R1+0x15b0], R246 ;  /* 0x0015b0f601007387 */ /* 0x010fe80000100800 */
[----:B------:R1:W-:Y:S04]  /*21af0*/  STL [R1+0x15a4], R0 ;  /* 0x0015a40001007387 */ /* 0x0003e80000100800 */
[----:B------:R-:W4:Y:S01]  /*21b00*/  LDL.LU.64 R56, [R1+0x1608] ;  /* 0x0016080001387983 */ /* 0x000f220000300a00 */
[----:B-1----:R-:W-:-:S03]  /*21b10*/  IMAD.MOV.U32 R0, RZ, RZ, R247 ;  /* 0x000000ffff007224 */ /* 0x002fc600078e00f7 */
[----:B------:R-:W-:Y:S04]  /*21b20*/  STL [R1+0x15b8], R58 ;  /* 0x0015b83a01007387 */ /* 0x000fe80000100800 */
[----:B------:R1:W-:Y:S02]  /*21b30*/  STL [R1+0x15ac], R0 ;  /* 0x0015ac0001007387 */ /* 0x0003e40000100800 */
[----:B-1----:R-:W-:Y:S02]  /*21b40*/  MOV R0, R59 ;  /* 0x0000003b00007202 */ /* 0x002fe40000000f00 */
[----:B------:R-:W4:Y:S04]  /*21b50*/  LDL.LU.64 R58, [R1+0x1610] ;  /* 0x00161000013a7983 */ /* 0x000f280000300a00 */
[----:B------:R1:W-:Y:S04]  /*21b60*/  STL [R1+0x15b4], R0 ;  /* 0x0015b40001007387 */ /* 0x0003e80000100800 */
[----:B-----5:R5:W-:Y:S01]  /*21b70*/  STL [R1+0x15c0], R60 ;  /* 0x0015c03c01007387 */ /* 0x020be20000100800 */
[----:B-1----:R-:W-:-:S03]  /*21b80*/  IMAD.MOV.U32 R0, RZ, RZ, R61 ;  /* 0x000000ffff007224 */ /* 0x002fc600078e003d */
[----:B------:R-:W-:Y:S04]  /*21b90*/  STL [R1+0x15c8], R48 ;  /* 0x0015c83001007387 */ /* 0x000fe80000100800 */
[----:B------:R1:W-:Y:S04]  /*21ba0*/  STL [R1+0x15bc], R0 ;  /* 0x0015bc0001007387 */ /* 0x0003e80000100800 */
[----:B-----5:R-:W5:Y:S01]  /*21bb0*/  LDL.LU.64 R60, [R1+0x1618] ;  /* 0x00161800013c7983 */ /* 0x020f620000300a00 */
[----:B-1----:R-:W-:-:S03]  /*21bc0*/  IMAD.MOV.U32 R0, RZ, RZ, R49 ;  /* 0x000000ffff007224 */ /* 0x002fc600078e0031 */
[----:B------:R-:W-:Y:S04]  /*21bd0*/  STL [R1+0x15d0], R2 ;  /* 0x0015d00201007387 */ /* 0x000fe80000100800 */
[----:B------:R1:W-:Y:S02]  /*21be0*/  STL [R1+0x15c4], R0 ;  /* 0x0015c40001007387 */ /* 0x0003e40000100800 */
[----:B-1----:R-:W-:Y:S02]  /*21bf0*/  MOV R0, R3 ;  /* 0x0000000300007202 */ /* 0x002fe40000000f00 */
[----:B------:R-:W5:Y:S04]  /*21c00*/  LDL.LU.64 R2, [R1+0x1620] ;  /* 0x0016200001027983 */ /* 0x000f680000300a00 */
[----:B------:R1:W-:Y:S02]  /*21c10*/  STL [R1+0x15cc], R0 ;  /* 0x0015cc0001007387 */ /* 0x0003e40000100800 */
[----:B-1----:R-:W-:-:S02]  /*21c20*/  IMAD.MOV.U32 R0, RZ, RZ, R63 ;  /* 0x000000ffff007224 */ /* 0x002fc400078e003f */
[----:B------:R1:W-:Y:S04]  /*21c30*/  STL [R1+0x15d8], R62 ;  /* 0x0015d83e01007387 */ /* 0x0003e80000100800 */
[----:B------:R-:W-:Y:S04]  /*21c40*/  STL [R1+0x15e0], R148 ;  /* 0x0015e09401007387 */ /* 0x000fe80000100800 */
[----:B------:R1:W-:Y:S04]  /*21c50*/  STL [R1+0x15d4], R0 ;  /* 0x0015d40001007387 */ /* 0x0003e80000100800 */
[----:B-1----:R-:W5:Y:S01]  /*21c60*/  LDL.LU.64 R62, [R1+0x1628] ;  /* 0x00162800013e7983 */ /* 0x002f620000300a00 */
[----:B------:R-:W-:-:S03]  /*21c70*/  IMAD.MOV.U32 R0, RZ, RZ, R149 ;  /* 0x000000ffff007224 */ /* 0x000fc600078e0095 */
[----:B------:R-:W-:Y:S04]  /*21c80*/  STL [R1+0x15e8], R50 ;  /* 0x0015e83201007387 */ /* 0x000fe80000100800 */
[----:B------:R1:W-:Y:S04]  /*21c90*/  STL [R1+0x15dc], R0 ;  /* 0x0015dc0001007387 */ /* 0x0003e80000100800 */
[----:B------:R-:W5:Y:S01]  /*21ca0*/  LDL.LU.64 R148, [R1+0x1630] ;  /* 0x0016300001947983 */ /* 0x000f620000300a00 */
[----:B-1----:R-:W-:-:S03]  /*21cb0*/  MOV R0, R51 ;  /* 0x0000003300007202 */ /* 0x002fc60000000f00 */
[----:B--2---:R-:W-:Y:S04]  /*21cc0*/  STL [R1+0x15f0], R150 ;  /* 0x0015f09601007387 */ /* 0x004fe80000100800 */
[----:B------:R1:W-:Y:S04]  /*21cd0*/  STL [R1+0x15e4], R0 ;  /* 0x0015e40001007387 */ /* 0x0003e80000100800 */
[----:B------:R-:W2:Y:S01]  /*21ce0*/  LDL.LU.64 R116, [R1+0x1638] ;  /* 0x0016380001747983 */ /* 0x000ea20000300a00 */
[----:B-1----:R-:W-:-:S03]  /*21cf0*/  IMAD.MOV.U32 R0, RZ, RZ, R151 ;  /* 0x000000ffff007224 */ /* 0x002fc600078e0097 */
[----:B------:R-:W-:Y:S04]  /*21d00*/  STL [R1+0x15f8], R52 ;  /* 0x0015f83401007387 */ /* 0x000fe80000100800 */
[----:B------:R1:W-:Y:S04]  /*21d10*/  STL [R1+0x15ec], R0 ;  /* 0x0015ec0001007387 */ /* 0x0003e80000100800 */
[----:B------:R-:W2:Y:S04]  /*21d20*/  LDL.LU.64 R150, [R1+0x1640] ;  /* 0x0016400001967983 */ /* 0x000ea80000300a00 */
[----:B------:R-:W2:Y:S01]  /*21d30*/  LDL.LU.64 R118, [R1+0x1648] ;  /* 0x0016480001767983 */ /* 0x000ea20000300a00 */
[----:B-1----:R-:W-:-:S05]  /*21d40*/  IMAD.MOV.U32 R0, RZ, RZ, R53 ;  /* 0x000000ffff007224 */ /* 0x002fca00078e0035 */
[----:B------:R1:W-:Y:S04]  /*21d50*/  STL [R1+0x15f4], R0 ;  /* 0x0015f40001007387 */ /* 0x0003e80000100800 */
[----:B---3--:R-:W-:Y:S01]  /*21d60*/  STL [R1+0x1600], R54 ;  /* 0x0016003601007387 */ /* 0x008fe20000100800 */
[----:B-1----:R-:W-:-:S03]  /*21d70*/  MOV R0, R55 ;  /* 0x0000003700007202 */ /* 0x002fc60000000f00 */
[----:B------:R-:W3:Y:S04]  /*21d80*/  LDL.LU.64 R244, [R1+0x1650] ;  /* 0x0016500001f47983 */ /* 0x000ee80000300a00 */
[----:B------:R1:W-:Y:S04]  /*21d90*/  STL [R1+0x15fc], R0 ;  /* 0x0015fc0001007387 */ /* 0x0003e80000100800 */
[----:B----4-:R-:W-:Y:S04]  /*21da0*/  STL [R1+0x1608], R56 ;  /* 0x0016083801007387 */ /* 0x010fe80000100800 */
[----:B------:R-:W4:Y:S01]  /*21db0*/  LDL.LU.64 R246, [R1+0x1658] ;  /* 0x0016580001f67983 */ /* 0x000f220000300a00 */
[----:B-1----:R-:W-:-:S03]  /*21dc0*/  IMAD.MOV.U32 R0, RZ, RZ, R57 ;  /* 0x000000ffff007224 */ /* 0x002fc600078e0039 */
[----:B------:R-:W4:Y:S04]  /*21dd0*/  LDL.LU.64 R48, [R1+0x1660] ;  /* 0x0016600001307983 */ /* 0x000f280000300a00 */
[----:B------:R1:W-:Y:S04]  /*21de0*/  STL [R1+0x1604], R0 ;  /* 0x0016040001007387 */ /* 0x0003e80000100800 */
[----:B------:R-:W-:Y:S04]  /*21df0*/  STL [R1+0x1610], R58 ;  /* 0x0016103a01007387 */ /* 0x000fe80000100800 */
[----:B------:R-:W4:Y:S01]  /*21e00*/  LDL.LU.64 R50, [R1+0x1668] ;  /* 0x0016680001327983 */ /* 0x000f220000300a00 */
[----:B-1----:R-:W-:-:S03]  /*21e10*/  IMAD.MOV.U32 R0, RZ, RZ, R59 ;  /* 0x000000ffff007224 */ /* 0x002fc600078e003b */
[----:B------:R-:W4:Y:S04]  /*21e20*/  LDL.LU.64 R52, [R1+0x1670] ;  /* 0x0016700001347983 */ /* 0x000f280000300a00 */
[----:B------:R1:W-:Y:S04]  /*21e30*/  STL [R1+0x160c], R0 ;  /* 0x00160c0001007387 */ /* 0x0003e80000100800 */
[----:B-----5:R-:W-:Y:S04]  /*21e40*/  STL [R1+0x1618], R60 ;  /* 0x0016183c01007387 */ /* 0x020fe80000100800 */
[----:B------:R-:W5:Y:S01]  /*21e50*/  LDL.LU.64 R54, [R1+0x1678] ;  /* 0x0016780001367983 */ /* 0x000f620000300a00 */
[----:B-1----:R-:W-:-:S03]  /*21e60*/  MOV R0, R61 ;  /* 0x0000003d00007202 */ /* 0x002fc60000000f00 */
[----:B------:R-:W5:Y:S04]  /*21e70*/  LDL.LU.64 R56, [R1+0x1680] ;  /* 0x0016800001387983 */ /* 0x000f680000300a00 */
[----:B------:R1:W-:Y:S04]  /*21e80*/  STL [R1+0x1614], R0 ;  /* 0x0016140001007387 */ /* 0x0003e80000100800 */
[----:B------:R1:W-:Y:S02]  /*21e90*/  STL [R1+0x1620], R2 ;  /* 0x0016200201007387 */ /* 0x0003e40000100800 */
[----:B-1----:R-:W-:-:S02]  /*21ea0*/  IMAD.MOV.U32 R0, RZ, RZ, R3 ;  /* 0x000000ffff007224 */ /* 0x002fc400078e0003 */
[----:B------:R-:W5:Y:S04]  /*21eb0*/  LDL.LU.64 R58, [R1+0x1688] ;  /* 0x00168800013a7983 */ /* 0x000f680000300a00 */
[----:B------:R-:W5:Y:S04]  /*21ec0*/  LDL.LU.64 R2, [R1+0x1690] ;  /* 0x0016900001027983 */ /* 0x000f680000300a00 */
[----:B------:R1:W-:Y:S02]  /*21ed0*/  STL [R1+0x161c], R0 ;  /* 0x00161c0001007387 */ /* 0x0003e40000100800 */
[----:B-1----:R-:W-:-:S02]  /*21ee0*/  IMAD.MOV.U32 R0, RZ, RZ, R63 ;  /* 0x000000ffff007224 */ /* 0x002fc400078e003f */
[----:B------:R1:W-:Y:S04]  /*21ef0*/  STL [R1+0x1628], R62 ;  /* 0x0016283e01007387 */ /* 0x0003e80000100800 */
[----:B------:R-:W5:Y:S04]  /*21f00*/  LDL.LU.64 R60, [R1+0x1698] ;  /* 0x00169800013c7983 */ /* 0x000f680000300a00 */
[----:B------:R-:W-:Y:S04]  /*21f10*/  STL [R1+0x1630], R148 ;  /* 0x0016309401007387 */ /* 0x000fe80000100800 */
[----:B------:R1:W-:Y:S04]  /*21f20*/  STL [R1+0x1624], R0 ;  /* 0x0016240001007387 */ /* 0x0003e80000100800 */
[----:B-1----:R-:W5:Y:S01]  /*21f30*/  LDL.LU.64 R62, [R1+0x16a0] ;  /* 0x0016a000013e7983 */ /* 0x002f620000300a00 */
[----:B------:R-:W-:-:S03]  /*21f40*/  MOV R0, R149 ;  /* 0x0000009500007202 */ /* 0x000fc60000000f00 */
[----:B--2---:R-:W-:Y:S04]  /*21f50*/  STL [R1+0x1638], R116 ;  /* 0x0016387401007387 */ /* 0x004fe80000100800 */
[----:B------:R1:W-:Y:S04]  /*21f60*/  STL [R1+0x162c], R0 ;  /* 0x00162c0001007387 */ /* 0x0003e80000100800 */
[----:B------:R-:W2:Y:S01]  /*21f70*/  LDL.LU.64 R148, [R1+0x16a8] ;  /* 0x0016a80001947983 */ /* 0x000ea20000300a00 */
[----:B-1----:R-:W-:-:S03]  /*21f80*/  IMAD.MOV.U32 R0, RZ, RZ, R117 ;  /* 0x000000ffff007224 */ /* 0x002fc600078e0075 */
[----:B------:R-:W-:Y:S04]  /*21f90*/  STL [R1+0x1640], R150 ;  /* 0x0016409601007387 */ /* 0x000fe80000100800 */
[----:B------:R1:W-:Y:S04]  /*21fa0*/  STL [R1+0x1634], R0 ;  /* 0x0016340001007387 */ /* 0x0003e80000100800 */
[----:B------:R-:W-:Y:S01]  /*21fb0*/  STL [R1+0x1648], R118 ;  /* 0x0016487601007387 */ /* 0x000fe20000100800 */
[----:B-1----:R-:W-:-:S05]  /*21fc0*/  IMAD.MOV.U32 R0, RZ, RZ, R151 ;  /* 0x000000ffff007224 */ /* 0x002fca00078e0097 */
[----:B------:R1:W-:Y:S04]  /*21fd0*/  STL [R1+0x163c], R0 ;  /* 0x00163c0001007387 */ /* 0x0003e80000100800 */
[----:B------:R-:W2:Y:S01]  /*21fe0*/  LDL.LU.64 R150, [R1+0x19a0] ;  /* 0x0019a00001967983 */ /* 0x000ea20000300a00 */
[----:B-1----:R-:W-:-:S03]  /*21ff0*/  MOV R0, R119 ;  /* 0x0000007700007202 */ /* 0x002fc60000000f00 */
[----:B---3--:R-:W-:Y:S04]  /*22000*/  STL [R1+0x1650], R244 ;  /* 0x001650f401007387 */ /* 0x008fe80000100800 */
[----:B------:R1:W-:Y:S02]  /*22010*/  STL [R1+0x1644], R0 ;  /* 0x0016440001007387 */ /* 0x0003e40000100800 */
[----:B-1----:R-:W-:Y:S02]  /*22020*/  IMAD.MOV.U32 R0, RZ, RZ, R245 ;  /* 0x000000ffff007224 */ /* 0x002fe400078e00f5 */
[----:B----4-:R-:W-:Y:S04]  /*22030*/  STL [R1+0x1658], R246 ;  /* 0x001658f601007387 */ /* 0x010fe80000100800 */
[----:B------:R1:W-:Y:S04]  /*22040*/  STL [R1+0x164c], R0 ;  /* 0x00164c0001007387 */ /* 0x0003e80000100800 */
[----:B------:R-:W-:Y:S01]  /*22050*/  STL [R1+0x1660], R48 ;  /* 0x0016603001007387 */ /* 0x000fe20000100800 */
[----:B-1----:R-:W-:-:S05]  /*22060*/  IMAD.MOV.U32 R0, RZ, RZ, R247 ;  /* 0x000000ffff007224 */ /* 0x002fca00078e00f7 */
[----:B------:R1:W-:Y:S02]  /*22070*/  STL [R1+0x1654], R0 ;  /* 0x0016540001007387 */ /* 0x0003e40000100800 */
[----:B-1----:R-:W-:Y:S02]  /*22080*/  MOV R0, R49 ;  /* 0x0000003100007202 */ /* 0x002fe40000000f00 */
[----:B------:R-:W-:Y:S04]  /*22090*/  STL [R1+0x1668], R50 ;  /* 0x0016683201007387 */ /* 0x000fe80000100800 */
[----:B------:R1:W-:Y:S04]  /*220a0*/  STL [R1+0x165c], R0 ;  /* 0x00165c0001007387 */ /* 0x0003e80000100800 */
[----:B------:R-:W-:Y:S01]  /*220b0*/  STL [R1+0x1670], R52 ;  /* 0x0016703401007387 */ /* 0x000fe20000100800 */
        /* <DEDUP_REMOVED lines=10> */
[----:B------:R-:W-:Y:S04]  /*22160*/  STL [R1+0x167c], R0 ;  /* 0x00167c0001007387 */ /* 0x000fe80000100800 */
[----:B------:R1:W-:Y:S02]  /*22170*/  STL [R1+0x1690], R2 ;  /* 0x0016900201007387 */ /* 0x0003e40000100800 */
[----:B-1----:R-:W1:Y:S01]  /*22180*/  S2R R2, SR_TID.X ;  /* 0x0000000000027919 */ /* 0x002e620000002100 */
[----:B------:R-:W-:-:S05]  /*22190*/  IMAD.MOV.U32 R0, RZ, RZ, R59 ;  /* 0x000000ffff007224 */ /* 0x000fca00078e003b */
[----:B------:R3:W-:Y:S04]  /*221a0*/  STL [R1+0x1684], R0 ;  /* 0x0016840001007387 */ /* 0x0007e80000100800 */
[----:B------:R-:W-:Y:S01]  /*221b0*/  STL [R1+0x1698], R60 ;  /* 0x0016983c01007387 */ /* 0x000fe20000100800 */
[----:B---3--:R-:W-:-:S05]  /*221c0*/  MOV R0, R3 ;  /* 0x0000000300007202 */ /* 0x008fca0000000f00 */
[----:B------:R3:W-:Y:S04]  /*221d0*/  STL [R1+0x168c], R0 ;  /* 0x00168c0001007387 */ /* 0x0007e80000100800 */
[----:B------:R-:W-:Y:S01]  /*221e0*/  STL [R1+0x16a0], R62 ;  /* 0x0016a03e01007387 */ /* 0x000fe20000100800 */
[----:B---3--:R-:W-:Y:S01]  /*221f0*/  IMAD.MOV.U32 R0, RZ, RZ, R61 ;  /* 0x000000ffff007224 */ /* 0x008fe200078e003d */
[----:B-1----:R-:W-:-:S04]  /*22200*/  LOP3.LUT R252, R2, 0x7, RZ, 0xc0, !PT ;  /* 0x0000000702fc7812 */ /* 0x002fc800078ec0ff */
[----:B------:R1:W-:Y:S01]  /*22210*/  STL [R1+0x1694], R0 ;  /* 0x0016940001007387 */ /* 0x0003e20000100800 */
[----:B------:R-:W-:Y:S01]  /*22220*/  LOP3.LUT R3, R2, 0x3, RZ, 0xc0, !PT ;  /* 0x0000000302037812 */ /* 0x000fe200078ec0ff */
[----:B------:R-:W-:Y:S02]  /*22230*/  IMAD R252, R252, 0x110, RZ ;  /* 0x00000110fcfc7824 */ /* 0x000fe400078e02ff */
[----:B-1----:R-:W-:-:S05]  /*22240*/  IMAD.MOV.U32 R0, RZ, RZ, R63 ;  /* 0x000000ffff007224 */ /* 0x002fca00078e003f */
[----:B------:R1:W-:Y:S02]  /*22250*/  STL [R1+0x169c], R0 ;  /* 0x00169c0001007387 */ /* 0x0003e40000100800 */
[C---:B-1----:R-:W-:Y:S01]  /*22260*/  LOP3.LUT R0, R2.reuse, 0x1c, RZ, 0xc0, !PT ;  /* 0x0000001c02007812 */ /* 0x042fe200078ec0ff */
[----:B------:R-:W-:-:S04]  /*22270*/  IMAD.SHL.U32 R2, R2, 0x2, RZ ;  /* 0x0000000202027824 */ /* 0x000fc800078e00ff */
[----:B------:R-:W-:Y:S01]  /*22280*/  IMAD R0, R3, 0x220, R0 ;  /* 0x0000022003007824 */ /* 0x000fe200078e0200 */
[----:B------:R-:W-:Y:S02]  /*22290*/  LOP3.LUT R252, R252, 0x30, R2, 0x78, !PT ;  /* 0x00000030fcfc7812 */ /* 0x000fe400078e7802 */
[----:B--2---:R-:W-:Y:S01]  /*222a0*/  MOV R6, R149 ;  /* 0x0000009500067202 */ /* 0x004fe20000000f00 */
[----:B------:R-:W-:Y:S04]  /*222b0*/  STL [R1+0x16a8], R148 ;  /* 0x0016a89401007387 */ /* 0x000fe80000100800 */
[----:B------:R1:W-:Y:S02]  /*222c0*/  STL [R1+0x16a4], R6 ;  /* 0x0016a40601007387 */ /* 0x0003e40000100800 */
[----:B-1----:R-:W-:-:S02]  /*222d0*/  IMAD.MOV.U32 R6, RZ, RZ, R151 ;  /* 0x000000ffff067224 */ /* 0x002fc400078e0097 */
[----:B------:R-:W-:Y:S04]  /*222e0*/  STL [R1+0x16b0], R150 ;  /* 0x0016b09601007387 */ /* 0x000fe80000100800 */
[----:B------:R1:W-:Y:S04]  /*222f0*/  STL [R1+0x16ac], R6 ;  /* 0x0016ac0601007387 */ /* 0x0003e80000100800 */
[----:B------:R-:W2:Y:S04]  /*22300*/  LDL.LU.64 R2, [R1+0x1a78] ;  /* 0x001a780001027983 */ /* 0x000ea80000300a00 */
[----:B-1----:R-:W3:Y:S04]  /*22310*/  LDL.LU.64 R6, [R1+0x1a70] ;  /* 0x001a700001067983 */ /* 0x002ee80000300a00 */
[----:B--2---:R1:W-:Y:S04]  /*22320*/  STL.64 [R1+0x9b0], R2 ;  /* 0x0009b00201007387 */ /* 0x0043e80000100a00 */
[----:B-1----:R-:W2:Y:S04]  /*22330*/  LDL.LU.64 R2, [R1+0x1a68] ;  /* 0x001a680001027983 */ /* 0x002ea80000300a00 */
[----:B---3--:R1:W-:Y:S04]  /*22340*/  STL.64 [R1+0xa58], R6 ;  /* 0x000a580601007387 */ /* 0x0083e80000100a00 */
        /* <DEDUP_REMOVED lines=13> */
[----:B--2---:R1:W-:Y:S02]  /*22420*/  STL.64 [R1+0xa20], R2 ;  /* 0x000a200201007387 */ /* 0x0043e40000100a00 */
[----:B-1----:R-:W-:Y:S01]  /*22430*/  MOV R2, R4 ;  /* 0x0000000400027202 */ /* 0x002fe20000000f00 */
[----:B------:R-:W-:-:S02]  /*22440*/  IMAD.MOV.U32 R3, RZ, RZ, R5 ;  /* 0x000000ffff037224 */ /* 0x000fc400078e0005 */
[----:B------:R-:W2:Y:S04]  /*22450*/  LDL.LU.64 R4, [R1+0x1a20] ;  /* 0x001a200001047983 */ /* 0x000ea80000300a00 */
[----:B---3--:R-:W-:Y:S04]  /*22460*/  STL.64 [R1+0xa18], R6 ;  /* 0x000a180601007387 */ /* 0x008fe80000100a00 */
[----:B------:R1:W-:Y:S04]  /*22470*/  STL.64 [R1+0xa10], R2 ;  /* 0x000a100201007387 */ /* 0x0003e80000100a00 */
        /* <DEDUP_REMOVED lines=26> */
[----:B-1----:R-:W-:Y:S01]  /*22620*/  IMAD.MOV.U32 R4, RZ, RZ, R250 ;  /* 0x000000ffff047224 */ /* 0x002fe200078e00fa */
[----:B------:R-:W-:Y:S01]  /*22630*/  MOV R5, R251 ;  /* 0x000000fb00057202 */ /* 0x000fe20000000f00 */
[----:B---3--:R1:W-:Y:S04]  /*22640*/  STL.64 [R1+0x9c8], R2 ;  /* 0x0009c80201007387 */ /* 0x0083e80000100a00 */
[----:B------:R2:W-:Y:S01]  /*22650*/  STL.64 [R1+0x9c0], R4 ;  /* 0x0009c00401007387 */ /* 0x0005e20000100a00 */
[----:B-1----:R-:W-:-:S02]  /*22660*/  IMAD.MOV.U32 R2, RZ, RZ, R248 ;  /* 0x000000ffff027224 */ /* 0x002fc400078e00f8 */
[----:B------:R-:W-:-:S05]  /*22670*/  IMAD.MOV.U32 R3, RZ, RZ, R249 ;  /* 0x000000ffff037224 */ /* 0x000fca00078e00f9 */
[----:B------:R2:W-:Y:S04]  /*22680*/  STL.64 [R1+0x9b8], R2 ;  /* 0x0009b80201007387 */ /* 0x0005e80000100a00 */
        /* <DEDUP_REMOVED lines=371> */
[----:B------:R2:W-:Y:S01]  /*23dc0*/  STL [R1+0xdc], RZ ;  /* 0x0000dcff01007387 */ /* 0x0005e20000100800 */
[----:B------:R-:W-:-:S02]  /*23dd0*/  USHF.R.S32.HI UR11, URZ, 0x1f, UR8 ;  /* 0x0000001f3f0b7899 */ /* 0x000fc40008011408 */
[----:B------:R-:W-:Y:S02]  /*23de0*/  USHF.R.S32.HI UR12, URZ, 0x1f, UR9 ;  /* 0x0000001f3f0c7899 */ /* 0x000fe40008011409 */
[----:B------:R-:W-:Y:S02]  /*23df0*/  ULEA.HI UR11, UR11, UR8, URZ, 0x6 ;  /* 0x000000080b0b7291 */ /* 0x000fe4000f8f303f */
[----:B------:R-:W-:Y:S01]  /*23e00*/  USHF.R.S32.HI UR17, URZ, 0x1f, UR10 ;  /* 0x0000001f3f117899 */ /* 0x000fe2000801140a */
[----:B------:R-:W-:Y:S01]  /*23e10*/  CS2R R128, SRZ ;  /* 0x0000000000807805 */ /* 0x000fe2000001ff00 */
[----:B------:R-:W-:Y:S01]  /*23e20*/  USHF.L.U32 UR13, UR9, 0x2, URZ ;  /* 0x00000002090d7899 */ /* 0x000fe2000800063f */
        /* <DEDUP_REMOVED lines=40> */
[----:B------:R-:W-:Y:S01]  /*240b0*/  CS2R R218, SRZ ;  /* 0x0000000000da7805 */ /* 0x000fe2000001ff00 */
[----:B------:R-:W-:Y:S01]  /*240c0*/  USHF.L.U64.HI UR8, UR9, 0x2, UR12 ;  /* 0x0000000209087899 */ /* 0x000fe2000801020c */
        /* <DEDUP_REMOVED lines=27> */
[----:B------:R-:W-:Y:S01]  /*24280*/  CS2R R150, SRZ ;  /* 0x0000000000967805 */ /* 0x000fe2000001ff00 */
[----:B------:R-:W-:-:S02]  /*24290*/  USHF.L.U32 UR16, UR10, 0x2, URZ ;  /* 0x000000020a107899 */ /* 0x000fc4000800063f */
[----:B------:R-:W-:Y:S02]  /*242a0*/  USHF.L.U64.HI UR9, UR10, 0x2, UR17 ;  /* 0x000000020a097899 */ /* 0x000fe40008010211 */
[----:B------:R-:W-:Y:S01]  /*242b0*/  USHF.R.S32.HI UR10, URZ, 0x6, UR11 ;  /* 0x000000063f0a7899 */ /* 0x000fe2000801140b */
[----:B------:R-:W-:Y:S01]  /*242c0*/  UMOV UR4, URZ ;  /* 0x0000003f00047c82 */ /* 0x000fe20008000000 */
[----:B------:R-:W-:Y:S01]  /*242d0*/  UMOV UR7, 0x1 ;  /* 0x0000000100077882 */ /* 0x000fe20000000000 */
[----:B--2---:R-:W-:-:S09]  /*242e0*/  UMOV UR11, 0xffffffff ;  /* 0xffffffff000b7882 */ /* 0x004fd20000000000 */
.L_x_1:
[----:B------:R-:W2:Y:S01]  /*242f0*/  LDL.LU.64 R36, [R1+0x3f0] ;  /* 0x0003f00001247983 */ /* 0x000ea20000300a00 */
[----:B------:R-:W-:-:S04]  /*24300*/  DEPBAR.LE SB0, 0x2 ;  /* 0x000080800000791a */ /* 0x000fc80000000000 */
[----:B------:R-:W2:Y:S04]  /*24310*/  LDL.LU.64 R38, [R1+0x3f8] ;  /* 0x0003f80001267983 */ /* 0x000ea80000300a00 */
[----:B------:R-:W3:Y:S04]  /*24320*/  LDL.LU.64 R24, [R1+0x3d0] ;  /* 0x0003d00001187983 */ /* 0x000ee80000300a00 */
[----:B------:R-:W3:Y:S04]  /*24330*/  LDL.LU.64 R26, [R1+0x3d8] ;  /* 0x0003d800011a7983 */ /* 0x000ee80000300a00 */
[----:B------:R-:W4:Y:S04]  /*24340*/  LDL.LU.64 R20, [R1] ;  /* 0x0000000001147983 */ /* 0x000f280000300a00 */
[----:B------:R-:W4:Y:S01]  /*24350*/  LDL.LU.64 R22, [R1+0x8] ;  /* 0x0000080001167983 */ /* 0x000f220000300a00 */
[----:B------:R-:W-:Y:S01]  /*24360*/  UIADD3 UR11, UR11, 0x1, URZ ;  /* 0x000000010b0b7890 */ /* 0x000fe2000fffe03f */
[----:B------:R-:W-:-:S02]  /*24370*/  LOP3.LUT R3, R0, 0x20, RZ, 0x3c, !PT ;  /* 0x0000002000037812 */ /* 0x000fc400078e3cff */
[C---:B------:R-:W-:Y:S01]  /*24380*/  LOP3.LUT R4, R0.reuse, 0x40, RZ, 0x3c, !PT ;  /* 0x0000004000047812 */ /* 0x040fe200078e3cff */
[----:B------:R-:W-:Y:S01]  /*24390*/  UISETP.GT.AND UP0, UPT, UR11, 0x1, UPT ;  /* 0x000000010b00788c */ /* 0x000fe2000bf04270 */
[----:B-1----:R-:W-:Y:S01]  /*243a0*/  LOP3.LUT R2, R0, 0x60, RZ, 0x3c, !PT ;  /* 0x0000006000027812 */ /* 0x002fe200078e3cff */
[----:B------:R-:W4:Y:S02]  /*243b0*/  LDL.LU.64 R32, [R1+0x460] ;  /* 0x0004600001207983 */ /* 0x000f240000300a00 */
[----:B------:R-:W-:Y:S02]  /*243c0*/  USEL UR11, UR11, URZ, !UP0 ;  /* 0x0000003f0b0b7287 */ /* 0x000fe4000c000000 */
[----:B------:R-:W4:Y:S02]  /*243d0*/  LDL.LU.64 R34, [R1+0x468] ;  /* 0x0004680001227983 */ /* 0x000f240000300a00 */
[----:B------:R-:W-:Y:S01]  /*243e0*/  ULEA UR12, UR11, UR5, 0xf ;  /* 0x000000050b0c7291 */ /* 0x000fe2000f8e783f */
[----:B------:R-:W-:Y:S06]  /*243f0*/  BAR.SYNC.DEFER_BLOCKING 0x0 ;  /* 0x0000000000007b1d */ /* 0x000fec0000010000 */
[----:B------:R-:W-:Y:S04]  /*24400*/  STL.64 [R1+0x27c0], R210 ;  /* 0x0027c0d201007387 */ /* 0x000fe80000100a00 */
[----:B------:R-:W-:Y:S04]  /*24410*/  STL.64 [R1+0x27b8], R208 ;  /* 0x0027b8d001007387 */ /* 0x000fe80000100a00 */
[----:B------:R-:W-:Y:S04]  /*24420*/  STL.64 [R1+0x27b0], R214 ;  /* 0x0027b0d601007387 */ /* 0x000fe80000100a00 */
[----:B------:R-:W-:Y:S04]  /*24430*/  STL.64 [R1+0x27a8], R212 ;  /* 0x0027a8d401007387 */ /* 0x000fe80000100a00 */
[----:B------:R-:W-:Y:S04]  /*24440*/  LDS R248, [R0+UR12] ;  /* 0x0000000c00f87984 */ /* 0x000fe80008000800 */
[----:B------:R-:W-:Y:S04]  /*24450*/  LDS R250, [R0+UR12+0x800] ;  /* 0x0008000c00fa7984 */ /* 0x000fe80008000800 */
[----:B------:R-:W-:Y:S04]  /*24460*/  LDS R249, [R3+UR12] ;  /* 0x0000000c03f97984 */ /* 0x000fe80008000800 */
[----:B------:R-:W-:Y:S04]  /*24470*/  LDS R251, [R3+UR12+0x800] ;  /* 0x0008000c03fb7984 */ /* 0x000fe80008000800 */
[----:B-----5:R-:W2:Y:S04]  /*24480*/  LDSM.16.M88.4 R16, [R252+UR12+0x10000] ;  /* 0x0100000cfc10783b */ /* 0x020ea80008000200 */
[----:B------:R-:W-:Y:S04]  /*24490*/  LDS R28, [R4+UR12] ;  /* 0x0000000c041c7984 */ /* 0x000fe80008000800 */
[----:B------:R-:W-:Y:S04]  /*244a0*/  LDS R30, [R4+UR12+0x800] ;  /* 0x0008000c041e7984 */ /* 0x000fe80008000800 */
[----:B------:R-:W-:Y:S04]  /*244b0*/  LDS R29, [R2+UR12] ;  /* 0x0000000c021d7984 */ /* 0x000fe80008000800 */
[----:B------:R-:W-:Y:S04]  /*244c0*/  LDS R31, [R2+UR12+0x800] ;  /* 0x0008000c021f7984 */ /* 0x000fe80008000800 */
        /* <DEDUP_REMOVED lines=12> */
[----:B------:R-:W-:Y:S04]  /*24590*/  STL [R1+0x2744], R49 ;  /* 0x0027443101007387 */ /* 0x000fe80000100800 */
[----:B------:R-:W-:Y:S04]  /*245a0*/  STL [R1+0x2740], R50 ;  /* 0x0027403201007387 */ /* 0x000fe80000100800 */
[----:B------:R-:W-:Y:S04]  /*245b0*/  STL [R1+0x273c], R51 ;  /* 0x00273c3301007387 */ /* 0x000fe80000100800 */
[----:B------:R-:W-:Y:S04]  /*245c0*/  STL [R1+0x2738], R52 ;  /* 0x0027383401007387 */ /* 0x000fe80000100800 */
[----:B------:R-:W-:Y:S04]  /*245d0*/  STL [R1+0x2734], R53 ;  /* 0x0027343501007387 */ /* 0x000fe80000100800 */
[----:B------:R-:W-:Y:S04]  /*245e0*/  STL [R1+0x2730], R54 ;  /* 0x0027303601007387 */ /* 0x000fe80000100800 */
[----:B------:R-:W-:Y:S04]  /*245f0*/  LDS R76, [R0+UR12+0x80] ;  /* 0x0000800c004c7984 */ /* 0x000fe80008000800 */
[----:B------:R-:W-:Y:S04]  /*24600*/  LDS R78, [R0+UR12+0x880] ;  /* 0x0008800c004e7984 */ /* 0x000fe80008000800 */
[----:B------:R-:W-:Y:S04]  /*24610*/  LDS R77, [R3+UR12+0x80] ;  /* 0x0000800c034d7984 */ /* 0x000fe80008000800 */
[----:B------:R-:W-:Y:S04]  /*24620*/  LDS R79, [R3+UR12+0x880] ;  /* 0x0008800c034f7984 */ /* 0x000fe80008000800 */
        /* <DEDUP_REMOVED lines=16> */
[----:B------:R-:W1:Y:S04]  /*24730*/  LDS R91, [R2+UR12+0x880] ;  /* 0x0008800c025b7984 */ /* 0x000e680008000800 */
[----:B------:R-:W-:Y:S04]  /*24740*/  LDS R108, [R0+UR12+0x100] ;  /* 0x0001000c006c7984 */ /* 0x000fe80008000800 */
[----:B------:R-:W-:Y:S04]  /*24750*/  LDS R110, [R0+UR12+0x900] ;  /* 0x0009000c006e7984 */ /* 0x000fe80008000800 */
[----:B------:R-:W-:Y:S04]  /*24760*/  LDS R109, [R3+UR12+0x100] ;  /* 0x0001000c036d7984 */ /* 0x000fe80008000800 */
[----:B------:R-:W-:Y:S04]  /*24770*/  LDS R111, [R3+UR12+0x900] ;  /* 0x0009000c036f7984 */ /* 0x000fe80008000800 */
[----:B------:R-:W-:Y:S04]  /*24780*/  LDS R204, [R4+UR12+0x100] ;  /* 0x0001000c04cc7984 */ /* 0x000fe80008000800 */
[----:B------:R-:W-:Y:S04]  /*24790*/  LDS R206, [R4+UR12+0x900] ;  /* 0x0009000c04ce7984 */ /* 0x000fe80008000800 */
[----:B------:R-:W-:Y:S04]  /*247a0*/  LDS R205, [R2+UR12+0x100] ;  /* 0x0001000c02cd7984 */ /* 0x000fe80008000800 */
[----:B------:R-:W3:Y:S04]  /*247b0*/  LDS R207, [R2+UR12+0x900] ;  /* 0x0009000c02cf7984 */ /* 0x000ee80008000800 */
[----:B------:R-:W-:Y:S04]  /*247c0*/  LDS R200, [R0+UR12+0x180] ;  /* 0x0001800c00c87984 */ /* 0x000fe80008000800 */
[----:B------:R-:W-:Y:S04]  /*247d0*/  LDS R202, [R0+UR12+0x980] ;  /* 0x0009800c00ca7984 */ /* 0x000fe80008000800 */
[----:B------:R-:W-:Y:S04]  /*247e0*/  LDS R201, [R3+UR12+0x180] ;  /* 0x0001800c03c97984 */ /* 0x000fe80008000800 */
[----:B------:R-:W-:Y:S04]  /*247f0*/  LDS R203, [R3+UR12+0x980] ;  /* 0x0009800c03cb7984 */ /* 0x000fe80008000800 */
[----:B------:R-:W-:Y:S04]  /*24800*/  LDS R164, [R4+UR12+0x180] ;  /* 0x0001800c04a47984 */ /* 0x000fe80008000800 */
[----:B------:R-:W-:Y:S01]  /*24810*/  LDS R166, [R4+UR12+0x980] ;  /* 0x0009800c04a67984 */ /* 0x000fe20008000800 */
[-C--:B--2---:R-:W-:Y:S03]  /*24820*/  HMMA.1688.F32.TF32 R36, R248, R16.reuse, R36 ;  /* 0x00000010f824723c */ /* 0x084fe60000081024 */
[----:B------:R-:W-:Y:S04]  /*24830*/  LDS R165, [R2+UR12+0x180] ;  /* 0x0001800c02a57984 */ /* 0x000fe80008000800 */
[----:B------:R-:W-:Y:S01]  /*24840*/  LDS R167, [R2+UR12+0x980] ;  /* 0x0009800c02a77984 */ /* 0x000fe20008000800 */
[-C--:B-1----:R-:W-:Y:S03]  /*24850*/  HMMA.1688.F32.TF32 R52, R88, R16.reuse, R128 ;  /* 0x000000105834723c */ /* 0x082fe60000081080 */
[----:B------:R-:W1:Y:S03]  /*24860*/  LDSM.16.M88.4 R12, [R252+UR12+0x10800] ;  /* 0x0108000cfc0c783b */ /* 0x000e660008000200 */
[----:B---3--:R-:W-:Y:S01]  /*24870*/  HMMA.1688.F32.TF32 R56, R204, R16, R100 ;  /* 0x00000010cc38723c */ /* 0x008fe20000081064 */
[----:B------:R-:W2:Y:S04]  /*24880*/  LDSM.16.M88.4 R8, [R252+UR12+0x11000] ;  /* 0x0110000cfc08783b */ /* 0x000ea80008000200 */
[----:B------:R-:W3:Y:S05]  /*24890*/  LDSM.16.M88.4 R4, [R252+UR12+0x11800] ;  /* 0x0118000cfc04783b */ /* 0x000eea0008000200 */
[----:B------:R-:W-:Y:S01]  /*248a0*/  MOV R149, R36 ;  /* 0x0000002400957202 */ /* 0x000fe20000000f00 */
[----:B------:R-:W-:Y:S01]  /*248b0*/  IMAD.MOV.U32 R150, RZ, RZ, R37 ;  /* 0x000000ffff967224 */ /* 0x000fe200078e0025 */
[----:B------:R4:W-:Y:S01]  /*248c0*/  STL [R1+0x20c], R39 ;  /* 0x00020c2701007387 */ /* 0x0009e20000100800 */
[----:B------:R-:W-:-:S03]  /*248d0*/  IMAD.MOV.U32 R151, RZ, RZ, R38 ;  /* 0x000000ffff977224 */ /* 0x000fc600078e0026 */
[----:B------:R-:W-:Y:S04]  /*248e0*/  LDSM.16.M88.4 R196, [R252+UR12+0x12000] ;  /* 0x0120000cfcc4783b */ /* 0x000fe80008000200 */
[----:B------:R-:W3:Y:S01]  /*248f0*/  LDSM.16.M88.4 R192, [R252+UR12+0x12800] ;  /* 0x0128000cfcc0783b */ /* 0x000ee20008000200 */
[-C--:B----4-:R-:W-:Y:S03]  /*24900*/  HMMA.1688.F32.TF32 R36, R28, R16.reuse, R24 ;  /* 0x000000101c24723c */ /* 0x090fe60000081018 */
[----:B------:R-:W4:Y:S04]  /*24910*/  LDL.LU.64 R24, [R1+0x450] ;  /* 0x0004500001187983 */ /* 0x000f280000300a00 */
[----:B------:R-:W4:Y:S04]  /*24920*/  LDL.LU.64 R26, [R1+0x458] ;  /* 0x00045800011a7983 */ /* 0x000f280000300a00 */
[----:B------:R-:W3:Y:S04]  /*24930*/  LDSM.16.M88.4 R188, [R252+UR12+0x13000] ;  /* 0x0130000cfcbc783b */ /* 0x000ee80008000200 */
[----:B------:R-:W3:Y:S04]  /*24940*/  LDSM.16.M88.4 R152, [R252+UR12+0x13800] ;  /* 0x0138000cfc98783b */ /* 0x000ee80008000200 */
[----:B------:R-:W-:Y:S04]  /*24950*/  LDSM.16.M88.4 R156, [R252+UR12+0x15000] ;  /* 0x0150000cfc9c783b */ /* 0x000fe80008000200 */
[----:B------:R-:W-:Y:S04]  /*24960*/  LDSM.16.M88.4 R184, [R252+UR12+0x15800] ;  /* 0x0158000cfcb8783b */ /* 0x000fe80008000200 */
[----:B------:R-:W-:Y:S04]  /*24970*/  STL.64 [R1+0x4a0], R36 ;  /* 0x0004a02401007387 */ /* 0x000fe80000100a00 */
[----:B------:R1:W-:Y:S04]  /*24980*/  STL.64 [R1+0x4a8], R38 ;  /* 0x0004a82601007387 */ /* 0x0003e80000100a00 */
[----:B------:R-:W-:Y:S01]  /*24990*/  LDSM.16.M88.4 R180, [R252+UR12+0x16000] ;  /* 0x0160000cfcb4783b */ /* 0x000fe20008000200 */
[----:B-1----:R-:W-:Y:S03]  /*249a0*/  HMMA.1688.F32.TF32 R36, R76, R16, R20 ;  /* 0x000000104c24723c */ /* 0x002fe60000081014 */
[----:B------:R-:W2:Y:S04]  /*249b0*/  LDL.LU.64 R20, [R1+0x10] ;  /* 0x0000100001147983 */ /* 0x000ea80000300a00 */
[----:B------:R-:W2:-:S15]  /*249c0*/  LDL.LU.64 R22, [R1+0x18] ;  /* 0x0000180001167983 */ /* 0x000e9e0000300a00 */
[----:B------:R-:W-:-:S01]  /*249d0*/  NOP ;  /* 0x0000000000007918 */ /* 0x000fc20000000000 */
[----:B------:R-:W-:Y:S04]  /*249e0*/  STL.64 [R1+0x1d0], R36 ;  /* 0x0001d02401007387 */ /* 0x000fe80000100a00 */
[----:B------:R1:W-:Y:S04]  /*249f0*/  STL.64 [R1+0x1d8], R38 ;  /* 0x0001d82601007387 */ /* 0x0003e80000100a00 */
[----:B------:R-:W3:Y:S04]  /*24a00*/  LDL.LU.64 R44, [R1+0x490] ;  /* 0x00049000012c7983 */ /* 0x000ee80000300a00 */
[----:B------:R-:W3:Y:S01]  /*24a10*/  LDL.LU.64 R46, [R1+0x498] ;  /* 0x00049800012e7983 */ /* 0x000ee20000300a00 */
[----:B-1----:R-:W-:Y:S03]  /*24a20*/  HMMA.1688.F32.TF32 R36, R108, R16, R80 ;  /* 0x000000106c24723c */ /* 0x002fe60000081050 */
[----:B------:R-:W3:Y:S04]  /*24a30*/  LDL.LU.64 R40, [R1+0x470] ;  /* 0x0004700001287983 */ /* 0x000ee80000300a00 */
[----:B------:R-:W-:Y:S04]  /*24a40*/  STL.64 [R1+0x570], R52 ;  /* 0x0005703401007387 */ /* 0x000fe80000100a00 */
[----:B------:R1:W-:Y:S04]  /*24a50*/  STL.64 [R1+0x578], R54 ;  /* 0x0005783601007387 */ /* 0x0003e80000100a00 */
[----:B------:R-:W3:Y:S01]  /*24a60*/  LDL.LU.64 R42, [R1+0x478] ;  /* 0x00047800012a7983 */ /* 0x000ee20000300a00 */
[----:B------:R-:W-:Y:S06]  /*24a70*/  HMMA.1688.F32.TF32 R32, R248, R12, R32 ;  /* 0x0000000cf820723c */ /* 0x000fec0000081020 */
[-C--:B-1----:R-:W-:Y:S01]  /*24a80*/  HMMA.1688.F32.TF32 R52, R200, R16.reuse, R236 ;  /* 0x00000010c834723c */ /* 0x082fe200000810ec */
[----:B------:R-:W-:Y:S04]  /*24a90*/  STL.64 [R1+0x280], R36 ;  /* 0x0002802401007387 */ /* 0x000fe80000100a00 */
[----:B------:R1:W-:Y:S04]  /*24aa0*/  STL.64 [R1+0x288], R38 ;  /* 0x0002882601007387 */ /* 0x0003e80000100a00 */
[----:B------:R-:W-:Y:S04]  /*24ab0*/  STL.64 [R1+0x5b0], R56 ;  /* 0x0005b03801007387 */ /* 0x000fe80000100a00 */
[----:B------:R-:W-:Y:S05]  /*24ac0*/  STL.64 [R1+0x5b8], R58 ;  /* 0x0005b83a01007387 */ /* 0x000fea0000100a00 */
[----:B------:R-:W-:Y:S01]  /*24ad0*/  MOV R61, R32 ;  /* 0x00000020003d7202 */ /* 0x000fe20000000f00 */
[----:B-1----:R-:W-:Y:S01]  /*24ae0*/  HMMA.1688.F32.TF32 R36, R164, R16, R144 ;  /* 0x00000010a424723c */ /* 0x002fe20000081090 */
[----:B------:R-:W-:Y:S01]  /*24af0*/  IMAD.MOV.U32 R62, RZ, RZ, R33 ;  /* 0x000000ffff3e7224 */ /* 0x000fe200078e0021 */
[----:B------:R-:W-:Y:S01]  /*24b00*/  MOV R148, R35 ;  /* 0x0000002300947202 */ /* 0x000fe20000000f00 */
[----:B------:R-:W-:Y:S01]  /*24b10*/  IMAD.MOV.U32 R63, RZ, RZ, R34 ;  /* 0x000000ffff3f7224 */ /* 0x000fe200078e0022 */
[----:B------:R-:W-:Y:S04]  /*24b20*/  STL.64 [R1+0x2c0], R52 ;  /* 0x0002c03401007387 */ /* 0x000fe80000100a00 */
[----:B------:R-:W-:-:S15]  /*24b30*/  STL.64 [R1+0x2c8], R54 ;  /* 0x0002c83601007387 */ /* 0x000fde0000100a00 */
[----:B------:R1:W-:Y:S04]  /*24b40*/  STL.64 [R1+0x600], R36 ;  /* 0x0006002401007387 */ /* 0x0003e80000100a00 */
[----:B------:R1:W-:Y:S04]  /*24b50*/  STL.64 [R1+0x608], R38 ;  /* 0x0006082601007387 */ /* 0x0003e80000100a00 */
[----:B-1----:R-:W3:Y:S04]  /*24b60*/  LDL.LU.64 R36, [R1+0x20] ;  /* 0x0000200001247983 */ /* 0x002ee80000300a00 */
[----:B------:R-:W3:Y:S01]  /*24b70*/  LDL.LU.64 R38, [R1+0x28] ;  /* 0x0000280001267983 */ /* 0x000ee20000300a00 */
[-C--:B----4-:R-:W-:Y:S06]  /*24b80*/  HMMA.1688.F32.TF32 R24, R28, R12.reuse, R24 ;  /* 0x0000000c1c18723c */ /* 0x090fec0000081018 */
[----:B--2---:R-:W-:-:S15]  /*24b90*/  HMMA.1688.F32.TF32 R20, R76, R12, R20 ;  /* 0x0000000c4c14723c */ /* 0x004fde0000081014 */
[----:B------:R-:W-:-:S02]  /*24ba0*/  NOP ;  /* 0x0000000000007918 */ /* 0x000fc40000000000 */
[----:B------:R1:W-:Y:S04]  /*24bb0*/  STL.64 [R1+0x350], R24 ;  /* 0x0003501801007387 */ /* 0x0003e80000100a00 */
[----:B------:R2:W-:Y:S04]  /*24bc0*/  STL.64 [R1+0x358], R26 ;  /* 0x0003581a01007387 */ /* 0x0005e80000100a00 */
[----:B------:R-:W4:Y:S04]  /*24bd0*/  LDL.LU.64 R32, [R1+0x590] ;  /* 0x0005900001207983 */ /* 0x000f280000300a00 */
[----:B------:R-:W4:Y:S04]  /*24be0*/  LDL.LU.64 R34, [R1+0x598] ;  /* 0x0005980001227983 */ /* 0x000f280000300a00 */
[----:B------:R2:W-:Y:S04]  /*24bf0*/  STL.64 [R1+0x120], R20 ;  /* 0x0001201401007387 */ /* 0x0005e80000100a00 */
[----:B------:R2:W-:Y:S04]  /*24c00*/  STL.64 [R1+0x128], R22 ;  /* 0x0001281601007387 */ /* 0x0005e80000100a00 */
[----:B-1----:R-:W4:Y:S04]  /*24c10*/  LDL.LU.64 R24, [R1+0x480] ;  /* 0x0004800001187983 */ /* 0x002f280000300a00 */
[----:B--2---:R-:W4:Y:S04]  /*24c20*/  LDL.LU.64 R26, [R1+0x488] ;  /* 0x00048800011a7983 */ /* 0x004f280000300a00 */
[----:B------:R-:W2:Y:S04]  /*24c30*/  LDL.LU.64 R20, [R1+0x30] ;  /* 0x0000300001147983 */ /* 0x000ea80000300a00 */
[----:B------:R-:W2:Y:S01]  /*24c40*/  LDL.LU.64 R22, [R1+0x38] ;  /* 0x0000380001167983 */ /* 0x000ea20000300a00 */
[-C--:B------:R-:W-:Y:S03]  /*24c50*/  HMMA.1688.F32.TF32 R52, R108, R12.reuse, R168 ;  /* 0x0000000c6c34723c */ /* 0x080fe600000810a8 */
[----:B------:R-:W-:Y:S03]  /*24c60*/  LDSM.16.M88.4 R168, [R252+UR12+0x17800] ;  /* 0x0178000cfca8783b */ /* 0x000fe60008000200 */
[-C--:B------:R-:W-:Y:S06]  /*24c70*/  HMMA.1688.F32.TF32 R56, R88, R12.reuse, R132 ;  /* 0x0000000c5838723c */ /* 0x080fec0000081084 */
[----:B------:R-:W-:Y:S11]  /*24c80*/  HMMA.1688.F32.TF32 R64, R204, R12, R96 ;  /* 0x0000000ccc40723c */ /* 0x000ff60000081060 */
[----:B------:R-:W-:Y:S01]  /*24c90*/  STL.64 [R1+0x220], R52 ;  /* 0x0002203401007387 */ /* 0x000fe20000100a00 */
[----:B------:R-:W-:-:S05]  /*24ca0*/  IMAD.MOV.U32 R17, RZ, RZ, R55 ;  /* 0x000000ffff117224 */ /* 0x000fca00078e0037 */
[----:B------:R-:W-:Y:S04]  /*24cb0*/  STL.64 [R1+0x4f0], R56 ;  /* 0x0004f03801007387 */ /* 0x000fe80000100a00 */
[----:B------:R1:W-:Y:S01]  /*24cc0*/  STL.64 [R1+0x4f8], R58 ;  /* 0x0004f83a01007387 */ /* 0x0003e20000100a00 */
[----:B---3--:R-:W-:Y:S03]  /*24cd0*/  HMMA.1688.F32.TF32 R44, R248, R8, R44 ;  /* 0x00000008f82c723c */ /* 0x008fe6000008102c */
[----:B------:R3:W-:Y:S03]  /*24ce0*/  STL [R1+0x228], R54 ;  /* 0x0002283601007387 */ /* 0x0007e60000100800 */
[-C--:B-1----:R-:W-:Y:S06]  /*24cf0*/  HMMA.1688.F32.TF32 R56, R200, R12.reuse, R240 ;  /* 0x0000000cc838723c */ /* 0x082fec00000810f0 */
[----:B---3--:R-:W-:Y:S01]  /*24d00*/  HMMA.1688.F32.TF32 R52, R164, R12, R124 ;  /* 0x0000000ca434723c */ /* 0x008fe2000008107c */
[----:B------:R-:W-:Y:S04]  /*24d10*/  STL [R1+0x2638], R17 ;  /* 0x0026381101007387 */ /* 0x000fe80000100800 */
[----:B------:R-:W-:Y:S04]  /*24d20*/  STL.64 [R1+0x580], R64 ;  /* 0x0005804001007387 */ /* 0x000fe80000100a00 */
[----:B------:R-:W-:Y:S03]  /*24d30*/  STL.64 [R1+0x588], R66 ;  /* 0x0005884201007387 */ /* 0x000fe60000100a00 */
[----:B------:R-:W-:-:S05]  /*24d40*/  IMAD.MOV.U32 R60, RZ, RZ, R47 ;  /* 0x000000ffff3c7224 */ /* 0x000fca00078e002f */
[----:B------:R1:W-:Y:S04]  /*24d50*/  STL.64 [R1+0x240], R56 ;  /* 0x0002403801007387 */ /* 0x0003e80000100a00 */
[----:B------:R3:W-:Y:S04]  /*24d60*/  STL.64 [R1+0x248], R58 ;  /* 0x0002483a01007387 */ /* 0x0007e80000100a00 */
[----:B------:R-:W-:Y:S04]  /*24d70*/  STL.64 [R1+0x5c0], R52 ;  /* 0x0005c03401007387 */ /* 0x000fe80000100a00 */
[----:B------:R3:W-:Y:S01]  /*24d80*/  STL.64 [R1+0x5c8], R54 ;  /* 0x0005c83601007387 */ /* 0x0007e20000100a00 */
[----:B-1----:R-:W-:Y:S01]  /*24d90*/  IMAD.MOV.U32 R57, RZ, RZ, R44 ;  /* 0x000000ffff397224 */ /* 0x002fe200078e002c */
[----:B---3--:R-:W-:Y:S01]  /*24da0*/  MOV R58, R45 ;  /* 0x0000002d003a7202 */ /* 0x008fe20000000f00 */
[----:B------:R-:W-:-:S02]  /*24db0*/  IMAD.MOV.U32 R59, RZ, RZ, R46 ;  /* 0x000000ffff3b7224 */ /* 0x000fc400078e002e */
[-C--:B------:R-:W-:Y:S06]  /*24dc0*/  HMMA.1688.F32.TF32 R44, R76, R8.reuse, R36 ;  /* 0x000000084c2c723c */ /* 0x080fec0000081024 */
[-C--:B------:R-:W-:Y:S06]  /*24dd0*/  HMMA.1688.F32.TF32 R52, R28, R8.reuse, R40 ;  /* 0x000000081c34723c */ /* 0x080fec0000081028 */
[-C--:B------:R-:W-:Y:S06]  /*24de0*/  HMMA.1688.F32.TF32 R40, R88, R8.reuse, R136 ;  /* 0x000000085828723c */ /* 0x080fec0000081088 */
[----:B------:R-:W-:Y:S01]  /*24df0*/  HMMA.1688.F32.TF32 R36, R108, R8, R172 ;  /* 0x000000086c24723c */ /* 0x000fe200000810ac */
[----:B------:R-:W-:Y:S10]  /*24e00*/  LDSM.16.M88.4 R172, [R252+UR12+0x17000] ;  /* 0x0170000cfcac783b */ /* 0x000ff40008000200 */
[----:B------:R-:W-:Y:S04]  /*24e10*/  STL.64 [R1+0x2b0], R52 ;  /* 0x0002b03401007387 */ /* 0x000fe80000100a00 */
[----:B------:R-:W-:Y:S04]  /*24e20*/  STL.64 [R1+0x2b8], R54 ;  /* 0x0002b83601007387 */ /* 0x000fe80000100a00 */
[----:B------:R-:W-:Y:S04]  /*24e30*/  STL.64 [R1+0xf0], R44 ;  /* 0x0000f02c01007387 */ /* 0x000fe80000100a00 */
[----:B------:R1:W-:Y:S01]  /*24e40*/  STL.64 [R1+0xf8], R46 ;  /* 0x0000f82e01007387 */ /* 0x0003e20000100a00 */
[----:B------:R-:W-:-:S03]  /*24e50*/  MOV R17, R38 ;  /* 0x0000002600117202 */ /* 0x000fc60000000f00 */
[----:B------:R-:W-:Y:S01]  /*24e60*/  STL.64 [R1+0x470], R40 ;  /* 0x0004702801007387 */ /* 0x000fe20000100a00 */
[----:B------:R-:W-:-:S03]  /*24e70*/  IMAD.MOV.U32 R13, RZ, RZ, R39 ;  /* 0x000000ffff0d7224 */ /* 0x000fc600078e0027 */
[----:B------:R3:W-:Y:S01]  /*24e80*/  STL.64 [R1+0x478], R42 ;  /* 0x0004782a01007387 */ /* 0x0007e20000100a00 */
[-C--:B-1----:R-:W-:Y:S03]  /*24e90*/  HMMA.1688.F32.TF32 R44, R204, R8.reuse, R92 ;  /* 0x00000008cc2c723c */ /* 0x082fe6000008105c */
[----:B------:R1:W-:Y:S03]  /*24ea0*/  STL.64 [R1+0x160], R36 ;  /* 0x0001602401007387 */ /* 0x0003e60000100a00 */
[-C--:B---3--:R-:W-:Y:S06]  /*24eb0*/  HMMA.1688.F32.TF32 R40, R200, R8.reuse, R112 ;  /* 0x00000008c828723c */ /* 0x088fec0000081070 */
[----:B-1----:R-:W-:Y:S01]  /*24ec0*/  HMMA.1688.F32.TF32 R36, R164, R8, R120 ;  /* 0x00000008a424723c */ /* 0x002fe20000081078 */
[----:B------:R1:W-:Y:S04]  /*24ed0*/  STL [R1+0x26a0], R13 ;  /* 0x0026a00d01007387 */ /* 0x0003e80000100800 */
[----:B------:R-:W-:Y:S06]  /*24ee0*/  STL [R1+0x263c], R17 ;  /* 0x00263c1101007387 */ /* 0x000fec0000100800 */
[----:B------:R-:W-:Y:S04]  /*24ef0*/  STL.64 [R1+0x560], R44 ;  /* 0x0005602c01007387 */ /* 0x000fe80000100a00 */
[----:B------:R-:W-:Y:S04]  /*24f00*/  STL.64 [R1+0x568], R46 ;  /* 0x0005682e01007387 */ /* 0x000fe80000100a00 */
[----:B------:R-:W-:Y:S04]  /*24f10*/  STL.64 [R1+0x1a0], R40 ;  /* 0x0001a02801007387 */ /* 0x000fe80000100a00 */
[----:B------:R-:W-:Y:S04]  /*24f20*/  STL.64 [R1+0x1a8], R42 ;  /* 0x0001a82a01007387 */ /* 0x000fe80000100a00 */
[----:B------:R-:W-:Y:S04]  /*24f30*/  STL.64 [R1+0x5a0], R36 ;  /* 0x0005a02401007387 */ /* 0x000fe80000100a00 */
[----:B------:R-:W-:Y:S01]  /*24f40*/  STL.64 [R1+0x5a8], R38 ;  /* 0x0005a82601007387 */ /* 0x000fe20000100a00 */
[-C--:B------:R-:W-:Y:S03]  /*24f50*/  HMMA.1688.F32.TF32 R132, R108, R4.reuse, R176 ;  /* 0x000000046c84723c */ /* 0x080fe600000810b0 */
[----:B------:R-:W-:Y:S03]  /*24f60*/  LDSM.16.M88.4 R176, [R252+UR12+0x16800] ;  /* 0x0168000cfcb0783b */ /* 0x000fe60008000200 */
[-C--:B------:R-:W-:Y:S06]  /*24f70*/  HMMA.1688.F32.TF32 R92, R200, R4.reuse, R104 ;  /* 0x00000004c85c723c */ /* 0x080fec0000081068 */
[-C--:B----4-:R-:W-:Y:S06]  /*24f80*/  HMMA.1688.F32.TF32 R24, R28, R4.reuse, R24 ;  /* 0x000000041c18723c */ /* 0x090fec0000081018 */
[----:B--2---:R-:W-:-:S15]  /*24f90*/  HMMA.1688.F32.TF32 R20, R76, R4, R20 ;  /* 0x000000044c14723c */ /* 0x004fde0000081014 */
[----:B------:R-:W-:-:S08]  /*24fa0*/  NOP ;  /* 0x0000000000007918 */ /* 0x000fd00000000000 */
[----:B------:R-:W-:Y:S01]  /*24fb0*/  STL.64 [R1+0xc0], R20 ;  /* 0x0000c01401007387 */ /* 0x000fe20000100a00 */
[----:B-1----:R-:W-:-:S03]  /*24fc0*/  MOV R13, R23 ;  /* 0x00000017000d7202 */ /* 0x002fc60000000f00 */
[----:B------:R-:W-:Y:S04]  /*24fd0*/  STL.64 [R1+0x260], R24 ;  /* 0x0002601801007387 */ /* 0x000fe80000100a00 */
[----:B------:R-:W-:Y:S04]  /*24fe0*/  STL.64 [R1+0x268], R26 ;  /* 0x0002681a01007387 */ /* 0x000fe80000100a00 */
[----:B------:R1:W-:Y:S01]  /*24ff0*/  STL [R1+0xc8], R22 ;  /* 0x0000c81601007387 */ /* 0x0003e20000100800 */
[-C--:B------:R-:W-:Y:S03]  /*25000*/  HMMA.1688.F32.TF32 R32, R248, R4.reuse, R32 ;  /* 0x00000004f820723c */ /* 0x080fe60000081020 */
[----:B------:R-:W-:Y:S03]  /*25010*/  LDSM.16.M88.4 R24, [R252+UR12+0x14800] ;  /* 0x0148000cfc18783b */ /* 0x000fe60008000200 */
[----:B-1----:R-:W-:Y:S01]  /*25020*/  HMMA.1688.F32.TF32 R20, R88, R4, R140 ;  /* 0x000000045814723c */ /* 0x002fe2000008108c */
[----:B------:R-:W-:Y:S04]  /*25030*/  STL [R1+0x26a4], R13 ;  /* 0x0026a40d01007387 */ /* 0x000fe80000100800 */
[----:B------:R-:W-:-:S15]  /*25040*/  STL.64 [R1+0x2648], R134 ;  /* 0x0026488601007387 */ /* 0x000fde0000100a00 */
[----:B------:R-:W-:-:S03]  /*25050*/  NOP ;  /* 0x0000000000007918 */ /* 0x000fc60000000000 */
[----:B------:R-:W-:Y:S04]  /*25060*/  STL.64 [R1+0x410], R20 ;  /* 0x0004101401007387 */ /* 0x000fe80000100a00 */
[----:B------:R1:W-:Y:S02]  /*25070*/  STL.64 [R1+0x418], R22 ;  /* 0x0004181601007387 */ /* 0x0003e40000100a00 */
[----:B-1----:R-:W-:Y:S02]  /*25080*/  HMMA.1688.F32.TF32 R20, R204, R4, R84 ;  /* 0x00000004cc14723c */ /* 0x002fe40000081054 */
[----:B------:R-:W-:Y:S04]  /*25090*/  STL.64 [R1+0x2640], R132 ;  /* 0x0026408401007387 */ /* 0x000fe80000100a00 */
[----:B------:R-:W-:-:S15]  /*250a0*/  STL.64 [R1+0x2658], R94 ;  /* 0x0026585e01007387 */ /* 0x000fde0000100a00 */
[----:B------:R-:W-:-:S02]  /*250b0*/  NOP ;  /* 0x0000000000007918 */ /* 0x000fc40000000000 */
[----:B------:R-:W-:Y:S04]  /*250c0*/  STL.64 [R1+0x510], R20 ;  /* 0x0005101401007387 */ /* 0x000fe80000100a00 */
[----:B------:R1:W-:Y:S04]  /*250d0*/  STL.64 [R1+0x518], R22 ;  /* 0x0005181601007387 */ /* 0x0003e80000100a00 */
[----:B------:R-:W-:Y:S04]  /*250e0*/  STL.64 [R1+0x2650], R92 ;  /* 0x0026505c01007387 */ /* 0x000fe80000100a00 */
[----:B------:R-:W2:Y:S04]  /*250f0*/  LDL.LU.64 R36, [R1+0x970] ;  /* 0x0009700001247983 */ /* 0x000ea80000300a00 */
[----:B------:R-:W2:Y:S01]  /*25100*/  LDL.LU.64 R38, [R1+0x978] ;  /* 0x0009780001267983 */ /* 0x000ea20000300a00 */
[----:B-1----:R-:W-:Y:S01]  /*25110*/  HMMA.1688.F32.TF32 R20, R164, R4, R116 ;  /* 0x00000004a414723c */ /* 0x002fe20000081074 */
[----:B------:R-:W-:Y:S01]  /*25120*/  IMAD.MOV.U32 R49, RZ, RZ, R32 ;  /* 0x000000ffff317224 */ /* 0x000fe200078e0020 */
[----:B------:R-:W-:Y:S01]  /*25130*/  MOV R50, R33 ;  /* 0x0000002100327202 */ /* 0x000fe20000000f00 */
[----:B------:R-:W-:-:S02]  /*25140*/  IMAD.MOV.U32 R51, RZ, RZ, R34 ;  /* 0x000000ffff337224 */ /* 0x000fc400078e0022 */
[----:B------:R-:W-:-:S15]  /*25150*/  IMAD.MOV.U32 R52, RZ, RZ, R35 ;  /* 0x000000ffff347224 */ /* 0x000fde00078e0023 */
[----:B------:R-:W-:-:S03]  /*25160*/  NOP ;  /* 0x0000000000007918 */ /* 0x000fc60000000000 */
[----:B------:R-:W-:Y:S04]  /*25170*/  STL.64 [R1+0x590], R20 ;  /* 0x0005901401007387 */ /* 0x000fe80000100a00 */
[----:B------:R-:W-:Y:S04]  /*25180*/  STL.64 [R1+0x598], R22 ;  /* 0x0005981601007387 */ /* 0x000fe80000100a00 */
[----:B------:R-:W3:Y:S04]  /*25190*/  LDL.LU.64 R32, [R1+0x960] ;  /* 0x0009600001207983 */ /* 0x000ee80000300a00 */
[----:B------:R-:W3:Y:S04]  /*251a0*/  LDL.LU.64 R34, [R1+0x968] ;  /* 0x0009680001227983 */ /* 0x000ee80000300a00 */
[----:B------:R-:W1:Y:S04]  /*251b0*/  LDSM.16.M88.4 R20, [R252+UR12+0x14000] ;  /* 0x0140000cfc14783b */ /* 0x000e680008000200 */
        /* <DEDUP_REMOVED lines=8> */
[----:B------:R4:W-:Y:S04]  /*25240*/  STL [R1+0x26f8], R195 ;  /* 0x0026f8c301007387 */ /* 0x0009e80000100800 */
[----:B------:R-:W-:Y:S04]  /*25250*/  STL [R1+0x26ac], R190 ;  /* 0x0026acbe01007387 */ /* 0x000fe80000100800 */
[----:B------:R-:W-:Y:S04]  /*25260*/  STL [R1+0x26a8], R191 ;  /* 0x0026a8bf01007387 */ /* 0x000fe80000100800 */
[----:B------:R-:W-:Y:S04]  /*25270*/  STL [R1+0x26b4], R154 ;  /* 0x0026b49a01007387 */ /* 0x000fe80000100800 */
[----:B------:R-:W-:Y:S04]  /*25280*/  STL [R1+0x26b0], R155 ;  /* 0x0026b09b01007387 */ /* 0x000fe80000100800 */
[----:B-1----:R-:W-:Y:S04]  /*25290*/  STL [R1+0x26bc], R22 ;  /* 0x0026bc1601007387 */ /* 0x002fe80000100800 */
        /* <DEDUP_REMOVED lines=13> */
[----:B------:R1:W-:Y:S04]  /*25370*/  STL [R1+0x26f4], R170 ;  /* 0x0026f4aa01007387 */ /* 0x0003e80000100800 */
[----:B------:R1:W-:Y:S04]  /*25380*/  STL [R1+0x26f0], R171 ;  /* 0x0026f0ab01007387 */ /* 0x0003e80000100800 */
[----:B------:R-:W-:Y:S04]  /*25390*/  STL [R1+0x25c0], R252 ;  /* 0x0025c0fc01007387 */ /* 0x000fe80000100800 */
[----:B------:R-:W4:Y:S04]  /*253a0*/  LDL.LU.64 R40, [R1+0x910] ;  /* 0x0009100001287983 */ /* 0x000f280000300a00 */
[----:B------:R-:W4:Y:S01]  /*253b0*/  LDL.LU.64 R42, [R1+0x918] ;  /* 0x00091800012a7983 */ /* 0x000f220000300a00 */
[----:B--2---:R-:W-:-:S15]  /*253c0*/  HMMA.1688.F32.TF32 R36, R248, R196, R36 ;  /* 0x000000c4f824723c */ /* 0x004fde0000081024 */
[----:B------:R-:W-:-:S09]  /*253d0*/  NOP ;  /* 0x0000000000007918 */ /* 0x000fd20000000000 */
[----:B------:R-:W-:Y:S01]  /*253e0*/  IMAD.MOV.U32 R53, RZ, RZ, R36 ;  /* 0x000000ffff357224 */ /* 0x000fe200078e0024 */
[----:B------:R-:W-:Y:S01]  /*253f0*/  MOV R55, R38 ;  /* 0x0000002600377202 */ /* 0x000fe20000000f00 */
[----:B------:R-:W-:Y:S02]  /*25400*/  IMAD.MOV.U32 R54, RZ, RZ, R37 ;  /* 0x000000ffff367224 */ /* 0x000fe400078e0025 */
[----:B------:R-:W-:Y:S01]  /*25410*/  IMAD.MOV.U32 R56, RZ, RZ, R39 ;  /* 0x000000ffff387224 */ /* 0x000fe200078e0027 */
[----:B------:R-:W2:Y:S04]  /*25420*/  LDL.LU.64 R36, [R1+0x900] ;  /* 0x0009000001247983 */ /* 0x000ea80000300a00 */
[----:B------:R-:W2:Y:S01]  /*25430*/  LDL.LU.64 R38, [R1+0x908] ;  /* 0x0009080001267983 */ /* 0x000ea20000300a00 */
[----:B---3--:R-:W-:-:S15]  /*25440*/  HMMA.1688.F32.TF32 R32, R248, R192, R32 ;  /* 0x000000c0f820723c */ /* 0x008fde0000081020 */
[----:B------:R-:W-:-:S09]  /*25450*/  NOP ;  /* 0x0000000000007918 */ /* 0x000fd20000000000 */
[----:B------:R-:W-:Y:S01]  /*25460*/  IMAD.MOV.U32 R8, RZ, RZ, R32 ;  /* 0x000000ffff087224 */ /* 0x000fe200078e0020 */
[----:B------:R-:W-:Y:S01]  /*25470*/  MOV R5, R33 ;  /* 0x0000002100057202 */ /* 0x000fe20000000f00 */
[----:B------:R-:W-:Y:S01]  /*25480*/  IMAD.MOV.U32 R4, RZ, RZ, R34 ;  /* 0x000000ffff047224 */ /* 0x000fe200078e0022 */
[----:B------:R-:W3:Y:S01]  /*25490*/  LDL.LU.64 R32, [R1+0x8f0] ;  /* 0x0008f00001207983 */ /* 0x000ee20000300a00 */
[----:B------:R-:W-:-:S03]  /*254a0*/  IMAD.MOV.U32 R2, RZ, RZ, R35 ;  /* 0x000000ffff027224 */ /* 0x000fc600078e0023 */
[----:B------:R-:W3:Y:S01]  /*254b0*/  LDL.LU.64 R34, [R1+0x8f8] ;  /* 0x0008f80001227983 */ /* 0x000ee20000300a00 */
[----:B----4-:R-:W-:-:S15]  /*254c0*/  HMMA.1688.F32.TF32 R84, R248, R188, R84 ;  /* 0x000000bcf854723c */ /* 0x010fde0000081054 */
[----:B------:R-:W-:-:S08]  /*254d0*/  NOP ;  /* 0x0000000000007918 */ /* 0x000fd00000000000 */
[----:B------:R4:W-:Y:S04]  /*254e0*/  STL [R1+0x84], R85 ;  /* 0x0000845501007387 */ /* 0x0009e80000100800 */
[----:B------:R4:W-:Y:S04]  /*254f0*/  STL [R1+0x88], R86 ;  /* 0x0000885601007387 */ /* 0x0009e80000100800 */
[----:B------:R-:W3:Y:S04]  /*25500*/  LDL.LU.64 R120, [R1+0x8e0] ;  /* 0x0008e00001787983 */ /* 0x000ee80000300a00 */
[----:B------:R-:W3:Y:S04]  /*25510*/  LDL.LU.64 R122, [R1+0x8e8] ;  /* 0x0008e800017a7983 */ /* 0x000ee80000300a00 */
[----:B------:R-:W3:Y:S04]  /*25520*/  LDL.LU.64 R116, [R1+0x8d0] ;  /* 0x0008d00001747983 */ /* 0x000ee80000300a00 */
[----:B------:R-:W3:Y:S01]  /*25530*/  LDL.LU.64 R118, [R1+0x8d8] ;  /* 0x0008d80001767983 */ /* 0x000ee20000300a00 */
[----:B------:R-:W-:Y:S01]  /*25540*/  MOV R195, R84 ;  /* 0x0000005400c37202 */ /* 0x000fe20000000f00 */
[----:B-1----:R-:W-:Y:S01]  /*25550*/  IMAD.MOV.U32 R170, RZ, RZ, R87 ;  /* 0x000000ffffaa7224 */ /* 0x002fe200078e0057 */
[----:B------:R-:W-:-:S15]  /*25560*/  HMMA.1688.F32.TF32 R40, R248, R156, R40 ;  /* 0x0000009cf828723c */ /* 0x000fde0000081028 */
[----:B------:R-:W-:-:S09]  /*25570*/  NOP ;  /* 0x0000000000007918 */ /* 0x000fd20000000000 */
[----:B------:R-:W-:Y:S01]  /*25580*/  IMAD.MOV.U32 R171, RZ, RZ, R40 ;  /* 0x000000ffffab7224 */ /* 0x000fe200078e0028 */
[----:B------:R-:W-:Y:S01]  /*25590*/  MOV R174, R41 ;  /* 0x0000002900ae7202 */ /* 0x000fe20000000f00 */
[----:B------:R-:W-:Y:S02]  /*255a0*/  IMAD.MOV.U32 R175, RZ, RZ, R42 ;  /* 0x000000ffffaf7224 */ /* 0x000fe400078e002a */
[----:B------:R-:W-:Y:S01]  /*255b0*/  IMAD.MOV.U32 R178, RZ, RZ, R43 ;  /* 0x000000ffffb27224 */ /* 0x000fe200078e002b */
[----:B--2---:R-:W-:-:S15]  /*255c0*/  HMMA.1688.F32.TF32 R92, R248, R184, R36 ;  /* 0x000000b8f85c723c */ /* 0x004fde0000081024 */
[----:B------:R-:W-:-:S08]  /*255d0*/  NOP ;  /* 0x0000000000007918 */ /* 0x000fd00000000000 */
[----:B------:R-:W-:Y:S04]  /*255e0*/  STL.64 [R1+0x2668], R94 ;  /* 0x0026685e01007387 */ /* 0x000fe80000100a00 */
[----:B------:R1:W-:Y:S04]  /*255f0*/  STL.64 [R1+0x2660], R92 ;  /* 0x0026605c01007387 */ /* 0x0003e80000100a00 */
        /* <DEDUP_REMOVED lines=10> */
[----:B----4-:R-:W4:Y:S04]  /*256a0*/  LDL.LU.64 R84, [R1+0x870] ;  /* 0x0008700001547983 */ /* 0x010f280000300a00 */
[----:B------:R-:W4:Y:S01]  /*256b0*/  LDL.LU.64 R86, [R1+0x878] ;  /* 0x0008780001567983 */ /* 0x000f220000300a00 */
[C---:B---3--:R-:W-:Y:S03]  /*256c0*/  HMMA.1688.F32.TF32 R132, R248.reuse, R180, R32 ;  /* 0x000000b4f884723c */ /* 0x048fe60000081020 */
[----:B------:R-:W3:Y:S04]  /*256d0*/  LDL.LU.64 R32, [R1+0x860] ;  /* 0x0008600001207983 */ /* 0x000ee80000300a00 */
[----:B------:R-:W3:Y:S01]  /*256e0*/  LDL.LU.64 R34, [R1+0x868] ;  /* 0x0008680001227983 */ /* 0x000ee20000300a00 */
[C---:B------:R-:W-:Y:S06]  /*256f0*/  HMMA.1688.F32.TF32 R80, R248.reuse, R152, R80 ;  /* 0x00000098f850723c */ /* 0x040fec0000081050 */
[C---:B------:R-:W-:Y:S06]  /*25700*/  HMMA.1688.F32.TF32 R64, R248.reuse, R20, R64 ;  /* 0x00000014f840723c */ /* 0x040fec0000081040 */
[C---:B------:R-:W-:Y:S06]  /*25710*/  HMMA.1688.F32.TF32 R44, R248.reuse, R24, R44 ;  /* 0x00000018f82c723c */ /* 0x040fec000008102c */
[C---:B-1----:R-:W-:Y:S06]  /*25720*/  HMMA.1688.F32.TF32 R92, R248.reuse, R176, R120 ;  /* 0x000000b0f85c723c */ /* 0x042fec0000081078 */
[----:B------:R-:W-:Y:S01]  /*25730*/  HMMA.1688.F32.TF32 R116, R248, R172, R116 ;  /* 0x000000acf874723c */ /* 0x000fe20000081074 */
[----:B------:R-:W-:Y:S01]  /*25740*/  IMAD.MOV.U32 R187, RZ, RZ, R80 ;  /* 0x000000ffffbb7224 */ /* 0x000fe200078e0050 */
[----:B------:R-:W-:Y:S01]  /*25750*/  MOV R158, R81 ;  /* 0x00000051009e7202 */ /* 0x000fe20000000f00 */
[----:B------:R-:W-:Y:S01]  /*25760*/  IMAD.MOV.U32 R159, RZ, RZ, R82 ;  /* 0x000000ffff9f7224 */ /* 0x000fe200078e0052 */
[----:B------:R-:W3:Y:S01]  /*25770*/  LDL.LU.64 R80, [R1+0x850] ;  /* 0x0008500001507983 */ /* 0x000ee20000300a00 */
[----:B------:R-:W-:Y:S01]  /*25780*/  IMAD.MOV.U32 R26, RZ, RZ, R83 ;  /* 0x000000ffff1a7224 */ /* 0x000fe200078e0053 */
[----:B------:R-:W-:Y:S01]  /*25790*/  MOV R27, R64 ;  /* 0x00000040001b7202 */ /* 0x000fe20000000f00 */
[----:B------:R-:W-:Y:S01]  /*257a0*/  IMAD.MOV.U32 R22, RZ, RZ, R65 ;  /* 0x000000ffff167224 */ /* 0x000fe200078e0041 */
[----:B------:R-:W3:Y:S01]  /*257b0*/  LDL.LU.64 R82, [R1+0x858] ;  /* 0x0008580001527983 */ /* 0x000ee20000300a00 */
[----:B------:R-:W-:Y:S01]  /*257c0*/  IMAD.MOV.U32 R23, RZ, RZ, R66 ;  /* 0x000000ffff177224 */ /* 0x000fe200078e0042 */
[----:B------:R-:W-:-:S02]  /*257d0*/  MOV R154, R67 ;  /* 0x00000043009a7202 */ /* 0x000fc40000000f00 */
[----:B------:R-:W3:Y:S01]  /*257e0*/  LDL.LU.64 R64, [R1+0x840] ;  /* 0x0008400001407983 */ /* 0x000ee20000300a00 */
[----:B------:R-:W-:Y:S01]  /*257f0*/  IMAD.MOV.U32 R179, RZ, RZ, R44 ;  /* 0x000000ffffb37224 */ /* 0x000fe200078e002c */
[----:B------:R-:W-:Y:S01]  /*25800*/  MOV R183, R46 ;  /* 0x0000002e00b77202 */ /* 0x000fe20000000f00 */
[----:B------:R-:W-:Y:S01]  /*25810*/  IMAD.MOV.U32 R182, RZ, RZ, R45 ;  /* 0x000000ffffb67224 */ /* 0x000fe200078e002d */
[----:B------:R-:W3:Y:S01]  /*25820*/  LDL.LU.64 R66, [R1+0x848] ;  /* 0x0008480001427983 */ /* 0x000ee20000300a00 */
[----:B------:R-:W-:-:S03]  /*25830*/  IMAD.MOV.U32 R186, RZ, RZ, R47 ;  /* 0x000000ffffba7224 */ /* 0x000fc600078e002f */
[----:B------:R-:W3:Y:S04]  /*25840*/  LDL.LU.64 R44, [R1+0x830] ;  /* 0x00083000012c7983 */ /* 0x000ee80000300a00 */
[----:B------:R-:W3:Y:S04]  /*25850*/  LDL.LU.64 R46, [R1+0x838] ;  /* 0x00083800012e7983 */ /* 0x000ee80000300a00 */
[----:B------:R-:W3:Y:S04]  /*25860*/  LDL.LU.64 R36, [R1+0x820] ;  /* 0x0008200001247983 */ /* 0x000ee80000300a00 */
[----:B------:R-:W3:Y:S04]  /*25870*/  LDL.LU.64 R38, [R1+0x828] ;  /* 0x0008280001267983 */ /* 0x000ee80000300a00 */
[----:B------:R-:W-:Y:S04]  /*25880*/  STL.64 [R1+0x2678], R134 ;  /* 0x0026788601007387 */ /* 0x000fe80000100a00 */
[----:B------:R-:W-:Y:S01]  /*25890*/  STL.64 [R1+0x2670], R132 ;  /* 0x0026708401007387 */ /* 0x000fe20000100a00 */
[----:B--2---:R-:W-:Y:S06]  /*258a0*/  HMMA.1688.F32.TF32 R248, R248, R168, R112 ;  /* 0x000000a8f8f8723c */ /* 0x004fec0000081070 */
[C---:B------:R-:W-:Y:S06]  /*258b0*/  HMMA.1688.F32.TF32 R112, R28.reuse, R196, R104 ;  /* 0x000000c41c70723c */ /* 0x040fec0000081068 */
[C---:B------:R-:W-:Y:S06]  /*258c0*/  HMMA.1688.F32.TF32 R104, R28.reuse, R192, R100 ;  /* 0x000000c01c68723c */ /* 0x040fec0000081064 */
[C---:B------:R-:W-:Y:S06]  /*258d0*/  HMMA.1688.F32.TF32 R100, R28.reuse, R188, R96 ;  /* 0x000000bc1c64723c */ /* 0x040fec0000081060 */
[C---:B------:R-:W-:Y:S01]  /*258e0*/  HMMA.1688.F32.TF32 R96, R28.reuse, R152, R40 ;  /* 0x000000981c60723c */ /* 0x040fe20000081028 */
[----:B------:R-:W-:Y:S04]  /*258f0*/  STL.64 [R1+0x2688], R250 ;  /* 0x002688fa01007387 */ /* 0x000fe80000100a00 */
[----:B------:R-:W-:Y:S04]  /*25900*/  STL.64 [R1+0x2680], R248 ;  /* 0x002680f801007387 */ /* 0x000fe80000100a00 */
[----:B------:R-:W-:Y:S04]  /*25910*/  STL.64 [R1+0x190], R112 ;  /* 0x0001907001007387 */ /* 0x000fe80000100a00 */
[----:B------:R-:W-:Y:S04]  /*25920*/  STL.64 [R1+0x198], R114 ;  /* 0x0001987201007387 */ /* 0x000fe80000100a00 */
[----:B------:R-:W-:Y:S04]  /*25930*/  STL.64 [R1+0x1b0], R104 ;  /* 0x0001b06801007387 */ /* 0x000fe80000100a00 */
[----:B------:R-:W-:Y:S04]  /*25940*/  STL.64 [R1+0x1b8], R106 ;  /* 0x0001b86a01007387 */ /* 0x000fe80000100a00 */
[----:B------:R-:W2:Y:S04]  /*25950*/  LDL.LU.64 R40, [R1+0x300] ;  /* 0x0003000001287983 */ /* 0x000ea80000300a00 */
[----:B------:R-:W-:Y:S04]  /*25960*/  STL.64 [R1+0x1e0], R100 ;  /* 0x0001e06401007387 */ /* 0x000fe80000100a00 */
[----:B------:R-:W-:Y:S04]  /*25970*/  STL.64 [R1+0x1e8], R102 ;  /* 0x0001e86601007387 */ /* 0x000fe80000100a00 */
[----:B------:R-:W2:Y:S04]  /*25980*/  LDL.LU.64 R42, [R1+0x308] ;  /* 0x00030800012a7983 */ /* 0x000ea80000300a00 */
[----:B------:R-:W-:Y:S04]  /*25990*/  STL.64 [R1+0x230], R96 ;  /* 0x0002306001007387 */ /* 0x000fe80000100a00 */
[----:B------:R4:W-:Y:S02]  /*259a0*/  STL.64 [R1+0x238], R98 ;  /* 0x0002386201007387 */ /* 0x0009e40000100a00 */
[C---:B----4-:R-:W-:Y:S06]  /*259b0*/  HMMA.1688.F32.TF32 R96, R28.reuse, R20, R84 ;  /* 0x000000141c60723c */ /* 0x050fec0000081054 */
[----:B---3--:R-:W-:Y:S01]  /*259c0*/  HMMA.1688.F32.TF32 R84, R28, R24, R32 ;  /* 0x000000181c54723c */ /* 0x008fe20000081020 */
[----:B------:R-:W3:-:S15]  /*259d0*/  LDL.LU.64 R32, [R1+0x810] ;  /* 0x0008100001207983 */ /* 0x000ede0000300a00 */
[----:B------:R-:W-:-:S01]  /*259e0*/  NOP ;  /* 0x0000000000007918 */ /* 0x000fc20000000000 */
[----:B------:R-:W-:Y:S04]  /*259f0*/  STL.64 [R1+0x250], R96 ;  /* 0x0002506001007387 */ /* 0x000fe80000100a00 */
[----:B------:R-:W-:Y:S04]  /*25a00*/  STL.64 [R1+0x258], R98 ;  /* 0x0002586201007387 */ /* 0x000fe80000100a00 */
[----:B------:R-:W3:Y:S01]  /*25a10*/  LDL.LU.64 R34, [R1+0x818] ;  /* 0x0008180001227983 */ /* 0x000ee20000300a00 */
[C---:B------:R-:W-:Y:S06]  /*25a20*/  HMMA.1688.F32.TF32 R80, R28.reuse, R156, R80 ;  /* 0x0000009c1c50723c */ /* 0x040fec0000081050 */
[C---:B------:R-:W-:Y:S06]  /*25a30*/  HMMA.1688.F32.TF32 R64, R28.reuse, R184, R64 ;  /* 0x000000b81c40723c */ /* 0x040fec0000081040 */
[C---:B------:R-:W-:Y:S01]  /*25a40*/  HMMA.1688.F32.TF32 R44, R28.reuse, R180, R44 ;  /* 0x000000b41c2c723c */ /* 0x040fe2000008102c */
[----:B------:R-:W-:Y:S04]  /*25a50*/  STL.64 [R1+0x270], R84 ;  /* 0x0002705401007387 */ /* 0x000fe80000100a00 */
[----:B------:R-:W-:Y:S01]  /*25a60*/  STL.64 [R1+0x278], R86 ;  /* 0x0002785601007387 */ /* 0x000fe20000100a00 */
[----:B------:R-:W-:Y:S03]  /*25a70*/  HMMA.1688.F32.TF32 R36, R28, R176, R36 ;  /* 0x000000b01c24723c */ /* 0x000fe60000081024 */
[----:B------:R-:W4:Y:S04]  /*25a80*/  LDL.LU.64 R124, [R1+0x800] ;  /* 0x00080000017c7983 */ /* 0x000f280000300a00 */
[----:B------:R1:W-:Y:S04]  /*25a90*/  STL.64 [R1+0x290], R80 ;  /* 0x0002905001007387 */ /* 0x0003e80000100a00 */
[----:B------:R1:W-:Y:S04]  /*25aa0*/  STL.64 [R1+0x298], R82 ;  /* 0x0002985201007387 */ /* 0x0003e80000100a00 */
[----:B------:R-:W4:Y:S04]  /*25ab0*/  LDL.LU.64 R126, [R1+0x808] ;  /* 0x00080800017e7983 */ /* 0x000f280000300a00 */
[----:B------:R-:W-:Y:S04]  /*25ac0*/  STL.64 [R1+0x2a0], R64 ;  /* 0x0002a04001007387 */ /* 0x000fe80000100a00 */
[----:B------:R-:W-:Y:S04]  /*25ad0*/  STL.64 [R1+0x2a8], R66 ;  /* 0x0002a84201007387 */ /* 0x000fe80000100a00 */
[----:B------:R-:W4:Y:S04]  /*25ae0*/  LDL.LU.64 R120, [R1+0x7f0] ;  /* 0x0007f00001787983 */ /* 0x000f280000300a00 */
[----:B------:R-:W-:Y:S04]  /*25af0*/  STL.64 [R1+0x2d0], R44 ;  /* 0x0002d02c01007387 */ /* 0x000fe80000100a00 */
[----:B------:R-:W-:Y:S04]  /*25b00*/  STL.64 [R1+0x2d8], R46 ;  /* 0x0002d82e01007387 */ /* 0x000fe80000100a00 */
[----:B------:R-:W4:Y:S04]  /*25b10*/  LDL.LU.64 R122, [R1+0x7f8] ;  /* 0x0007f800017a7983 */ /* 0x000f280000300a00 */
[----:B------:R1:W-:Y:S04]  /*25b20*/  STL.64 [R1+0x2e0], R36 ;  /* 0x0002e02401007387 */ /* 0x0003e80000100a00 */
[----:B------:R1:W-:Y:S04]  /*25b30*/  STL.64 [R1+0x2e8], R38 ;  /* 0x0002e82601007387 */ /* 0x0003e80000100a00 */
[----:B-1----:R-:W4:Y:S04]  /*25b40*/  LDL.LU.64 R80, [R1+0x7e0] ;  /* 0x0007e00001507983 */ /* 0x002f280000300a00 */
[----:B------:R-:W4:Y:S04]  /*25b50*/  LDL.LU.64 R82, [R1+0x7e8] ;  /* 0x0007e80001527983 */ /* 0x000f280000300a00 */
[----:B------:R-:W4:Y:S04]  /*25b60*/  LDL.LU.64 R84, [R1+0x7d0] ;  /* 0x0007d00001547983 */ /* 0x000f280000300a00 */
[----:B------:R-:W4:Y:S04]  /*25b70*/  LDL.LU.64 R86, [R1+0x7d8] ;  /* 0x0007d80001567983 */ /* 0x000f280000300a00 */
[----:B------:R-:W4:Y:S01]  /*25b80*/  LDL.LU.64 R36, [R1+0x7c0] ;  /* 0x0007c00001247983 */ /* 0x000f220000300a00 */
[----:B------:R-:W-:-:S03]  /*25b90*/  IMAD.MOV.U32 R191, RZ, RZ, R94 ;  /* 0x000000ffffbf7224 */ /* 0x000fc600078e005e */
[----:B------:R-:W4:Y:S01]  /*25ba0*/  LDL.LU.64 R38, [R1+0x7c8] ;  /* 0x0007c80001267983 */ /* 0x000f220000300a00 */
[----:B------:R-:W-:Y:S01]  /*25bb0*/  MOV R13, R95 ;  /* 0x0000005f000d7202 */ /* 0x000fe20000000f00 */
[----:B------:R-:W-:Y:S01]  /*25bc0*/  IMAD.MOV.U32 R190, RZ, RZ, R93 ;  /* 0x000000ffffbe7224 */ /* 0x000fe200078e005d */
[----:B------:R-:W-:Y:S01]  /*25bd0*/  MOV R155, R92 ;  /* 0x0000005c009b7202 */ /* 0x000fe20000000f00 */
[----:B------:R-:W-:Y:S01]  /*25be0*/  IMAD.MOV.U32 R95, RZ, RZ, R116 ;  /* 0x000000ffff5f7224 */ /* 0x000fe200078e0074 */
[----:B------:R-:W-:Y:S01]  /*25bf0*/  MOV R93, R118 ;  /* 0x00000076005d7202 */ /* 0x000fe20000000f00 */
[----:B------:R-:W-:Y:S02]  /*25c00*/  IMAD.MOV.U32 R94, RZ, RZ, R117 ;  /* 0x000000ffff5e7224 */ /* 0x000fe400078e0075 */
[----:B------:R-:W-:Y:S01]  /*25c10*/  IMAD.MOV.U32 R92, RZ, RZ, R119 ;  /* 0x000000ffff5c7224 */ /* 0x000fe200078e0077 */
[----:B--2---:R-:W-:Y:S01]  /*25c20*/  HMMA.1688.F32.TF32 R44, R28, R172, R40 ;  /* 0x000000ac1c2c723c */ /* 0x004fe20000081028 */
[----:B------:R-:W2:Y:S04]  /*25c30*/  LDL.LU.64 R40, [R1+0x7b0] ;  /* 0x0007b00001287983 */ /* 0x000ea80000300a00 */
[----:B------:R-:W2:-:S15]  /*25c40*/  LDL.LU.64 R42, [R1+0x7b8] ;  /* 0x0007b800012a7983 */ /* 0x000e9e0000300a00 */
[----:B------:R-:W-:-:S03]  /*25c50*/  NOP ;  /* 0x0000000000007918 */ /* 0x000fc60000000000 */
[----:B------:R1:W-:Y:S04]  /*25c60*/  STL.64 [R1+0x300], R44 ;  /* 0x0003002c01007387 */ /* 0x0003e80000100a00 */
[----:B------:R1:W-:Y:S04]  /*25c70*/  STL.64 [R1+0x308], R46 ;  /* 0x0003082e01007387 */ /* 0x0003e80000100a00 */
[----:B------:R-:W2:Y:S04]  /*25c80*/  LDL.LU.64 R116, [R1+0x7a0] ;  /* 0x0007a00001747983 */ /* 0x000ea80000300a00 */
[----:B------:R-:W2:Y:S04]  /*25c90*/  LDL.LU.64 R118, [R1+0x7a8] ;  /* 0x0007a80001767983 */ /* 0x000ea80000300a00 */
[----:B-1----:R-:W2:Y:S04]  /*25ca0*/  LDL.LU.64 R44, [R1+0x790] ;  /* 0x00079000012c7983 */ /* 0x002ea80000300a00 */
[----:B------:R-:W2:Y:S01]  /*25cb0*/  LDL.LU.64 R46, [R1+0x798] ;  /* 0x00079800012e7983 */ /* 0x000ea20000300a00 */
[----:B---3--:R-:W-:-:S15]  /*25cc0*/  HMMA.1688.F32.TF32 R28, R28, R168, R32 ;  /* 0x000000a81c1c723c */ /* 0x008fde0000081020 */
[----:B------:R-:W-:-:S08]  /*25cd0*/  NOP ;  /* 0x0000000000007918 */ /* 0x000fd00000000000 */
[----:B------:R-:W-:Y:S04]  /*25ce0*/  STL.64 [R1+0x2f0], R28 ;  /* 0x0002f01c01007387 */ /* 0x000fe80000100a00 */
[----:B------:R4:W-:Y:S04]  /*25cf0*/  STL.64 [R1+0x2f8], R30 ;  /* 0x0002f81e01007387 */ /* 0x0009e80000100a00 */
        /* <DEDUP_REMOVED lines=12> */
[----:B----4-:R-:W-:-:S15]  /*25dc0*/  HMMA.1688.F32.TF32 R28, R76, R192, R120 ;  /* 0x000000c04c1c723c */ /* 0x010fde0000081078 */
[----:B------:R-:W-:-:S08]  /*25dd0*/  NOP ;  /* 0x0000000000007918 */ /* 0x000fd00000000000 */
[----:B------:R-:W-:Y:S04]  /*25de0*/  STL.64 [R1+0x2698], R30 ;  /* 0x0026981e01007387 */ /* 0x000fe80000100a00 */
[----:B------:R1:W-:Y:S04]  /*25df0*/  STL.64 [R1+0x2690], R28 ;  /* 0x0026901c01007387 */ /* 0x0003e80000100a00 */
[----:B------:R-:W4:Y:S01]  /*25e00*/  LDL.LU.64 R224, [R1+0x720] ;  /* 0x0007200001e07983 */ /* 0x000f220000300a00 */
[C---:B------:R-:W-:Y:S06]  /*25e10*/  HMMA.1688.F32.TF32 R124, R76.reuse, R196, R124 ;  /* 0x000000c44c7c723c */ /* 0x040fec000008107c */
[C---:B------:R-:W-:Y:S06]  /*25e20*/  HMMA.1688.F32.TF32 R80, R76.reuse, R188, R80 ;  /* 0x000000bc4c50723c */ /* 0x040fec0000081050 */
[----:B------:R-:W-:-:S12]  /*25e30*/  HMMA.1688.F32.TF32 R84, R76, R152, R84 ;  /* 0x000000984c54723c */ /* 0x000fd80000081054 */
[----:B------:R-:W-:Y:S01]  /*25e40*/  IMAD.MOV.U32 R17, RZ, RZ, R124 ;  /* 0x000000ffff117224 */ /* 0x000fe200078e007c */
[----:B------:R-:W-:Y:S01]  /*25e50*/  MOV R16, R125 ;  /* 0x0000007d00107202 */ /* 0x000fe20000000f00 */
[----:B------:R-:W-:Y:S02]  /*25e60*/  IMAD.MOV.U32 R12, RZ, RZ, R126 ;  /* 0x000000ffff0c7224 */ /* 0x000fe400078e007e */
[----:B------:R-:W-:Y:S01]  /*25e70*/  IMAD.MOV.U32 R9, RZ, RZ, R127 ;  /* 0x000000ffff097224 */ /* 0x000fe200078e007f */
[C---:B------:R-:W-:Y:S06]  /*25e80*/  HMMA.1688.F32.TF32 R36, R76.reuse, R20, R36 ;  /* 0x000000144c24723c */ /* 0x040fec0000081024 */
[C---:B--2---:R-:W-:Y:S06]  /*25e90*/  HMMA.1688.F32.TF32 R40, R76.reuse, R24, R40 ;  /* 0x000000184c28723c */ /* 0x044fec0000081028 */
[C---:B------:R-:W-:Y:S06]  /*25ea0*/  HMMA.1688.F32.TF32 R160, R76.reuse, R156, R116 ;  /* 0x0000009c4ca0723c */ /* 0x040fec0000081074 */
[----:B------:R-:W-:Y:S06]  /*25eb0*/  HMMA.1688.F32.TF32 R44, R76, R184, R44 ;  /* 0x000000b84c2c723c */ /* 0x000fec000008102c */
[C---:B---3--:R-:W-:Y:S06]  /*25ec0*/  HMMA.1688.F32.TF32 R100, R88.reuse, R196, R100 ;  /* 0x000000c45864723c */ /* 0x048fec0000081064 */
[----:B-1----:R-:W-:-:S15]  /*25ed0*/  HMMA.1688.F32.TF32 R28, R88, R192, R96 ;  /* 0x000000c0581c723c */ /* 0x002fde0000081060 */
[----:B------:R-:W-:-:S02]  /*25ee0*/  NOP ;  /* 0x0000000000007918 */ /* 0x000fc40000000000 */
[----:B------:R1:W-:Y:S04]  /*25ef0*/  STL.64 [R1+0x370], R100 ;  /* 0x0003706401007387 */ /* 0x0003e80000100a00 */
[----:B------:R2:W-:Y:S04]  /*25f00*/  STL.64 [R1+0x378], R102 ;  /* 0x0003786601007387 */ /* 0x0005e80000100a00 */
[----:B------:R-:W4:Y:S04]  /*25f10*/  LDL.LU.64 R226, [R1+0x728] ;  /* 0x0007280001e27983 */ /* 0x000f280000300a00 */
[----:B------:R3:W-:Y:S04]  /*25f20*/  STL.64 [R1+0x380], R28 ;  /* 0x0003801c01007387 */ /* 0x0007e80000100a00 */
[----:B------:R3:W-:Y:S04]  /*25f30*/  STL.64 [R1+0x388], R30 ;  /* 0x0003881e01007387 */ /* 0x0007e80000100a00 */
        /* <DEDUP_REMOVED lines=22> */
[----:B------:R-:W4:Y:S01]  /*260a0*/  LDL.LU.64 R96, [R1+0x660] ;  /* 0x0006600001607983 */ /* 0x000f220000300a00 */
[C---:B------:R-:W-:Y:S03]  /*260b0*/  HMMA.1688.F32.TF32 R112, R76.reuse, R180, R112 ;  /* 0x000000b44c70723c */ /* 0x040fe60000081070 */
[----:B------:R-:W4:Y:S04]  /*260c0*/  LDL.LU.64 R98, [R1+0x668] ;  /* 0x0006680001627983 */ /* 0x000f280000300a00 */
[----:B-1----:R-:W4:Y:S01]  /*260d0*/  LDL.LU.64 R100, [R1+0x650] ;  /* 0x0006500001647983 */ /* 0x002f220000300a00 */
[C---:B------:R-:W-:Y:S03]  /*260e0*/  HMMA.1688.F32.TF32 R32, R76.reuse, R176, R32 ;  /* 0x000000b04c20723c */ /* 0x040fe60000081020 */
[----:B--2---:R-:W2:Y:S03]  /*260f0*/  LDL.LU.64 R102, [R1+0x658] ;  /* 0x0006580001667983 */ /* 0x004ea60000300a00 */
[C---:B------:R-:W-:Y:S01]  /*26100*/  HMMA.1688.F32.TF32 R64, R76.reuse, R172, R64 ;  /* 0x000000ac4c40723c */ /* 0x040fe20000081040 */
[----:B------:R-:W2:Y:S04]  /*26110*/  LDL.LU.64 R116, [R1+0x640] ;  /* 0x0006400001747983 */ /* 0x000ea80000300a00 */
[----:B------:R-:W2:Y:S01]  /*26120*/  LDL.LU.64 R118, [R1+0x648] ;  /* 0x0006480001767983 */ /* 0x000ea20000300a00 */
[----:B------:R-:W-:Y:S03]  /*26130*/  HMMA.1688.F32.TF32 R76, R76, R168, R104 ;  /* 0x000000a84c4c723c */ /* 0x000fe60000081068 */
[----:B------:R-:W2:Y:S04]  /*26140*/  LDL.LU.64 R104, [R1+0x630] ;  /* 0x0006300001687983 */ /* 0x000ea80000300a00 */
[----:B------:R-:W2:Y:S04]  /*26150*/  LDL.LU.64 R106, [R1+0x638] ;  /* 0x00063800016a7983 */ /* 0x000ea80000300a00 */
[----:B---3--:R-:W3:Y:S04]  /*26160*/  LDL.LU.64 R28, [R1+0x620] ;  /* 0x00062000011c7983 */ /* 0x008ee80000300a00 */
[----:B------:R-:W3:Y:S01]  /*26170*/  LDL.LU.64 R30, [R1+0x628] ;  /* 0x00062800011e7983 */ /* 0x000ee20000300a00 */
[C---:B----4-:R-:W-:Y:S06]  /*26180*/  HMMA.1688.F32.TF32 R224, R88.reuse, R188, R224 ;  /* 0x000000bc58e0723c */ /* 0x050fec00000810e0 */
[C---:B------:R-:W-:Y:S06]  /*26190*/  HMMA.1688.F32.TF32 R220, R88.reuse, R152, R220 ;  /* 0x0000009858dc723c */ /* 0x040fec00000810dc */
[C---:B------:R-:W-:Y:S06]  /*261a0*/  HMMA.1688.F32.TF32 R216, R88.reuse, R20, R216 ;  /* 0x0000001458d8723c */ /* 0x040fec00000810d8 */
[C---:B------:R-:W-:Y:S06]  /*261b0*/  HMMA.1688.F32.TF32 R212, R88.reuse, R24, R212 ;  /* 0x0000001858d4723c */ /* 0x040fec00000810d4 */
[C---:B------:R-:W-:Y:S06]  /*261c0*/  HMMA.1688.F32.TF32 R208, R88.reuse, R156, R208 ;  /* 0x0000009c58d0723c */ /* 0x040fec00000810d0 */
[C---:B------:R-:W-:Y:S06]  /*261d0*/  HMMA.1688.F32.TF32 R144, R88.reuse, R184, R144 ;  /* 0x000000b85890723c */ /* 0x040fec0000081090 */
[C---:B------:R-:W-:Y:S06]  /*261e0*/  HMMA.1688.F32.TF32 R140, R88.reuse, R180, R140 ;  /* 0x000000b4588c723c */ /* 0x040fec000008108c */
[C---:B------:R-:W-:Y:S01]  /*261f0*/  HMMA.1688.F32.TF32 R136, R88.reuse, R176, R136 ;  /* 0x000000b05888723c */ /* 0x040fe20000081088 */
[----:B------:R-:W-:Y:S05]  /*26200*/  STL.64 [R1+0x3a0], R224 ;  /* 0x0003a0e001007387 */ /* 0x000fea0000100a00 */
[C---:B------:R-:W-:Y:S01]  /*26210*/  HMMA.1688.F32.TF32 R132, R88.reuse, R172, R132 ;  /* 0x000000ac5884723c */ /* 0x040fe20000081084 */
[----:B------:R-:W-:Y:S05]  /*26220*/  STL.64 [R1+0x3a8], R226 ;  /* 0x0003a8e201007387 */ /* 0x000fea0000100a00 */
[----:B------:R-:W-:Y:S01]  /*26230*/  HMMA.1688.F32.TF32 R128, R88, R168, R128 ;  /* 0x000000a85880723c */ /* 0x000fe20000081080 */
        /* <DEDUP_REMOVED lines=13> */
[----:B------:R1:W-:Y:S01]  /*26310*/  STL.64 [R1+0x448], R138 ;  /* 0x0004488a01007387 */ /* 0x0003e20000100a00 */
[C---:B------:R-:W-:Y:S03]  /*26320*/  HMMA.1688.F32.TF32 R88, R108.reuse, R192, R120 ;  /* 0x000000c06c58723c */ /* 0x040fe60000081078 */
[----:B------:R-:W-:Y:S04]  /*26330*/  STL.64 [R1+0x460], R132 ;  /* 0x0004608401007387 */ /* 0x000fe80000100a00 */
[----:B------:R-:W-:Y:S04]  /*26340*/  STL.64 [R1+0x468], R134 ;  /* 0x0004688601007387 */ /* 0x000fe80000100a00 */
[----:B------:R4:W-:Y:S01]  /*26350*/  STL.64 [R1+0x450], R128 ;  /* 0x0004508001007387 */ /* 0x0009e20000100a00 */
[C---:B-1----:R-:W-:Y:S03]  /*26360*/  HMMA.1688.F32.TF32 R136, R108.reuse, R196, R124 ;  /* 0x000000c46c88723c */ /* 0x042fe6000008107c */
[----:B------:R1:W-:Y:S04]  /*26370*/  STL.64 [R1+0x458], R130 ;  /* 0x0004588201007387 */ /* 0x0003e80000100a00 */
[----:B------:R-:W3:Y:S04]  /*26380*/  LDL.LU.64 R120, [R1+0x610] ;  /* 0x0006100001787983 */ /* 0x000ee80000300a00 */
[----:B------:R-:W3:Y:S01]  /*26390*/  LDL.LU.64 R122, [R1+0x618] ;  /* 0x00061800017a7983 */ /* 0x000ee20000300a00 */
[C---:B--2---:R-:W-:Y:S03]  /*263a0*/  HMMA.1688.F32.TF32 R144, R108.reuse, R24, R104 ;  /* 0x000000186c90723c */ /* 0x044fe60000081068 */
[----:B------:R-:W2:Y:S04]  /*263b0*/  LDL.LU.64 R124, [R1+0x5f0] ;  /* 0x0005f000017c7983 */ /* 0x000ea80000300a00 */
[----:B------:R-:W2:Y:S04]  /*263c0*/  LDL.LU.64 R126, [R1+0x5f8] ;  /* 0x0005f800017e7983 */ /* 0x000ea80000300a00 */
[----:B----4-:R-:W4:Y:S04]  /*263d0*/  LDL.LU.64 R128, [R1+0x5e0] ;  /* 0x0005e00001807983 */ /* 0x010f280000300a00 */
[----:B-1----:R-:W4:Y:S04]  /*263e0*/  LDL.LU.64 R130, [R1+0x5e8] ;  /* 0x0005e80001827983 */ /* 0x002f280000300a00 */
        /* <DEDUP_REMOVED lines=25> */
[----:B------:R-:W4:Y:S01]  /*26580*/  LDL.LU.64 R132, [R1+0x390] ;  /* 0x0003900001847983 */ /* 0x000f220000300a00 */
[C---:B---3--:R-:W-:Y:S03]  /*26590*/  HMMA.1688.F32.TF32 R116, R108.reuse, R156, R28 ;  /* 0x0000009c6c74723c */ /* 0x048fe6000008101c */
[----:B------:R-:W3:Y:S04]  /*265a0*/  LDL.LU.64 R134, [R1+0x398] ;  /* 0x0003980001867983 */ /* 0x000ee80000300a00 */
[----:B------:R-:W3:Y:S04]  /*265b0*/  LDL.LU.64 R28, [R1+0x360] ;  /* 0x00036000011c7983 */ /* 0x000ee80000300a00 */
[----:B------:R-:W3:Y:S01]  /*265c0*/  LDL.LU.64 R30, [R1+0x368] ;  /* 0x00036800011e7983 */ /* 0x000ee20000300a00 */
[C---:B------:R-:W-:Y:S06]  /*265d0*/  HMMA.1688.F32.TF32 R96, R108.reuse, R188, R96 ;  /* 0x000000bc6c60723c */ /* 0x040fec0000081060 */
[C---:B------:R-:W-:Y:S06]  /*265e0*/  HMMA.1688.F32.TF32 R100, R108.reuse, R152, R100 ;  /* 0x000000986c64723c */ /* 0x040fec0000081064 */
[C---:B------:R-:W-:Y:S06]  /*265f0*/  HMMA.1688.F32.TF32 R120, R108.reuse, R184, R120 ;  /* 0x000000b86c78723c */ /* 0x040fec0000081078 */
[C---:B--2---:R-:W-:Y:S06]  /*26600*/  HMMA.1688.F32.TF32 R124, R108.reuse, R180, R124 ;  /* 0x000000b46c7c723c */ /* 0x044fec000008107c */
[----:B----4-:R-:W-:Y:S06]  /*26610*/  HMMA.1688.F32.TF32 R128, R108, R176, R128 ;  /* 0x000000b06c80723c */ /* 0x010fec0000081080 */
[C---:B------:R-:W-:Y:S06]  /*26620*/  HMMA.1688.F32.TF32 R212, R204.reuse, R196, R212 ;  /* 0x000000c4ccd4723c */ /* 0x040fec00000810d4 */
[C---:B------:R-:W-:Y:S06]  /*26630*/  HMMA.1688.F32.TF32 R216, R204.reuse, R192, R216 ;  /* 0x000000c0ccd8723c */ /* 0x040fec00000810d8 */
[C---:B------:R-:W-:Y:S06]  /*26640*/  HMMA.1688.F32.TF32 R220, R204.reuse, R188, R220 ;  /* 0x000000bcccdc723c */ /* 0x040fec00000810dc */
[C---:B------:R-:W-:Y:S06]  /*26650*/  HMMA.1688.F32.TF32 R224, R204.reuse, R152, R224 ;  /* 0x00000098cce0723c */ /* 0x040fec00000810e0 */
[----:B------:R-:W-:Y:S06]  /*26660*/  HMMA.1688.F32.TF32 R228, R204, R20, R228 ;  /* 0x00000014cce4723c */ /* 0x000fec00000810e4 */
[C---:B------:R-:W-:Y:S06]  /*26670*/  HMMA.1688.F32.TF32 R104, R108.reuse, R172, R104 ;  /* 0x000000ac6c68723c */ /* 0x040fec0000081068 */
[----:B------:R-:W-:Y:S01]  /*26680*/  HMMA.1688.F32.TF32 R108, R108, R168, R208 ;  /* 0x000000a86c6c723c */ /* 0x000fe200000810d0 */
[----:B------:R-:W2:Y:S04]  /*26690*/  LDL.LU.64 R210, [R1+0x27c0] ;  /* 0x0027c00001d27983 */ /* 0x000ea80000300a00 */
[----:B------:R-:W2:Y:S01]  /*266a0*/  LDL.LU.64 R208, [R1+0x27b8] ;  /* 0x0027b80001d07983 */ /* 0x000ea20000300a00 */
[C---:B------:R-:W-:Y:S03]  /*266b0*/  HMMA.1688.F32.TF32 R232, R204.reuse, R24, R232 ;  /* 0x00000018cce8723c */ /* 0x040fe600000810e8 */
[----:B------:R-:W-:Y:S03]  /*266c0*/  STL.64 [R1+0x480], R212 ;  /* 0x000480d401007387 */ /* 0x000fe60000100a00 */
[C---:B------:R-:W-:Y:S01]  /*266d0*/  HMMA.1688.F32.TF32 R248, R204.reuse, R156, R248 ;  /* 0x0000009cccf8723c */ /* 0x040fe200000810f8 */
[----:B------:R1:W-:Y:S04]  /*266e0*/  STL.64 [R1+0x488], R214 ;  /* 0x000488d601007387 */ /* 0x0003e80000100a00 */
[----:B-1----:R-:W4:Y:S04]  /*266f0*/  LDL.LU.64 R214, [R1+0x27b0] ;  /* 0x0027b00001d67983 */ /* 0x002f280000300a00 */
[----:B------:R-:W4:Y:S04]  /*26700*/  LDL.LU.64 R212, [R1+0x27a8] ;  /* 0x0027a80001d47983 */ /* 0x000f280000300a00 */
[----:B------:R-:W-:Y:S04]  /*26710*/  STL.64 [R1+0x490], R216 ;  /* 0x000490d801007387 */ /* 0x000fe80000100a00 */
        /* <DEDUP_REMOVED lines=20> */
[----:B------:R1:W-:Y:S01]  /*26860*/  STL.64 [R1+0x508], R250 ;  /* 0x000508fa01007387 */ /* 0x0003e20000100a00 */
[C---:B---3--:R-:W-:Y:S06]  /*26870*/  HMMA.1688.F32.TF32 R28, R204.reuse, R168, R28 ;  /* 0x000000a8cc1c723c */ /* 0x048fec000008101c */
[C---:B-1----:R-:W-:Y:S06]  /*26880*/  HMMA.1688.F32.TF32 R248, R204.reuse, R184, R244 ;  /* 0x000000b8ccf8723c */ /* 0x042fec00000810f4 */
[C---:B------:R-:W-:Y:S06]  /*26890*/  HMMA.1688.F32.TF32 R244, R204.reuse, R180, R240 ;  /* 0x000000b4ccf4723c */ /* 0x040fec00000810f0 */
[C---:B------:R-:W-:Y:S06]  /*268a0*/  HMMA.1688.F32.TF32 R240, R204.reuse, R176, R236 ;  /* 0x000000b0ccf0723c */ /* 0x040fec00000810ec */
[----:B------:R-:W-:Y:S05]  /*268b0*/  HMMA.1688.F32.TF32 R236, R204, R172, R132 ;  /* 0x000000acccec723c */ /* 0x000fea0000081084 */
[----:B------:R-:W-:Y:S04]  /*268c0*/  STL.64 [R1+0x540], R248 ;  /* 0x000540f801007387 */ /* 0x000fe80000100a00 */
[----:B------:R-:W-:Y:S04]  /*268d0*/  STL.64 [R1+0x548], R250 ;  /* 0x000548fa01007387 */ /* 0x000fe80000100a00 */
[----:B------:R-:W-:Y:S04]  /*268e0*/  STL.64 [R1+0x530], R244 ;  /* 0x000530f401007387 */ /* 0x000fe80000100a00 */
[----:B------:R-:W-:Y:S04]  /*268f0*/  STL.64 [R1+0x538], R246 ;  /* 0x000538f601007387 */ /* 0x000fe80000100a00 */
[----:B------:R-:W-:Y:S04]  /*26900*/  STL.64 [R1+0x520], R240 ;  /* 0x000520f001007387 */ /* 0x000fe80000100a00 */
[----:B------:R-:W-:Y:S04]  /*26910*/  STL.64 [R1+0x528], R242 ;  /* 0x000528f201007387 */ /* 0x000fe80000100a00 */
[----:B------:R-:W3:Y:S04]  /*26920*/  LDL.LU.64 R132, [R1+0x1c0] ;  /* 0x0001c00001847983 */ /* 0x000ee80000300a00 */
[----:B------:R1:W-:Y:S04]  /*26930*/  STL.64 [R1+0x3b0], R236 ;  /* 0x0003b0ec01007387 */ /* 0x0003e80000100a00 */
[----:B------:R1:W-:Y:S04]  /*26940*/  STL.64 [R1+0x3b8], R238 ;  /* 0x0003b8ee01007387 */ /* 0x0003e80000100a00 */
[----:B------:R-:W3:Y:S04]  /*26950*/  LDL.LU.64 R134, [R1+0x1c8] ;  /* 0x0001c80001867983 */ /* 0x000ee80000300a00 */
[----:B------:R1:W-:Y:S04]  /*26960*/  STL.64 [R1+0x360], R28 ;  /* 0x0003601c01007387 */ /* 0x0003e80000100a00 */
[----:B------:R1:W-:Y:S04]  /*26970*/  STL.64 [R1+0x368], R30 ;  /* 0x0003681e01007387 */ /* 0x0003e80000100a00 */
[----:B-1----:R-:W3:Y:S04]  /*26980*/  LDL.LU.64 R236, [R1+0x210] ;  /* 0x0002100001ec7983 */ /* 0x002ee80000300a00 */
        /* <DEDUP_REMOVED lines=9> */
[C---:B------:R-:W-:Y:S06]  /*26a20*/  HMMA.1688.F32.TF32 R72, R200.reuse, R196, R72 ;  /* 0x000000c4c848723c */ /* 0x040fec0000081048 */
[C---:B------:R-:W-:Y:S06]  /*26a30*/  HMMA.1688.F32.TF32 R68, R200.reuse, R192, R68 ;  /* 0x000000c0c844723c */ /* 0x040fec0000081044 */
[C---:B--2---:R-:W-:Y:S06]  /*26a40*/  HMMA.1688.F32.TF32 R204, R200.reuse, R188, R208 ;  /* 0x000000bcc8cc723c */ /* 0x044fec00000810d0 */
[C---:B----4-:R-:W-:Y:S06]  /*26a50*/  HMMA.1688.F32.TF32 R208, R200.reuse, R152, R212 ;  /* 0x00000098c8d0723c */ /* 0x050fec00000810d4 */
[C---:B------:R-:W-:Y:S06]  /*26a60*/  HMMA.1688.F32.TF32 R212, R200.reuse, R20, R216 ;  /* 0x00000014c8d4723c */ /* 0x040fec00000810d8 */
[C---:B------:R-:W-:Y:S06]  /*26a70*/  HMMA.1688.F32.TF32 R216, R200.reuse, R24, R220 ;  /* 0x00000018c8d8723c */ /* 0x040fec00000810dc */
[C---:B------:R-:W-:Y:S06]  /*26a80*/  HMMA.1688.F32.TF32 R220, R200.reuse, R156, R224 ;  /* 0x0000009cc8dc723c */ /* 0x040fec00000810e0 */
[C---:B------:R-:W-:Y:S06]  /*26a90*/  HMMA.1688.F32.TF32 R224, R200.reuse, R184, R228 ;  /* 0x000000b8c8e0723c */ /* 0x040fec00000810e4 */
[C---:B------:R-:W-:Y:S06]  /*26aa0*/  HMMA.1688.F32.TF32 R228, R200.reuse, R180, R232 ;  /* 0x000000b4c8e4723c */ /* 0x040fec00000810e8 */
[----:B---3--:R-:W-:Y:S01]  /*26ab0*/  HMMA.1688.F32.TF32 R232, R200, R176, R132 ;  /* 0x000000b0c8e8723c */ /* 0x008fe20000081084 */
[----:B------:R-:W2:Y:S04]  /*26ac0*/  LDL.LU.64 R132, [R1+0x140] ;  /* 0x0001400001847983 */ /* 0x000ea80000300a00 */
[----:B------:R-:W2:Y:S01]  /*26ad0*/  LDL.LU.64 R134, [R1+0x148] ;  /* 0x0001480001867983 */ /* 0x000ea20000300a00 */
[----:B------:R-:W-:Y:S06]  /*26ae0*/  HMMA.1688.F32.TF32 R248, R164, R196, R248 ;  /* 0x000000c4a4f8723c */ /* 0x000fec00000810f8 */
[C---:B------:R-:W-:Y:S06]  /*26af0*/  HMMA.1688.F32.TF32 R236, R200.reuse, R172, R236 ;  /* 0x000000acc8ec723c */ /* 0x040fec00000810ec */
[----:B------:R-:W-:Y:S01]  /*26b00*/  HMMA.1688.F32.TF32 R200, R200, R168, R244 ;  /* 0x000000a8c8c8723c */ /* 0x000fe200000810f4 */
[----:B------:R-:W3:Y:S04]  /*26b10*/  LDL.LU.64 R246, [R1+0x2750] ;  /* 0x0027500001f67983 */ /* 0x000ee80000300a00 */
[----:B------:R-:W3:Y:S06]  /*26b20*/  LDL.LU.64 R244, [R1+0x2748] ;  /* 0x0027480001f47983 */ /* 0x000eec0000300a00 */
[----:B------:R-:W-:Y:S04]  /*26b30*/  STL.64 [R1+0x340], R248 ;  /* 0x000340f801007387 */ /* 0x000fe80000100a00 */
[----:B------:R1:W-:Y:S02]  /*26b40*/  STL.64 [R1+0x348], R250 ;  /* 0x000348fa01007387 */ /* 0x0003e40000100a00 */
[C---:B-1----:R-:W-:Y:S06]  /*26b50*/  HMMA.1688.F32.TF32 R248, R164.reuse, R192, R240 ;  /* 0x000000c0a4f8723c */ /* 0x042fec00000810f0 */
[----:B------:R-:W-:Y:S01]  /*26b60*/  HMMA.1688.F32.TF32 R240, R164, R188, R28 ;  /* 0x000000bca4f0723c */ /* 0x000fe2000008101c */
[----:B------:R-:W4:-:S15]  /*26b70*/  LDL.LU.64 R28, [R1+0x110] ;  /* 0x00011000011c7983 */ /* 0x000f1e0000300a00 */
[----:B------:R-:W-:-:S01]  /*26b80*/  NOP ;  /* 0x0000000000007918 */ /* 0x000fc20000000000 */
[----:B------:R-:W-:Y:S04]  /*26b90*/  STL.64 [R1+0x330], R248 ;  /* 0x000330f801007387 */ /* 0x000fe80000100a00 */
[----:B------:R3:W-:Y:S04]  /*26ba0*/  STL.64 [R1+0x338], R250 ;  /* 0x000338fa01007387 */ /* 0x0007e80000100a00 */
[----:B------:R-:W4:Y:S04]  /*26bb0*/  LDL.LU.64 R30, [R1+0x118] ;  /* 0x00011800011e7983 */ /* 0x000f280000300a00 */
[----:B------:R-:W-:Y:S04]  /*26bc0*/  STL.64 [R1+0x320], R240 ;  /* 0x000320f001007387 */ /* 0x000fe80000100a00 */
[----:B------:R-:W-:Y:S04]  /*26bd0*/  STL.64 [R1+0x328], R242 ;  /* 0x000328f201007387 */ /* 0x000fe80000100a00 */
[----:B------:R-:W-:Y:S04]  /*26be0*/  LDS R240, [R0+UR12+0x1000] ;  /* 0x0010000c00f07984 */ /* 0x000fe80008000800 */
[----:B------:R-:W-:Y:S04]  /*26bf0*/  LDS R242, [R0+UR12+0x1800] ;  /* 0x0018000c00f27984 */ /* 0x000fe80008000800 */
[----:B------:R-:W-:Y:S04]  /*26c00*/  LDS R241, [R3+UR12+0x1000] ;  /* 0x0010000c03f17984 */ /* 0x000fe80008000800 */
[----:B------:R-:W1:Y:S01]  /*26c10*/  LDS R243, [R3+UR12+0x1800] ;  /* 0x0018000c03f37984 */ /* 0x000e620008000800 */
[C---:B--2---:R-:W-:Y:S06]  /*26c20*/  HMMA.1688.F32.TF32 R132, R164.reuse, R20, R132 ;  /* 0x00000014a484723c */ /* 0x044fec0000081084 */
[----:B---3--:R-:W-:-:S15]  /*26c30*/  HMMA.1688.F32.TF32 R248, R164, R152, R244 ;  /* 0x00000098a4f8723c */ /* 0x008fde00000810f4 */
[----:B------:R-:W-:-:S03]  /*26c40*/  NOP ;  /* 0x0000000000007918 */ /* 0x000fc60000000000 */
[----:B------:R-:W-:Y:S01]  /*26c50*/  MOV R192, R132 ;  /* 0x0000008400c07202 */ /* 0x000fe20000000f00 */
[----:B------:R-:W-:Y:S01]  /*26c60*/  IMAD.MOV.U32 R193, RZ, RZ, R133 ;  /* 0x000000ffffc17224 */ /* 0x000fe200078e0085 */
[----:B------:R-:W-:Y:S01]  /*26c70*/  MOV R189, R135 ;  /* 0x0000008700bd7202 */ /* 0x000fe20000000f00 */
[----:B------:R-:W-:Y:S01]  /*26c80*/  IMAD.MOV.U32 R252, RZ, RZ, R134 ;  /* 0x000000fffffc7224 */ /* 0x000fe200078e0086 */
[----:B------:R-:W-:Y:S04]  /*26c90*/  LDS R244, [R0+UR12+0x1080] ;  /* 0x0010800c00f47984 */ /* 0x000fe80008000800 */
[----:B------:R-:W-:Y:S04]  /*26ca0*/  LDS R246, [R0+UR12+0x1880] ;  /* 0x0018800c00f67984 */ /* 0x000fe80008000800 */
[----:B------:R-:W-:Y:S04]  /*26cb0*/  LDS R245, [R3+UR12+0x1080] ;  /* 0x0010800c03f57984 */ /* 0x000fe80008000800 */
[----:B------:R-:W2:Y:S04]  /*26cc0*/  LDS R247, [R3+UR12+0x1880] ;  /* 0x0018800c03f77984 */ /* 0x000ea80008000800 */
[----:B------:R-:W-:Y:S04]  /*26cd0*/  STL.64 [R1+0x310], R248 ;  /* 0x000310f801007387 */ /* 0x000fe80000100a00 */
[----:B------:R4:W-:Y:S04]  /*26ce0*/  STL.64 [R1+0x318], R250 ;  /* 0x000318fa01007387 */ /* 0x0009e80000100a00 */
[----:B------:R-:W3:Y:S04]  /*26cf0*/  LDL.LU.64 R132, [R1+0xd0] ;  /* 0x0000d00001847983 */ /* 0x000ee80000300a00 */
[----:B------:R-:W3:Y:S01]  /*26d00*/  LDL.LU.64 R134, [R1+0xd8] ;  /* 0x0000d80001867983 */ /* 0x000ee20000300a00 */
[----:B----4-:R-:W-:Y:S03]  /*26d10*/  HMMA.1688.F32.TF32 R248, R164, R24, R28 ;  /* 0x00000018a4f8723c */ /* 0x010fe6000008101c */
[----:B------:R-:W-:Y:S04]  /*26d20*/  STL [R1+0x2624], R189 ;  /* 0x002624bd01007387 */ /* 0x000fe80000100800 */
[----:B------:R-:W-:Y:S01]  /*26d30*/  STL [R1+0x2620], R252 ;  /* 0x002620fc01007387 */ /* 0x000fe20000100800 */
[----:B------:R-:W-:-:S03]  /*26d40*/  IMAD.MOV.U32 R28, RZ, RZ, R49 ;  /* 0x000000ffff1c7224 */ /* 0x000fc600078e0031 */
[----:B------:R-:W-:Y:S01]  /*26d50*/  STL [R1+0x261c], R193 ;  /* 0x00261cc101007387 */ /* 0x000fe20000100800 */
[----:B------:R-:W-:-:S03]  /*26d60*/  IMAD.MOV.U32 R29, RZ, RZ, R50 ;  /* 0x000000ffff1d7224 */ /* 0x000fc600078e0032 */
[----:B------:R-:W-:Y:S01]  /*26d70*/  STL [R1+0x2618], R192 ;  /* 0x002618c001007387 */ /* 0x000fe20000100800 */
[----:B------:R-:W-:-:S03]  /*26d80*/  MOV R30, R51 ;  /* 0x00000033001e7202 */ /* 0x000fc60000000f00 */
[----:B------:R-:W4:Y:S04]  /*26d90*/  LDL.LU R49, [R1+0x2744] ;  /* 0x0027440001317983 */ /* 0x000f280000300800 */
[----:B------:R1:W-:Y:S04]  /*26da0*/  STL.64 [R1+0x1f0], R248 ;  /* 0x0001f0f801007387 */ /* 0x0003e80000100a00 */
[----:B------:R2:W-:Y:S04]  /*26db0*/  STL.64 [R1+0x1f8], R250 ;  /* 0x0001f8fa01007387 */ /* 0x0005e80000100a00 */
[----:B------:R-:W4:Y:S04]  /*26dc0*/  LDL.LU R50, [R1+0x2740] ;  /* 0x0027400001327983 */ /* 0x000f280000300800 */
[----:B------:R-:W4:Y:S01]  /*26dd0*/  LDL.LU R51, [R1+0x273c] ;  /* 0x00273c0001337983 */ /* 0x000f220000300800 */
[----:B------:R-:W-:Y:S01]  /*26de0*/  IMAD.MOV.U32 R31, RZ, RZ, R52 ;  /* 0x000000ffff1f7224 */ /* 0x000fe200078e0034 */
[----:B-1----:R-:W-:Y:S01]  /*26df0*/  MOV R249, R54 ;  /* 0x0000003600f97202 */ /* 0x002fe20000000f00 */
[----:B------:R-:W-:Y:S01]  /*26e00*/  IMAD.MOV.U32 R248, RZ, RZ, R53 ;  /* 0x000000fffff87224 */ /* 0x000fe200078e0035 */
[----:B------:R-:W4:Y:S01]  /*26e10*/  LDL.LU R52, [R1+0x2738] ;  /* 0x0027380001347983 */ /* 0x000f220000300800 */
[----:B--2---:R-:W-:-:S03]  /*26e20*/  IMAD.MOV.U32 R250, RZ, RZ, R55 ;  /* 0x000000fffffa7224 */ /* 0x004fc600078e0037 */
[----:B------:R-:W2:Y:S01]  /*26e30*/  LDL.LU R53, [R1+0x2734] ;  /* 0x0027340001357983 */ /* 0x000ea20000300800 */
[----:B------:R-:W-:-:S03]  /*26e40*/  IMAD.MOV.U32 R251, RZ, RZ, R56 ;  /* 0x000000fffffb7224 */ /* 0x000fc600078e0038 */
[----:B------:R-:W2:Y:S04]  /*26e50*/  LDL.LU R54, [R1+0x2730] ;  /* 0x0027300001367983 */ /* 0x000ea80000300800 */
[----:B------:R-:W2:Y:S04]  /*26e60*/  LDL.LU R55, [R1+0x272c] ;  /* 0x00272c0001377983 */ /* 0x000ea80000300800 */
[----:B------:R-:W2:Y:S01]  /*26e70*/  LDL.LU R56, [R1+0x2728] ;  /* 0x0027280001387983 */ /* 0x000ea20000300800 */
[----:B---3--:R-:W-:-:S15]  /*26e80*/  HMMA.1688.F32.TF32 R132, R164, R156, R132 ;  /* 0x0000009ca484723c */ /* 0x008fde0000081084 */
[----:B------:R-:W-:-:S08]  /*26e90*/  NOP ;  /* 0x0000000000007918 */ /* 0x000fd00000000000 */
[----:B------:R-:W-:Y:S04]  /*26ea0*/  STL.64 [R1+0x1c0], R132 ;  /* 0x0001c08401007387 */ /* 0x000fe80000100a00 */
[----:B------:R4:W-:Y:S02]  /*26eb0*/  STL.64 [R1+0x1c8], R134 ;  /* 0x0001c88601007387 */ /* 0x0009e40000100a00 */
[----:B----4-:R-:W-:Y:S07]  /*26ec0*/  HMMA.1688.F32.TF32 R132, R164, R184, R48 ;  /* 0x000000b8a484723c */ /* 0x010fee0000081030 */
[----:B------:R-:W-:-:S02]  /*26ed0*/  MOV R48, R57 ;  /* 0x0000003900307202 */ /* 0x000fc40000000f00 */
[----:B------:R-:W3:Y:S01]  /*26ee0*/  LDL.LU R57, [R1+0x2724] ;  /* 0x0027240001397983 */ /* 0x000ee20000300800 */
[----:B------:R-:W-:Y:S02]  /*26ef0*/  IMAD.MOV.U32 R49, RZ, RZ, R58 ;  /* 0x000000ffff317224 */ /* 0x000fe400078e003a */
[----:B------:R-:W-:-:S11]  /*26f00*/  IMAD.MOV.U32 R50, RZ, RZ, R59 ;  /* 0x000000ffff327224 */ /* 0x000fd600078e003b */
[----:B------:R-:W-:Y:S04]  /*26f10*/  STL.64 [R1+0x180], R132 ;  /* 0x0001808401007387 */ /* 0x000fe80000100a00 */
[----:B------:R2:W-:Y:S04]  /*26f20*/  STL.64 [R1+0x188], R134 ;  /* 0x0001888601007387 */ /* 0x0005e80000100a00 */
[----:B------:R-:W3:Y:S04]  /*26f30*/  LDL.LU R58, [R1+0x2720] ;  /* 0x00272000013a7983 */ /* 0x000ee80000300800 */
[----:B------:R-:W3:Y:S01]  /*26f40*/  LDL.LU R59, [R1+0x271c] ;  /* 0x00271c00013b7983 */ /* 0x000ee20000300800 */
[----:B--2---:R-:W-:Y:S01]  /*26f50*/  HMMA.1688.F32.TF32 R132, R164, R180, R52 ;  /* 0x000000b4a484723c */ /* 0x004fe20000081034 */
[----:B------:R-:W-:-:S02]  /*26f60*/  MOV R51, R60 ;  /* 0x0000003c00337202 */ /* 0x000fc40000000f00 */
[----:B------:R-:W2:Y:S04]  /*26f70*/  LDL.LU R60, [R1+0x2718] ;  /* 0x00271800013c7983 */ /* 0x000ea80000300800 */
[----:B------:R-:W-:Y:S02]  /*26f80*/  IMAD.MOV.U32 R52, RZ, RZ, R61 ;  /* 0x000000ffff347224 */ /* 0x000fe400078e003d */
[----:B------:R-:W2:Y:S01]  /*26f90*/  LDL.LU R61, [R1+0x2714] ;  /* 0x00271400013d7983 */ /* 0x000ea20000300800 */
[----:B------:R-:W-:Y:S01]  /*26fa0*/  IMAD.MOV.U32 R53, RZ, RZ, R62 ;  /* 0x000000ffff357224 */ /* 0x000fe200078e003e */
[----:B------:R-:W-:Y:S01]  /*26fb0*/  MOV R54, R63 ;  /* 0x0000003f00367202 */ /* 0x000fe20000000f00 */
[----:B------:R-:W-:-:S11]  /*26fc0*/  IMAD.MOV.U32 R55, RZ, RZ, R148 ;  /* 0x000000ffff377224 */ /* 0x000fd600078e0094 */
[----:B------:R1:W-:Y:S04]  /*26fd0*/  STL.64 [R1+0x150], R132 ;  /* 0x0001508401007387 */ /* 0x0003e80000100a00 */
[----:B------:R4:W-:Y:S04]  /*26fe0*/  STL.64 [R1+0x158], R134 ;  /* 0x0001588601007387 */ /* 0x0009e80000100a00 */
[----:B------:R-:W2:Y:S04]  /*26ff0*/  LDL.LU R62, [R1+0x2710] ;  /* 0x00271000013e7983 */ /* 0x000ea80000300800 */
[----:B------:R-:W2:Y:S04]  /*27000*/  LDL.LU R63, [R1+0x270c] ;  /* 0x00270c00013f7983 */ /* 0x000ea80000300800 */
[----:B------:R-:W2:Y:S01]  /*27010*/  LDL.LU R148, [R1+0x2708] ;  /* 0x0027080001947983 */ /* 0x000ea20000300800 */
[----:B---3--:R-:W-:-:S15]  /*27020*/  HMMA.1688.F32.TF32 R56, R164, R176, R56 ;  /* 0x000000b0a438723c */ /* 0x008fde0000081038 */
[----:B------:R-:W-:-:S09]  /*27030*/  NOP ;  /* 0x0000000000007918 */ /* 0x000fd20000000000 */
[----:B------:R-:W-:Y:S01]  /*27040*/  IMAD.MOV.U32 R189, RZ, RZ, R56 ;  /* 0x000000ffffbd7224 */ /* 0x000fe200078e0038 */
[----:B------:R-:W-:Y:S01]  /*27050*/  MOV R252, R57 ;  /* 0x0000003900fc7202 */ /* 0x000fe20000000f00 */
[----:B------:R-:W-:Y:S01]  /*27060*/  IMAD.MOV.U32 R193, RZ, RZ, R58 ;  /* 0x000000ffffc17224 */ /* 0x000fe200078e003a */
[----:B------:R-:W-:Y:S01]  /*27070*/  MOV R56, R149 ;  /* 0x0000009500387202 */ /* 0x000fe20000000f00 */
[----:B------:R-:W-:Y:S01]  /*27080*/  IMAD.MOV.U32 R57, RZ, RZ, R150 ;  /* 0x000000ffff397224 */ /* 0x000fe200078e0096 */
[----:B------:R-:W3:Y:S01]  /*27090*/  LDL.LU R149, [R1+0x2704] ;  /* 0x0027040001957983 */ /* 0x000ee20000300800 */
[----:B------:R-:W-:Y:S02]  /*270a0*/  IMAD.MOV.U32 R58, RZ, RZ, R151 ;  /* 0x000000ffff3a7224 */ /* 0x000fe400078e0097 */
[----:B------:R-:W-:Y:S01]  /*270b0*/  IMAD.MOV.U32 R192, RZ, RZ, R59 ;  /* 0x000000ffffc07224 */ /* 0x000fe200078e003b */
[----:B------:R-:W3:Y:S04]  /*270c0*/  LDL.LU R150, [R1+0x2700] ;  /* 0x0027000001967983 */ /* 0x000ee80000300800 */
[----:B------:R-:W3:Y:S04]  /*270d0*/  LDL.LU R151, [R1+0x26fc] ;  /* 0x0026fc0001977983 */ /* 0x000ee80000300800 */
[----:B------:R-:W3:Y:S01]  /*270e0*/  LDL.LU R59, [R1+0x20c] ;  /* 0x00020c00013b7983 */ /* 0x000ee20000300800 */
[----:B-1----:R-:W-:Y:S01]  /*270f0*/  MOV R132, R8 ;  /* 0x0000000800847202 */ /* 0x002fe20000000f00 */
[----:B------:R-:W-:Y:S01]  /*27100*/  IMAD.MOV.U32 R133, RZ, RZ, R5 ;  /* 0x000000ffff857224 */ /* 0x000fe200078e0005 */
[----:B----4-:R-:W-:Y:S01]  /*27110*/  MOV R135, R2 ;  /* 0x0000000200877202 */ /* 0x010fe20000000f00 */
[----:B------:R-:W-:Y:S01]  /*27120*/  IMAD.MOV.U32 R134, RZ, RZ, R4 ;  /* 0x000000ffff867224 */ /* 0x000fe200078e0004 */
[----:B--2---:R-:W-:Y:S01]  /*27130*/  HMMA.1688.F32.TF32 R60, R164, R172, R60 ;  /* 0x000000aca43c723c */ /* 0x004fe2000008103c */
[----:B------:R-:W-:Y:S04]  /*27140*/  STL [R1+0x2634], R192 ;  /* 0x002634c001007387 */ /* 0x000fe80000100800 */
[----:B------:R-:W-:Y:S04]  /*27150*/  STL [R1+0x2630], R193 ;  /* 0x002630c101007387 */ /* 0x000fe80000100800 */
[----:B------:R-:W-:Y:S04]  /*27160*/  STL [R1+0x262c], R252 ;  /* 0x00262cfc01007387 */ /* 0x000fe80000100800 */
[----:B------:R-:W-:Y:S10]  /*27170*/  STL [R1+0x2628], R189 ;  /* 0x002628bd01007387 */ /* 0x000ff40000100800 */
[----:B------:R-:W-:Y:S04]  /*27180*/  STL.64 [R1+0x110], R60 ;  /* 0x0001103c01007387 */ /* 0x000fe80000100a00 */
[----:B------:R-:W-:Y:S01]  /*27190*/  STL.64 [R1+0x118], R62 ;  /* 0x0001183e01007387 */ /* 0x000fe20000100a00 */
[----:B---3--:R-:W-:-:S15]  /*271a0*/  HMMA.1688.F32.TF32 R56, R240, R18, R56 ;  /* 0x00000012f038723c */ /* 0x008fde0000081038 */
[----:B------:R-:W-:-:S09]  /*271b0*/  NOP ;  /* 0x0000000000007918 */ /* 0x000fd20000000000 */
[----:B------:R-:W-:Y:S01]  /*271c0*/  IMAD.MOV.U32 R8, RZ, RZ, R56 ;  /* 0x000000ffff087224 */ /* 0x000fe200078e0038 */
[----:B------:R-:W-:Y:S01]  /*271d0*/  MOV R5, R57 ;  /* 0x0000003900057202 */ /* 0x000fe20000000f00 */
[----:B------:R-:W-:Y:S02]  /*271e0*/  IMAD.MOV.U32 R4, RZ, RZ, R58 ;  /* 0x000000ffff047224 */ /* 0x000fe400078e003a */
[----:B------:R-:W-:Y:S02]  /*271f0*/  IMAD.MOV.U32 R2, RZ, RZ, R59 ;  /* 0x000000ffff027224 */ /* 0x000fe400078e003b */
[C---:B------:R-:W-:Y:S06]  /*27200*/  HMMA.1688.F32.TF32 R56, R240.reuse, R14, R52 ;  /* 0x0000000ef038723c */ /* 0x040fec0000081034 */
[C---:B------:R-:W-:Y:S06]  /*27210*/  HMMA.1688.F32.TF32 R52, R240.reuse, R10, R48 ;  /* 0x0000000af034723c */ /* 0x040fec0000081030 */
[----:B------:R-:W-:Y:S11]  /*27220*/  HMMA.1688.F32.TF32 R48, R240, R6, R28 ;  /* 0x00000006f030723c */ /* 0x000ff6000008101c */
[----:B------:R-:W-:Y:S04]  /*27230*/  STL.64 [R1+0x550], R56 ;  /* 0x0005503801007387 */ /* 0x000fe80000100a00 */
[----:B------:R-:W-:Y:S04]  /*27240*/  STL.64 [R1+0x558], R58 ;  /* 0x0005583a01007387 */ /* 0x000fe80000100a00 */
[----:B------:R-:W-:Y:S04]  /*27250*/  STL.64 [R1+0x100], R52 ;  /* 0x0001003401007387 */ /* 0x000fe80000100a00 */
[----:B------:R-:W-:Y:S04]  /*27260*/  STL.64 [R1+0x108], R54 ;  /* 0x0001083601007387 */ /* 0x000fe80000100a00 */
[----:B------:R1:W-:Y:S04]  /*27270*/  STL.64 [R1+0xe0], R48 ;  /* 0x0000e03001007387 */ /* 0x0003e80000100a00 */
[----:B------:R2:W-:Y:S01]  /*27280*/  STL.64 [R1+0xe8], R50 ;  /* 0x0000e83201007387 */ /* 0x0005e20000100a00 */
[----:B-1----:R-:W-:-:S03]  /*27290*/  IMAD.MOV.U32 R48, RZ, RZ, R195 ;  /* 0x000000ffff307224 */ /* 0x002fc600078e00c3 */
[----:B------:R-:W3:Y:S01]  /*272a0*/  LDL.LU R195, [R1+0x26f8] ;  /* 0x0026f80001c37983 */ /* 0x000ee20000300800 */
[----:B------:R-:W-:Y:S06]  /*272b0*/  HMMA.1688.F32.TF32 R28, R240, R198, R248 ;  /* 0x000000c6f01c723c */ /* 0x000fec00000810f8 */
[----:B------:R-:W-:Y:S01]  /*272c0*/  HMMA.1688.F32.TF32 R148, R164, R168, R148 ;  /* 0x000000a8a494723c */ /* 0x000fe20000081094 */
[----:B------:R-:W4:Y:S01]  /*272d0*/  LDL.LU R49, [R1+0x84] ;  /* 0x0000840001317983 */ /* 0x000f220000300800 */
[----:B--2---:R-:W-:-:S03]  /*272e0*/  IMAD.MOV.U32 R51, RZ, RZ, R170 ;  /* 0x000000ffff337224 */ /* 0x004fc600078e00aa */
[----:B------:R-:W4:Y:S04]  /*272f0*/  LDL.LU R50, [R1+0x88] ;  /* 0x0000880001327983 */ /* 0x000f280000300800 */
[----:B------:R-:W2:Y:S09]  /*27300*/  LDL.LU R170, [R1+0x26f4] ;  /* 0x0026f40001aa7983 */ /* 0x000eb20000300800 */
[----:B------:R-:W-:Y:S01]  /*27310*/  MOV R25, R28 ;  /* 0x0000001c00197202 */ /* 0x000fe20000000f00 */
[----:B------:R-:W-:Y:S01]  /*27320*/  IMAD.MOV.U32 R24, RZ, RZ, R29 ;  /* 0x000000ffff187224 */ /* 0x000fe200078e001d */
[----:B------:R-:W-:Y:S01]  /*27330*/  MOV R20, R31 ;  /* 0x0000001f00147202 */ /* 0x000fe20000000f00 */
[----:B------:R-:W-:-:S04]  /*27340*/  IMAD.MOV.U32 R21, RZ, RZ, R30 ;  /* 0x000000ffff157224 */ /* 0x000fc800078e001e */
[----:B------:R-:W-:Y:S01]  /*27350*/  STL [R1+0x2568], R20 ;  /* 0x0025681401007387 */ /* 0x000fe20000100800 */
[----:B------:R-:W-:-:S03]  /*27360*/  IMAD.MOV.U32 R189, RZ, RZ, R151 ;  /* 0x000000ffffbd7224 */ /* 0x000fc600078e0097 */
[----:B------:R-:W-:Y:S01]  /*27370*/  STL [R1+0x2564], R24 ;  /* 0x0025641801007387 */ /* 0x000fe20000100800 */
[----:B------:R-:W-:-:S03]  /*27380*/  MOV R252, R150 ;  /* 0x0000009600fc7202 */ /* 0x000fc60000000f00 */
[----:B------:R-:W-:Y:S01]  /*27390*/  STL [R1+0x2560], R25 ;  /* 0x0025601901007387 */ /* 0x000fe20000100800 */
[----:B------:R-:W-:Y:S01]  /*273a0*/  MOV R151, R92 ;  /* 0x0000005c00977202 */ /* 0x000fe20000000f00 */
[----:B------:R-:W-:Y:S02]  /*273b0*/  IMAD.MOV.U32 R193, RZ, RZ, R149 ;  /* 0x000000ffffc17224 */ /* 0x000fe400078e0095 */
[----:B------:R-:W-:Y:S01]  /*273c0*/  STL [R1+0x255c], R21 ;  /* 0x00255c1501007387 */ /* 0x000fe20000100800 */
[----:B------:R-:W-:Y:S02]  /*273d0*/  IMAD.MOV.U32 R150, RZ, RZ, R93 ;  /* 0x000000ffff967224 */ /* 0x000fe400078e005d */
[----:B------:R-:W-:Y:S02]  /*273e0*/  IMAD.MOV.U32 R92, RZ, RZ, R171 ;  /* 0x000000ffff5c7224 */ /* 0x000fe400078e00ab */
[----:B------:R-:W-:Y:S01]  /*273f0*/  IMAD.MOV.U32 R192, RZ, RZ, R148 ;  /* 0x000000ffffc07224 */ /* 0x000fe200078e0094 */
[----:B------:R-:W-:Y:S01]  /*27400*/  MOV R148, R95 ;  /* 0x0000005f00947202 */ /* 0x000fe20000000f00 */
[----:B------:R-:W-:Y:S01]  /*27410*/  IMAD.MOV.U32 R149, RZ, RZ, R94 ;  /* 0x000000ffff957224 */ /* 0x000fe200078e005e */
[----:B------:R-:W-:Y:S01]  /*27420*/  MOV R94, R175 ;  /* 0x000000af005e7202 */ /* 0x000fe20000000f00 */
[----:B------:R-:W-:-:S02]  /*27430*/  IMAD.MOV.U32 R93, RZ, RZ, R174 ;  /* 0x000000ffff5d7224 */ /* 0x000fc400078e00ae */
[----:B------:R-:W-:Y:S02]  /*27440*/  IMAD.MOV.U32 R95, RZ, RZ, R178 ;  /* 0x000000ffff5f7224 */ /* 0x000fe400078e00b2 */
[----:B------:R-:W-:Y:S01]  /*27450*/  IMAD.MOV.U32 R248, RZ, RZ, R27 ;  /* 0x000000fffff87224 */ /* 0x000fe200078e001b */
[----:B------:R-:W-:Y:S01]  /*27460*/  MOV R250, R23 ;  /* 0x0000001700fa7202 */ /* 0x000fe20000000f00 */
[----:B------:R-:W-:Y:S02]  /*27470*/  IMAD.MOV.U32 R249, RZ, RZ, R22 ;  /* 0x000000fffff97224 */ /* 0x000fe400078e0016 */
[----:B------:R-:W-:Y:S01]  /*27480*/  IMAD.MOV.U32 R251, RZ, RZ, R154 ;  /* 0x000000fffffb7224 */ /* 0x000fe200078e009a */
[----:B------:R-:W-:Y:S01]  /*27490*/  MOV R165, R190 ;  /* 0x000000be00a57202 */ /* 0x000fe20000000f00 */
[----:B------:R-:W-:Y:S02]  /*274a0*/  IMAD.MOV.U32 R164, RZ, RZ, R155 ;  /* 0x000000ffffa47224 */ /* 0x000fe400078e009b */
[----:B------:R-:W-:-:S02]  /*274b0*/  IMAD.MOV.U32 R166, RZ, RZ, R191 ;  /* 0x000000ffffa67224 */ /* 0x000fc400078e00bf */
[----:B------:R-:W-:Y:S01]  /*274c0*/  IMAD.MOV.U32 R167, RZ, RZ, R13 ;  /* 0x000000ffffa77224 */ /* 0x000fe200078e000d */
[----:B---3--:R-:W-:Y:S07]  /*274d0*/  HMMA.1688.F32.TF32 R28, R240, R194, R132 ;  /* 0x000000c2f01c723c */ /* 0x008fee0000081084 */
[----:B------:R-:W-:Y:S01]  /*274e0*/  IMAD.MOV.U32 R132, RZ, RZ, R179 ;  /* 0x000000ffff847224 */ /* 0x000fe200078e00b3 */
[----:B------:R-:W-:Y:S01]  /*274f0*/  MOV R133, R182 ;  /* 0x000000b600857202 */ /* 0x000fe20000000f00 */
[----:B------:R-:W-:-:S02]  /*27500*/  IMAD.MOV.U32 R134, RZ, RZ, R183 ;  /* 0x000000ffff867224 */ /* 0x000fc400078e00b7 */
[----:B------:R-:W-:-:S12]  /*27510*/  IMAD.MOV.U32 R135, RZ, RZ, R186 ;  /* 0x000000ffff877224 */ /* 0x000fd800078e00ba */
[----:B------:R1:W-:Y:S04]  /*27520*/  STL.64 [R1+0x5e0], R28 ;  /* 0x0005e01c01007387 */ /* 0x0003e80000100a00 */
[----:B------:R3:W-:Y:S04]  /*27530*/  STL.64 [R1+0x5e8], R30 ;  /* 0x0005e81e01007387 */ /* 0x0007e80000100a00 */
[----:B------:R-:W2:Y:S04]  /*27540*/  LDL.LU R171, [R1+0x26f0] ;  /* 0x0026f00001ab7983 */ /* 0x000ea80000300800 */
[----:B------:R-:W2:Y:S04]  /*27550*/  LDL.LU R174, [R1+0x26ec] ;  /* 0x0026ec0001ae7983 */ /* 0x000ea80000300800 */
[----:B------:R-:W2:Y:S04]  /*27560*/  LDL.LU R175, [R1+0x26e8] ;  /* 0x0026e80001af7983 */ /* 0x000ea80000300800 */
[----:B------:R-:W2:Y:S01]  /*27570*/  LDL.LU R178, [R1+0x26e4] ;  /* 0x0026e40001b27983 */ /* 0x000ea20000300800 */
[----:B-1----:R-:W-:-:S03]  /*27580*/  MOV R28, R187 ;  /* 0x000000bb001c7202 */ /* 0x002fc60000000f00 */
[----:B------:R-:W2:Y:S01]  /*27590*/  LDL.LU R179, [R1+0x26e0] ;  /* 0x0026e00001b37983 */ /* 0x000ea20000300800 */
[----:B------:R-:W-:-:S03]  /*275a0*/  IMAD.MOV.U32 R29, RZ, RZ, R158 ;  /* 0x000000ffff1d7224 */ /* 0x000fc600078e009e */
[----:B------:R-:W2:Y:S01]  /*275b0*/  LDL.LU R182, [R1+0x26dc] ;  /* 0x0026dc0001b67983 */ /* 0x000ea20000300800 */
[----:B---3--:R-:W-:-:S03]  /*275c0*/  IMAD.MOV.U32 R30, RZ, RZ, R159 ;  /* 0x000000ffff1e7224 */ /* 0x008fc600078e009f */
[----:B------:R-:W3:Y:S01]  /*275d0*/  LDL.LU R183, [R1+0x26d8] ;  /* 0x0026d80001b77983 */ /* 0x000ee20000300800 */
[----:B------:R-:W-:-:S03]  /*275e0*/  MOV R31, R26 ;  /* 0x0000001a001f7202 */ /* 0x000fc60000000f00 */
[----:B------:R-:W3:Y:S04]  /*275f0*/  LDL.LU R186, [R1+0x26d4] ;  /* 0x0026d40001ba7983 */ /* 0x000ee80000300800 */
[----:B------:R-:W3:Y:S04]  /*27600*/  LDL.LU R187, [R1+0x26d0] ;  /* 0x0026d00001bb7983 */ /* 0x000ee80000300800 */
[----:B------:R-:W4:Y:S04]  /*27610*/  LDL.LU R158, [R1+0x26cc] ;  /* 0x0026cc00019e7983 */ /* 0x000f280000300800 */
[----:B------:R-:W4:Y:S04]  /*27620*/  LDL.LU R159, [R1+0x26c8] ;  /* 0x0026c800019f7983 */ /* 0x000f280000300800 */
[----:B------:R-:W2:Y:S04]  /*27630*/  LDL.LU R26, [R1+0x26c4] ;  /* 0x0026c400011a7983 */ /* 0x000ea80000300800 */
[----:B------:R-:W2:Y:S04]  /*27640*/  LDL.LU R27, [R1+0x26c0] ;  /* 0x0026c000011b7983 */ /* 0x000ea80000300800 */
[----:B------:R-:W3:Y:S04]  /*27650*/  LDL.LU R22, [R1+0x26bc] ;  /* 0x0026bc0001167983 */ /* 0x000ee80000300800 */
        /* <DEDUP_REMOVED lines=17> */
[----:B------:R-:W3:Y:S01]  /*27770*/  LDL.LU R55, [R1+0xfc] ;  /* 0x0000fc0001377983 */ /* 0x000ee20000300800 */
[C---:B----4-:R-:W-:Y:S06]  /*27780*/  HMMA.1688.F32.TF32 R92, R240.reuse, R158, R92 ;  /* 0x0000009ef05c723c */ /* 0x050fec000008105c */
[C---:B--2---:R-:W-:Y:S06]  /*27790*/  HMMA.1688.F32.TF32 R132, R240.reuse, R26, R132 ;  /* 0x0000001af084723c */ /* 0x044fec0000081084 */
[C---:B---3--:R-:W-:Y:S06]  /*277a0*/  HMMA.1688.F32.TF32 R248, R240.reuse, R22, R248 ;  /* 0x00000016f0f8723c */ /* 0x048fec00000810f8 */
[C---:B------:R-:W-:Y:S06]  /*277b0*/  HMMA.1688.F32.TF32 R48, R240.reuse, R190, R48 ;  /* 0x000000bef030723c */ /* 0x040fec0000081030 */
[----:B------:R-:W-:-:S15]  /*277c0*/  HMMA.1688.F32.TF32 R28, R240, R154, R28 ;  /* 0x0000009af01c723c */ /* 0x000fde000008101c */
[----:B------:R-:W-:-:S03]  /*277d0*/  NOP ;  /* 0x0000000000007918 */ /* 0x000fc60000000000 */
[----:B------:R-:W-:Y:S01]  /*277e0*/  MOV R20, R48 ;  /* 0x0000003000147202 */ /* 0x000fe20000000f00 */
[----:B------:R-:W-:Y:S01]  /*277f0*/  IMAD.MOV.U32 R24, RZ, RZ, R49 ;  /* 0x000000ffff187224 */ /* 0x000fe200078e0031 */
[----:B------:R-:W-:Y:S01]  /*27800*/  MOV R21, R51 ;  /* 0x0000003300157202 */ /* 0x000fe20000000f00 */
[----:B------:R-:W-:Y:S01]  /*27810*/  IMAD.MOV.U32 R25, RZ, RZ, R50 ;  /* 0x000000ffff197224 */ /* 0x000fe200078e0032 */
[----:B------:R-:W2:Y:S01]  /*27820*/  LDL.LU R48, [R1+0xc0] ;  /* 0x0000c00001307983 */ /* 0x000ea20000300800 */
[----:B------:R-:W-:-:S03]  /*27830*/  IMAD.MOV.U32 R51, RZ, RZ, R13 ;  /* 0x000000ffff337224 */ /* 0x000fc600078e000d */
[----:B------:R-:W2:Y:S04]  /*27840*/  LDL.LU R49, [R1+0xc4] ;  /* 0x0000c40001317983 */ /* 0x000ea80000300800 */
[----:B------:R-:W2:Y:S04]  /*27850*/  LDL.LU R50, [R1+0xc8] ;  /* 0x0000c80001327983 */ /* 0x000ea80000300800 */
[----:B------:R-:W3:Y:S04]  /*27860*/  LDL.LU R13, [R1+0x26a0] ;  /* 0x0026a000010d7983 */ /* 0x000ee80000300800 */
[----:B------:R-:W-:Y:S04]  /*27870*/  STL [R1+0x2578], R21 ;  /* 0x0025781501007387 */ /* 0x000fe80000100800 */
[----:B------:R-:W-:Y:S04]  /*27880*/  STL [R1+0x2574], R25 ;  /* 0x0025741901007387 */ /* 0x000fe80000100800 */
[----:B------:R-:W-:Y:S04]  /*27890*/  STL [R1+0x2570], R24 ;  /* 0x0025701801007387 */ /* 0x000fe80000100800 */
[----:B------:R-:W-:Y:S04]  /*278a0*/  STL [R1+0x256c], R20 ;  /* 0x00256c1401007387 */ /* 0x000fe80000100800 */
[----:B------:R-:W-:Y:S04]  /*278b0*/  STL.64 [R1+0xa0], R28 ;  /* 0x0000a01c01007387 */ /* 0x000fe80000100a00 */
[----:B------:R1:W-:Y:S04]  /*278c0*/  STL.64 [R1+0xa8], R30 ;  /* 0x0000a81e01007387 */ /* 0x0003e80000100a00 */
[----:B-1----:R-:W4:Y:S04]  /*278d0*/  LDL.LU.64 R30, [R1+0x2698] ;  /* 0x00269800011e7983 */ /* 0x002f280000300a00 */
[----:B------:R-:W4:Y:S04]  /*278e0*/  LDL.LU.64 R28, [R1+0x2690] ;  /* 0x00269000011c7983 */ /* 0x000f280000300a00 */
[----:B------:R-:W-:Y:S04]  /*278f0*/  STL.64 [R1+0x90], R248 ;  /* 0x000090f801007387 */ /* 0x000fe80000100a00 */
[----:B------:R1:W-:Y:S04]  /*27900*/  STL.64 [R1+0x98], R250 ;  /* 0x000098fa01007387 */ /* 0x0003e80000100a00 */
[----:B-1----:R-:W2:Y:S04]  /*27910*/  LDL.LU.64 R250, [R1+0x2688] ;  /* 0x0026880001fa7983 */ /* 0x002ea80000300a00 */
[----:B------:R-:W2:Y:S04]  /*27920*/  LDL.LU.64 R248, [R1+0x2680] ;  /* 0x0026800001f87983 */ /* 0x000ea80000300a00 */
[----:B------:R-:W-:Y:S04]  /*27930*/  STL.64 [R1+0x80], R132 ;  /* 0x0000808401007387 */ /* 0x000fe80000100a00 */
[----:B------:R1:W-:Y:S04]  /*27940*/  STL.64 [R1+0x88], R134 ;  /* 0x0000888601007387 */ /* 0x0003e80000100a00 */
[----:B-1----:R-:W3:Y:S04]  /*27950*/  LDL.LU.64 R134, [R1+0x2678] ;  /* 0x0026780001867983 */ /* 0x002ee80000300a00 */
[----:B------:R-:W3:Y:S04]  /*27960*/  LDL.LU.64 R132, [R1+0x2670] ;  /* 0x0026700001847983 */ /* 0x000ee80000300a00 */
[----:B------:R-:W-:Y:S04]  /*27970*/  STL.64 [R1+0x50], R92 ;  /* 0x0000505c01007387 */ /* 0x000fe80000100a00 */
[----:B------:R1:W-:Y:S04]  /*27980*/  STL.64 [R1+0x58], R94 ;  /* 0x0000585e01007387 */ /* 0x0003e80000100a00 */
[----:B-1----:R-:W4:Y:S04]  /*27990*/  LDL.LU.64 R94, [R1+0x2668] ;  /* 0x00266800015e7983 */ /* 0x002f280000300a00 */
[----:B------:R-:W4:Y:S01]  /*279a0*/  LDL.LU.64 R92, [R1+0x2660] ;  /* 0x00266000015c7983 */ /* 0x000f220000300a00 */
[C---:B------:R-:W-:Y:S06]  /*279b0*/  HMMA.1688.F32.TF32 R164, R240.reuse, R178, R164 ;  /* 0x000000b2f0a4723c */ /* 0x040fec00000810a4 */
[C---:B---3--:R-:W-:Y:S06]  /*279c0*/  HMMA.1688.F32.TF32 R132, R240.reuse, R182, R132 ;  /* 0x000000b6f084723c */ /* 0x048fec0000081084 */
[----:B----4-:R-:W-:-:S15]  /*279d0*/  HMMA.1688.F32.TF32 R92, R240, R186, R92 ;  /* 0x000000baf05c723c */ /* 0x010fde000008105c */
[----:B------:R-:W-:-:S08]  /*279e0*/  NOP ;  /* 0x0000000000007918 */ /* 0x000fd00000000000 */
[----:B------:R-:W-:Y:S04]  /*279f0*/  STL.64 [R1+0x40], R92 ;  /* 0x0000405c01007387 */ /* 0x000fe80000100a00 */
[----:B------:R1:W-:Y:S04]  /*27a00*/  STL.64 [R1+0x48], R94 ;  /* 0x0000485e01007387 */ /* 0x0003e80000100a00 */
[----:B-1----:R-:W3:Y:S04]  /*27a10*/  LDL.LU.64 R94, [R1+0x2658] ;  /* 0x00265800015e7983 */ /* 0x002ee80000300a00 */
[----:B------:R-:W3:Y:S04]  /*27a20*/  LDL.LU.64 R92, [R1+0x2650] ;  /* 0x00265000015c7983 */ /* 0x000ee80000300a00 */
[----:B------:R-:W-:Y:S04]  /*27a30*/  STL.64 [R1+0x30], R132 ;  /* 0x0000308401007387 */ /* 0x000fe80000100a00 */
[----:B------:R1:W-:Y:S04]  /*27a40*/  STL.64 [R1+0x38], R134 ;  /* 0x0000388601007387 */ /* 0x0003e80000100a00 */
[----:B-1----:R-:W4:Y:S04]  /*27a50*/  LDL.LU.64 R134, [R1+0x2648] ;  /* 0x0026480001867983 */ /* 0x002f280000300a00 */
[----:B------:R-:W4:Y:S04]  /*27a60*/  LDL.LU.64 R132, [R1+0x2640] ;  /* 0x0026400001847983 */ /* 0x000f280000300a00 */
[----:B------:R-:W-:Y:S04]  /*27a70*/  STL.64 [R1+0x20], R164 ;  /* 0x000020a401007387 */ /* 0x000fe80000100a00 */
[----:B------:R1:W-:Y:S02]  /*27a80*/  STL.64 [R1+0x28], R166 ;  /* 0x000028a601007387 */ /* 0x0003e40000100a00 */
[----:B-1----:R-:W-:-:S15]  /*27a90*/  HMMA.1688.F32.TF32 R164, R240, R174, R148 ;  /* 0x000000aef0a4723c */ /* 0x002fde0000081094 */
[----:B------:R-:W-:-:S08]  /*27aa0*/  NOP ;  /* 0x0000000000007918 */ /* 0x000fd00000000000 */
[----:B------:R1:W-:Y:S04]  /*27ab0*/  STL.64 [R1+0x70], R164 ;  /* 0x000070a401007387 */ /* 0x0003e80000100a00 */
[----:B------:R2:W-:Y:S01]  /*27ac0*/  STL.64 [R1+0x78], R166 ;  /* 0x000078a601007387 */ /* 0x0005e20000100a00 */
[----:B-1----:R-:W-:-:S03]  /*27ad0*/  IMAD.MOV.U32 R164, RZ, RZ, R17 ;  /* 0x000000ffffa47224 */ /* 0x002fc600078e0011 */
[----:B------:R-:W3:Y:S01]  /*27ae0*/  LDL.LU R17, [R1+0x263c] ;  /* 0x00263c0001117983 */ /* 0x000ee20000300800 */
[----:B--2---:R-:W-:Y:S06]  /*27af0*/  HMMA.1688.F32.TF32 R148, R240, R170, R248 ;  /* 0x000000aaf094723c */ /* 0x004fec00000810f8 */
[C---:B------:R-:W-:Y:S06]  /*27b00*/  HMMA.1688.F32.TF32 R56, R244.reuse, R14, R56 ;  /* 0x0000000ef438723c */ /* 0x040fec0000081038 */
[C---:B------:R-:W-:Y:S06]  /*27b10*/  HMMA.1688.F32.TF32 R240, R244.reuse, R10, R52 ;  /* 0x0000000af4f0723c */ /* 0x040fec0000081034 */
[C---:B------:R-:W-:Y:S01]  /*27b20*/  HMMA.1688.F32.TF32 R60, R244.reuse, R18, R60 ;  /* 0x00000012f43c723c */ /* 0x040fe2000008103c */
[----:B------:R-:W-:Y:S01]  /*27b30*/  MOV R165, R16 ;  /* 0x0000001000a57202 */ /* 0x000fe20000000f00 */
[----:B------:R-:W-:Y:S01]  /*27b40*/  IMAD.MOV.U32 R166, RZ, RZ, R12 ;  /* 0x000000ffffa67224 */ /* 0x000fe200078e000c */
[----:B------:R-:W-:Y:S04]  /*27b50*/  LDS R52, [R0+UR12+0x1100] ;  /* 0x0011000c00347984 */ /* 0x000fe80008000800 */
[----:B------:R1:W-:Y:S04]  /*27b60*/  STL.64 [R1+0x60], R148 ;  /* 0x0000609401007387 */ /* 0x0003e80000100a00 */
[----:B------:R2:W-:Y:S01]  /*27b70*/  STL.64 [R1+0x68], R150 ;  /* 0x0000689601007387 */ /* 0x0005e20000100a00 */
[----:B------:R-:W-:Y:S01]  /*27b80*/  IMAD.MOV.U32 R21, RZ, RZ, R56 ;  /* 0x000000ffff157224 */ /* 0x000fe200078e0038 */
[----:B------:R-:W-:Y:S01]  /*27b90*/  MOV R24, R58 ;  /* 0x0000003a00187202 */ /* 0x000fe20000000f00 */
[----:B------:R-:W-:Y:S01]  /*27ba0*/  IMAD.MOV.U32 R25, RZ, RZ, R57 ;  /* 0x000000ffff197224 */ /* 0x000fe200078e0039 */
[----:B------:R-:W-:Y:S01]  /*27bb0*/  HMMA.1688.F32.TF32 R48, R244, R6, R48 ;  /* 0x00000006f430723c */ /* 0x000fe20000081030 */
[----:B------:R-:W-:Y:S01]  /*27bc0*/  IMAD.MOV.U32 R167, RZ, RZ, R9 ;  /* 0x000000ffffa77224 */ /* 0x000fe200078e0009 */
[----:B------:R-:W-:Y:S04]  /*27bd0*/  STL.64 [R1+0x2588], R242 ;  /* 0x002588f201007387 */ /* 0x000fe80000100a00 */
[----:B------:R-:W-:Y:S04]  /*27be0*/  STL.64 [R1+0x2580], R240 ;  /* 0x002580f001007387 */ /* 0x000fe80000100a00 */
[----:B------:R-:W4:Y:S04]  /*27bf0*/  LDL.LU R56, [R1+0x160] ;  /* 0x0001600001387983 */ /* 0x000f280000300800 */
[----:B------:R-:W4:Y:S01]  /*27c00*/  LDL.LU R57, [R1+0x164] ;  /* 0x0001640001397983 */ /* 0x000f220000300800 */
[----:B------:R-:W-:Y:S01]  /*27c10*/  MOV R188, R60 ;  /* 0x0000003c00bc7202 */ /* 0x000fe20000000f00 */
[----:B------:R-:W-:-:S02]  /*27c20*/  IMAD.MOV.U32 R16, RZ, RZ, R61 ;  /* 0x000000ffff107224 */ /* 0x000fc400078e003d */
[----:B------:R-:W-:Y:S01]  /*27c30*/  IMAD.MOV.U32 R12, RZ, RZ, R62 ;  /* 0x000000ffff0c7224 */ /* 0x000fe200078e003e */
[----:B------:R-:W-:Y:S01]  /*27c40*/  HMMA.1688.F32.TF32 R36, R244, R22, R36 ;  /* 0x00000016f424723c */ /* 0x000fe20000081024 */
[----:B------:R-:W-:Y:S04]  /*27c50*/  LDS R54, [R0+UR12+0x1900] ;  /* 0x0019000c00367984 */ /* 0x000fe80008000800 */
[----:B------:R-:W-:Y:S04]  /*27c60*/  LDS R53, [R3+UR12+0x1100] ;  /* 0x0011000c03357984 */ /* 0x000fe80008000800 */
[----:B------:R-:W4:Y:S01]  /*27c70*/  LDS R55, [R3+UR12+0x1900] ;  /* 0x0019000c03377984 */ /* 0x000f220008000800 */
[----:B---3--:R-:W-:-:S03]  /*27c80*/  IMAD.MOV.U32 R58, RZ, RZ, R17 ;  /* 0x000000ffff3a7224 */ /* 0x008fc600078e0011 */
[----:B------:R-:W3:Y:S04]  /*27c90*/  LDL.LU R17, [R1+0x2638] ;  /* 0x0026380001117983 */ /* 0x000ee80000300800 */
[----:B-1----:R-:W3:Y:S04]  /*27ca0*/  LDL.LU R148, [R1+0x280] ;  /* 0x0002800001947983 */ /* 0x002ee80000300800 */
[----:B------:R-:W3:Y:S04]  /*27cb0*/  LDL.LU R149, [R1+0x284] ;  /* 0x0002840001957983 */ /* 0x000ee80000300800 */
[----:B--2---:R-:W2:Y:S04]  /*27cc0*/  LDL.LU R150, [R1+0x288] ;  /* 0x0002880001967983 */ /* 0x004ea80000300800 */
[----:B------:R-:W2:Y:S04]  /*27cd0*/  LDL.LU R151, [R1+0x28c] ;  /* 0x00028c0001977983 */ /* 0x000ea80000300800 */
[----:B------:R-:W2:Y:S04]  /*27ce0*/  LDL.LU R60, [R1+0x220] ;  /* 0x00022000013c7983 */ /* 0x000ea80000300800 */
[----:B------:R-:W2:Y:S04]  /*27cf0*/  LDL.LU R61, [R1+0x224] ;  /* 0x00022400013d7983 */ /* 0x000ea80000300800 */
[----:B------:R-:W2:Y:S04]  /*27d00*/  LDL.LU R62, [R1+0x228] ;  /* 0x00022800013e7983 */ /* 0x000ea80000300800 */
[----:B------:R-:W-:Y:S04]  /*27d10*/  STL.64 [R1+0x2598], R50 ;  /* 0x0025983201007387 */ /* 0x000fe80000100a00 */
[----:B------:R1:W-:Y:S02]  /*27d20*/  STL.64 [R1+0x2590], R48 ;  /* 0x0025903001007387 */ /* 0x0003e40000100a00 */
[C---:B-1----:R-:W-:Y:S06]  /*27d30*/  HMMA.1688.F32.TF32 R48, R244.reuse, R198, R164 ;  /* 0x000000c6f430723c */ /* 0x042fec00000810a4 */
[C---:B------:R-:W-:Y:S06]  /*27d40*/  HMMA.1688.F32.TF32 R164, R244.reuse, R194, R28 ;  /* 0x000000c2f4a4723c */ /* 0x040fec000008101c */
[----:B------:R-:W-:Y:S01]  /*27d50*/  HMMA.1688.F32.TF32 R28, R244, R190, R80 ;  /* 0x000000bef41c723c */ /* 0x000fe20000081050 */
[----:B------:R-:W-:Y:S01]  /*27d60*/  MOV R9, R63 ;  /* 0x0000003f00097202 */ /* 0x000fe20000000f00 */
[----:B------:R-:W-:-:S09]  /*27d70*/  IMAD.MOV.U32 R20, RZ, RZ, R59 ;  /* 0x000000ffff147224 */ /* 0x000fd200078e003b */
[----:B------:R-:W-:Y:S04]  /*27d80*/  STL.64 [R1+0x6b0], R48 ;  /* 0x0006b03001007387 */ /* 0x000fe80000100a00 */
[----:B------:R1:W-:Y:S04]  /*27d90*/  STL.64 [R1+0x6b8], R50 ;  /* 0x0006b83201007387 */ /* 0x0003e80000100a00 */
[----:B------:R-:W-:Y:S04]  /*27da0*/  STL.64 [R1+0x6a0], R164 ;  /* 0x0006a0a401007387 */ /* 0x000fe80000100a00 */
[----:B------:R-:W-:Y:S01]  /*27db0*/  STL.64 [R1+0x6a8], R166 ;  /* 0x0006a8a601007387 */ /* 0x000fe20000100a00 */
[----:B-1----:R-:W-:Y:S03]  /*27dc0*/  HMMA.1688.F32.TF32 R48, R244, R154, R84 ;  /* 0x0000009af430723c */ /* 0x002fe60000081054 */
[----:B------:R-:W-:Y:S04]  /*27dd0*/  STL.64 [R1+0x690], R28 ;  /* 0x0006901c01007387 */ /* 0x000fe80000100a00 */
[----:B------:R1:W-:Y:S01]  /*27de0*/  STL.64 [R1+0x698], R30 ;  /* 0x0006981e01007387 */ /* 0x0003e20000100a00 */
[----:B----4-:R-:W-:Y:S03]  /*27df0*/  HMMA.1688.F32.TF32 R132, R52, R6, R132 ;  /* 0x000000063484723c */ /* 0x010fe60000081084 */
[----:B------:R-:W-:Y:S04]  /*27e00*/  LDS R80, [R0+UR12+0x1180] ;  /* 0x0011800c00507984 */ /* 0x000fe80008000800 */
[----:B------:R-:W-:Y:S01]  /*27e10*/  LDS R82, [R0+UR12+0x1980] ;  /* 0x0019800c00527984 */ /* 0x000fe20008000800 */
[C---:B-1----:R-:W-:Y:S03]  /*27e20*/  HMMA.1688.F32.TF32 R28, R244.reuse, R26, R40 ;  /* 0x0000001af41c723c */ /* 0x042fe60000081028 */
[----:B------:R-:W-:Y:S04]  /*27e30*/  LDS R81, [R3+UR12+0x1180] ;  /* 0x0011800c03517984 */ /* 0x000fe80008000800 */
[----:B------:R-:W1:Y:S04]  /*27e40*/  LDS R83, [R3+UR12+0x1980] ;  /* 0x0019800c03537984 */ /* 0x000e680008000800 */
[----:B------:R-:W-:Y:S04]  /*27e50*/  STL.64 [R1+0x680], R48 ;  /* 0x0006803001007387 */ /* 0x000fe80000100a00 */
[----:B------:R-:W-:Y:S04]  /*27e60*/  STL.64 [R1+0x688], R50 ;  /* 0x0006883201007387 */ /* 0x000fe80000100a00 */
[----:B------:R-:W-:Y:S04]  /*27e70*/  STL.64 [R1+0x670], R36 ;  /* 0x0006702401007387 */ /* 0x000fe80000100a00 */
[----:B------:R-:W-:Y:S04]  /*27e80*/  STL.64 [R1+0x678], R38 ;  /* 0x0006782601007387 */ /* 0x000fe80000100a00 */
[----:B------:R-:W-:Y:S04]  /*27e90*/  STL.64 [R1+0x660], R28 ;  /* 0x0006601c01007387 */ /* 0x000fe80000100a00 */
[----:B------:R4:W-:Y:S02]  /*27ea0*/  STL.64 [R1+0x668], R30 ;  /* 0x0006681e01007387 */ /* 0x0009e40000100a00 */
[C---:B----4-:R-:W-:Y:S06]  /*27eb0*/  HMMA.1688.F32.TF32 R28, R244.reuse, R158, R160 ;  /* 0x0000009ef41c723c */ /* 0x050fec00000810a0 */
[C---:B------:R-:W-:Y:S06]  /*27ec0*/  HMMA.1688.F32.TF32 R40, R244.reuse, R186, R44 ;  /* 0x000000baf428723c */ /* 0x040fec000008102c */
[C---:B------:R-:W-:Y:S11]  /*27ed0*/  HMMA.1688.F32.TF32 R36, R244.reuse, R182, R112 ;  /* 0x000000b6f424723c */ /* 0x040ff60000081070 */
[----:B------:R-:W-:Y:S04]  /*27ee0*/  STL.64 [R1+0x650], R28 ;  /* 0x0006501c01007387 */ /* 0x000fe80000100a00 */
[----:B------:R4:W-:Y:S02]  /*27ef0*/  STL.64 [R1+0x658], R30 ;  /* 0x0006581e01007387 */ /* 0x0009e40000100a00 */
[C---:B----4-:R-:W-:Y:S02]  /*27f00*/  HMMA.1688.F32.TF32 R28, R244.reuse, R178, R32 ;  /* 0x000000b2f41c723c */ /* 0x050fe40000081020 */
[----:B------:R-:W-:Y:S04]  /*27f10*/  STL.64 [R1+0x640], R40 ;  /* 0x0006402801007387 */ /* 0x000fe80000100a00 */
[----:B------:R-:W-:Y:S01]  /*27f20*/  STL.64 [R1+0x648], R42 ;  /* 0x0006482a01007387 */ /* 0x000fe20000100a00 */
[C---:B------:R-:W-:Y:S03]  /*27f30*/  HMMA.1688.F32.TF32 R32, R244.reuse, R174, R64 ;  /* 0x000000aef420723c */ /* 0x040fe60000081040 */
[----:B------:R-:W-:Y:S04]  /*27f40*/  STL.64 [R1+0x630], R36 ;  /* 0x0006302401007387 */ /* 0x000fe80000100a00 */
[----:B------:R-:W-:Y:S09]  /*27f50*/  STL.64 [R1+0x638], R38 ;  /* 0x0006382601007387 */ /* 0x000ff20000100a00 */
[----:B------:R-:W-:Y:S04]  /*27f60*/  STL.64 [R1+0x620], R28 ;  /* 0x0006201c01007387 */ /* 0x000fe80000100a00 */
[----:B------:R4:W-:Y:S02]  /*27f70*/  STL.64 [R1+0x628], R30 ;  /* 0x0006281e01007387 */ /* 0x0009e40000100a00 */
[----:B----4-:R-:W-:Y:S02]  /*27f80*/  HMMA.1688.F32.TF32 R28, R244, R170, R76 ;  /* 0x000000aaf41c723c */ /* 0x010fe4000008104c */
[----:B------:R-:W-:Y:S01]  /*27f90*/  STL.64 [R1+0x610], R32 ;  /* 0x0006102001007387 */ /* 0x000fe20000100a00 */
[----:B------:R-:W-:-:S03]  /*27fa0*/  MOV R59, R13 ;  /* 0x0000000d003b7202 */ /* 0x000fc60000000f00 */
[----:B------:R-:W-:Y:S04]  /*27fb0*/  STL.64 [R1+0x618], R34 ;  /* 0x0006182201007387 */ /* 0x000fe80000100a00 */
[----:B------:R-:W-:-:S13]  /*27fc0*/  HMMA.1688.F32.TF32 R40, R52, R10, R56 ;  /* 0x0000000a3428723c */ /* 0x000fda0000081038 */
[----:B------:R-:W-:Y:S04]  /*27fd0*/  STL.64 [R1+0xb0], R28 ;  /* 0x0000b01c01007387 */ /* 0x000fe80000100a00 */
[----:B------:R2:W-:Y:S01]  /*27fe0*/  STL.64 [R1+0xb8], R30 ;  /* 0x0000b81e01007387 */ /* 0x0005e20000100a00 */
[----:B---3--:R-:W-:Y:S01]  /*27ff0*/  IMAD.MOV.U32 R63, RZ, RZ, R17 ;  /* 0x000000ffff3f7224 */ /* 0x008fe200078e0011 */
[C---:B--2---:R-:W-:Y:S06]  /*28000*/  HMMA.1688.F32.TF32 R28, R52.reuse, R18, R148 ;  /* 0x00000012341c723c */ /* 0x044fec0000081094 */
[----:B------:R-:W-:-:S15]  /*28010*/  HMMA.1688.F32.TF32 R32, R52, R14, R60 ;  /* 0x0000000e3420723c */ /* 0x000fde000008103c */
[----:B------:R-:W-:-:S02]  /*28020*/  NOP ;  /* 0x0000000000007918 */ /* 0x000fc40000000000 */
[----:B------:R-:W-:Y:S04]  /*28030*/  STL.64 [R1+0x25a8], R30 ;  /* 0x0025a81e01007387 */ /* 0x000fe80000100a00 */
[----:B------:R2:W-:Y:S04]  /*28040*/  STL.64 [R1+0x25a0], R28 ;  /* 0x0025a01c01007387 */ /* 0x0005e80000100a00 */
[----:B------:R-:W-:Y:S04]  /*28050*/  STL.64 [R1+0x25b8], R34 ;  /* 0x0025b82201007387 */ /* 0x000fe80000100a00 */
[----:B------:R3:W-:Y:S04]  /*28060*/  STL.64 [R1+0x25b0], R32 ;  /* 0x0025b02001007387 */ /* 0x0007e80000100a00 */
[----:B------:R-:W-:Y:S04]  /*28070*/  STL.64 [R1+0x25d0], R42 ;  /* 0x0025d02a01007387 */ /* 0x000fe80000100a00 */
[----:B------:R4:W-:Y:S01]  /*28080*/  STL.64 [R1+0x25c8], R40 ;  /* 0x0025c82801007387 */ /* 0x0009e20000100a00 */
[C---:B--2---:R-:W-:Y:S06]  /*28090*/  HMMA.1688.F32.TF32 R28, R52.reuse, R190, R96 ;  /* 0x000000be341c723c */ /* 0x044fec0000081060 */
[C---:B---3--:R-:W-:Y:S06]  /*280a0*/  HMMA.1688.F32.TF32 R32, R52.reuse, R194, R88 ;  /* 0x000000c23420723c */ /* 0x048fec0000081058 */
[----:B----4-:R-:W-:Y:S01]  /*280b0*/  HMMA.1688.F32.TF32 R40, R52, R198, R136 ;  /* 0x000000c63428723c */ /* 0x010fe20000081088 */
[----:B------:R-:W-:Y:S04]  /*280c0*/  STL.64 [R1+0x25e0], R134 ;  /* 0x0025e08601007387 */ /* 0x000fe80000100a00 */
[----:B------:R-:W-:Y:S07]  /*280d0*/  STL.64 [R1+0x25d8], R132 ;  /* 0x0025d88401007387 */ /* 0x000fee0000100a00 */
[----:B------:R-:W-:Y:S01]  /*280e0*/  IMAD.MOV.U32 R152, RZ, RZ, R28 ;  /* 0x000000ffff987224 */ /* 0x000fe200078e001c */
[----:B------:R-:W-:-:S10]  /*280f0*/  MOV R153, R29 ;  /* 0x0000001d00997202 */ /* 0x000fd40000000f00 */
[----:B------:R-:W-:Y:S04]  /*28100*/  STL.64 [R1+0x770], R40 ;  /* 0x0007702801007387 */ /* 0x000fe80000100a00 */
[----:B------:R-:W-:Y:S04]  /*28110*/  STL.64 [R1+0x778], R42 ;  /* 0x0007782a01007387 */ /* 0x000fe80000100a00 */
[----:B------:R-:W-:Y:S04]  /*28120*/  STL.64 [R1+0x760], R32 ;  /* 0x0007602001007387 */ /* 0x000fe80000100a00 */
[----:B------:R-:W-:Y:S04]  /*28130*/  STL.64 [R1+0x768], R34 ;  /* 0x0007682201007387 */ /* 0x000fe80000100a00 */
[----:B------:R2:W-:Y:S02]  /*28140*/  STL.64 [R1+0x758], R30 ;  /* 0x0007581e01007387 */ /* 0x0005e40000100a00 */
[C---:B--2---:R-:W-:Y:S02]  /*28150*/  HMMA.1688.F32.TF32 R28, R52.reuse, R154, R100 ;  /* 0x0000009a341c723c */ /* 0x044fe40000081064 */
[----:B------:R-:W-:Y:S04]  /*28160*/  STL [R1+0x2498], R153 ;  /* 0x0024989901007387 */ /* 0x000fe80000100800 */
[----:B------:R-:W-:Y:S01]  /*28170*/  STL [R1+0x2494], R152 ;  /* 0x0024949801007387 */ /* 0x000fe20000100800 */
[----:B------:R-:W-:-:S15]  /*28180*/  HMMA.1688.F32.TF32 R32, R52, R22, R140 ;  /* 0x000000163420723c */ /* 0x000fde000008108c */
[----:B------:R-:W-:-:S01]  /*28190*/  NOP ;  /* 0x0000000000007918 */ /* 0x000fc20000000000 */
[----:B------:R2:W-:Y:S01]  /*281a0*/  STL.64 [R1+0x748], R30 ;  /* 0x0007481e01007387 */ /* 0x0005e20000100a00 */
[----:B------:R-:W-:Y:S02]  /*281b0*/  IMAD.MOV.U32 R156, RZ, RZ, R28 ;  /* 0x000000ffff9c7224 */ /* 0x000fe400078e001c */
[----:B------:R-:W-:Y:S02]  /*281c0*/  IMAD.MOV.U32 R157, RZ, RZ, R29 ;  /* 0x000000ffff9d7224 */ /* 0x000fe400078e001d */
[----:B--2---:R-:W-:Y:S03]  /*281d0*/  HMMA.1688.F32.TF32 R28, R52, R26, R144 ;  /* 0x0000001a341c723c */ /* 0x004fe60000081090 */
[----:B------:R-:W-:Y:S04]  /*281e0*/  STL [R1+0x2488], R157 ;  /* 0x0024889d01007387 */ /* 0x000fe80000100800 */
[----:B------:R-:W-:Y:S04]  /*281f0*/  STL [R1+0x2484], R156 ;  /* 0x0024849c01007387 */ /* 0x000fe80000100800 */
[----:B------:R-:W-:Y:S04]  /*28200*/  STL.64 [R1+0x730], R32 ;  /* 0x0007302001007387 */ /* 0x000fe80000100a00 */
[----:B------:R-:W-:Y:S08]  /*28210*/  STL.64 [R1+0x738], R34 ;  /* 0x0007382201007387 */ /* 0x000ff00000100a00 */
[----:B------:R-:W-:Y:S01]  /*28220*/  STL [R1+0x720], R28 ;  /* 0x0007201c01007387 */ /* 0x000fe20000100800 */
[----:B------:R-:W-:Y:S01]  /*28230*/  MOV R153, R29 ;  /* 0x0000001d00997202 */ /* 0x000fe20000000f00 */
[----:B------:R-:W-:-:S02]  /*28240*/  IMAD.MOV.U32 R152, RZ, RZ, R30 ;  /* 0x000000ffff987224 */ /* 0x000fc400078e001e */
[----:B------:R2:W-:Y:S02]  /*28250*/  STL [R1+0x72c], R31 ;  /* 0x00072c1f01007387 */ /* 0x0005e40000100800 */
[----:B--2---:R-:W-:Y:S02]  /*28260*/  HMMA.1688.F32.TF32 R28, R52, R158, R116 ;  /* 0x0000009e341c723c */ /* 0x004fe40000081074 */
[----:B------:R-:W-:Y:S04]  /*28270*/  STL [R1+0x24a0], R153 ;  /* 0x0024a09901007387 */ /* 0x000fe80000100800 */
[----:B------:R-:W-:-:S15]  /*28280*/  STL [R1+0x249c], R152 ;  /* 0x00249c9801007387 */ /* 0x000fde0000100800 */
[----:B------:R-:W-:-:S02]  /*28290*/  NOP ;  /* 0x0000000000007918 */ /* 0x000fc40000000000 */
[----:B------:R2:W-:Y:S01]  /*282a0*/  STL.64 [R1+0x718], R30 ;  /* 0x0007181e01007387 */ /* 0x0005e20000100a00 */
[----:B------:R-:W-:Y:S01]  /*282b0*/  IMAD.MOV.U32 R168, RZ, RZ, R28 ;  /* 0x000000ffffa87224 */ /* 0x000fe200078e001c */
[----:B------:R-:W-:Y:S02]  /*282c0*/  MOV R169, R29 ;  /* 0x0000001d00a97202 */ /* 0x000fe40000000f00 */
[----:B--2---:R-:W-:Y:S03]  /*282d0*/  HMMA.1688.F32.TF32 R28, R52, R186, R120 ;  /* 0x000000ba341c723c */ /* 0x004fe60000081078 */
[----:B------:R-:W-:Y:S04]  /*282e0*/  STL [R1+0x24a8], R169 ;  /* 0x0024a8a901007387 */ /* 0x000fe80000100800 */
[----:B------:R-:W-:-:S15]  /*282f0*/  STL [R1+0x24a4], R168 ;  /* 0x0024a4a801007387 */ /* 0x000fde0000100800 */
[----:B------:R-:W-:-:S01]  /*28300*/  NOP ;  /* 0x0000000000007918 */ /* 0x000fc20000000000 */
[----:B------:R2:W-:Y:S04]  /*28310*/  STL.64 [R1+0x708], R30 ;  /* 0x0007081e01007387 */ /* 0x0005e80000100a00 */
[----:B------:R-:W3:Y:S04]  /*28320*/  LDL.LU R60, [R1+0x240] ;  /* 0x00024000013c7983 */ /* 0x000ee80000300800 */
[----:B------:R-:W3:Y:S04]  /*28330*/  LDL.LU R61, [R1+0x244] ;  /* 0x00024400013d7983 */ /* 0x000ee80000300800 */
[----:B------:R-:W3:Y:S04]  /*28340*/  LDL.LU R62, [R1+0x248] ;  /* 0x00024800013e7983 */ /* 0x000ee80000300800 */
[----:B------:R-:W3:Y:S04]  /*28350*/  LDL.LU R63, [R1+0x24c] ;  /* 0x00024c00013f7983 */ /* 0x000ee80000300800 */
[----:B------:R-:W4:Y:S04]  /*28360*/  LDL.LU R148, [R1+0x2c0] ;  /* 0x0002c00001947983 */ /* 0x000f280000300800 */
[----:B------:R-:W4:Y:S04]  /*28370*/  LDL.LU R149, [R1+0x2c4] ;  /* 0x0002c40001957983 */ /* 0x000f280000300800 */
[----:B------:R-:W4:Y:S04]  /*28380*/  LDL.LU R150, [R1+0x2c8] ;  /* 0x0002c80001967983 */ /* 0x000f280000300800 */
[----:B------:R-:W4:Y:S04]  /*28390*/  LDL.LU R151, [R1+0x2cc] ;  /* 0x0002cc0001977983 */ /* 0x000f280000300800 */
[----:B------:R-:W3:Y:S04]  /*283a0*/  LDL.LU R56, [R1+0x1a0] ;  /* 0x0001a00001387983 */ /* 0x000ee80000300800 */
[----:B------:R-:W3:Y:S04]  /*283b0*/  LDL.LU R57, [R1+0x1a4] ;  /* 0x0001a40001397983 */ /* 0x000ee80000300800 */
[----:B------:R-:W3:Y:S04]  /*283c0*/  LDL.LU R58, [R1+0x1a8] ;  /* 0x0001a800013a7983 */ /* 0x000ee80000300800 */
[----:B------:R-:W3:Y:S01]  /*283d0*/  LDL.LU R59, [R1+0x1ac] ;  /* 0x0001ac00013b7983 */ /* 0x000ee20000300800 */
[----:B------:R-:W-:-:S02]  /*283e0*/  IMAD.MOV.U32 R172, RZ, RZ, R28 ;  /* 0x000000ffffac7224 */ /* 0x000fc400078e001c */
[----:B------:R-:W-:Y:S02]  /*283f0*/  IMAD.MOV.U32 R173, RZ, RZ, R29 ;  /* 0x000000ffffad7224 */ /* 0x000fe400078e001d */
[----:B--2---:R-:W-:Y:S03]  /*28400*/  HMMA.1688.F32.TF32 R28, R52, R182, R124 ;  /* 0x000000b6341c723c */ /* 0x004fe6000008107c */
[----:B------:R-:W-:-:S15]  /*28410*/  STL [R1+0x2480], R173 ;  /* 0x002480ad01007387 */ /* 0x000fde0000100800 */
[----:B------:R-:W-:-:S06]  /*28420*/  NOP ;  /* 0x0000000000007918 */ /* 0x000fcc0000000000 */
[----:B------:R-:W-:Y:S01]  /*28430*/  MOV R176, R28 ;  /* 0x0000001c00b07202 */ /* 0x000fe20000000f00 */
[----:B------:R-:W-:Y:S01]  /*28440*/  IMAD.MOV.U32 R177, RZ, RZ, R29 ;  /* 0x000000ffffb17224 */ /* 0x000fe200078e001d */
[----:B------:R-:W-:Y:S01]  /*28450*/  MOV R152, R31 ;  /* 0x0000001f00987202 */ /* 0x000fe20000000f00 */
[----:B------:R-:W-:Y:S02]  /*28460*/  IMAD.MOV.U32 R153, RZ, RZ, R30 ;  /* 0x000000ffff997224 */ /* 0x000fe400078e001e */
[----:B------:R-:W-:Y:S01]  /*28470*/  HMMA.1688.F32.TF32 R28, R52, R178, R128 ;  /* 0x000000b2341c723c */ /* 0x000fe20000081080 */
[----:B------:R-:W-:Y:S04]  /*28480*/  STL [R1+0x247c], R172 ;  /* 0x00247cac01007387 */ /* 0x000fe80000100800 */
[----:B------:R-:W-:Y:S04]  /*28490*/  STL [R1+0x24b8], R152 ;  /* 0x0024b89801007387 */ /* 0x000fe80000100800 */
[----:B------:R-:W-:Y:S04]  /*284a0*/  STL [R1+0x24b4], R153 ;  /* 0x0024b49901007387 */ /* 0x000fe80000100800 */
[----:B------:R-:W-:Y:S04]  /*284b0*/  STL [R1+0x24b0], R177 ;  /* 0x0024b0b101007387 */ /* 0x000fe80000100800 */
[----:B------:R-:W-:Y:S06]  /*284c0*/  STL [R1+0x24ac], R176 ;  /* 0x0024acb001007387 */ /* 0x000fec0000100800 */
[----:B------:R2:W-:Y:S01]  /*284d0*/  STL.64 [R1+0x6e8], R30 ;  /* 0x0006e81e01007387 */ /* 0x0005e20000100a00 */
[----:B------:R-:W-:-:S02]  /*284e0*/  IMAD.MOV.U32 R180, RZ, RZ, R28 ;  /* 0x000000ffffb47224 */ /* 0x000fc400078e001c */
[----:B------:R-:W-:Y:S02]  /*284f0*/  IMAD.MOV.U32 R181, RZ, RZ, R29 ;  /* 0x000000ffffb57224 */ /* 0x000fe400078e001d */
[----:B--2---:R-:W-:Y:S03]  /*28500*/  HMMA.1688.F32.TF32 R28, R52, R174, R104 ;  /* 0x000000ae341c723c */ /* 0x004fe60000081068 */
[----:B------:R-:W-:Y:S04]  /*28510*/  STL [R1+0x24c0], R181 ;  /* 0x0024c0b501007387 */ /* 0x000fe80000100800 */
[----:B------:R-:W-:-:S15]  /*28520*/  STL [R1+0x24bc], R180 ;  /* 0x0024bcb401007387 */ /* 0x000fde0000100800 */
[----:B------:R-:W-:-:S02]  /*28530*/  NOP ;  /* 0x0000000000007918 */ /* 0x000fc40000000000 */
[----:B------:R-:W-:Y:S01]  /*28540*/  MOV R184, R28 ;  /* 0x0000001c00b87202 */ /* 0x000fe20000000f00 */
[----:B------:R-:W-:Y:S01]  /*28550*/  IMAD.MOV.U32 R185, RZ, RZ, R29 ;  /* 0x000000ffffb97224 */ /* 0x000fe200078e001d */
[----:B------:R-:W-:Y:S01]  /*28560*/  MOV R168, R31 ;  /* 0x0000001f00a87202 */ /* 0x000fe20000000f00 */
[----:B------:R-:W-:Y:S02]  /*28570*/  IMAD.MOV.U32 R169, RZ, RZ, R30 ;  /* 0x000000ffffa97224 */ /* 0x000fe400078e001e */
[----:B------:R-:W-:Y:S02]  /*28580*/  HMMA.1688.F32.TF32 R28, R52, R170, R108 ;  /* 0x000000aa341c723c */ /* 0x000fe4000008106c */
[----:B------:R-:W-:Y:S04]  /*28590*/  STL [R1+0x24d0], R168 ;  /* 0x0024d0a801007387 */ /* 0x000fe80000100800 */
[----:B------:R-:W-:Y:S01]  /*285a0*/  STL [R1+0x24cc], R169 ;  /* 0x0024cca901007387 */ /* 0x000fe20000100800 */
[C---:B-1----:R-:W-:Y:S03]  /*285b0*/  HMMA.1688.F32.TF32 R32, R80.reuse, R198, R72 ;  /* 0x000000c65020723c */ /* 0x042fe60000081048 */
[----:B------:R-:W-:Y:S04]  /*285c0*/  STL [R1+0x24c8], R185 ;  /* 0x0024c8b901007387 */ /* 0x000fe80000100800 */
[----:B------:R-:W-:Y:S01]  /*285d0*/  STL [R1+0x24c4], R184 ;  /* 0x0024c4b801007387 */ /* 0x000fe20000100800 */
[C---:B------:R-:W-:Y:S06]  /*285e0*/  HMMA.1688.F32.TF32 R40, R80.reuse, R190, R204 ;  /* 0x000000be5028723c */ /* 0x040fec00000810cc */
[C---:B----4-:R-:W-:Y:S06]  /*285f0*/  HMMA.1688.F32.TF32 R44, R80.reuse, R18, R148 ;  /* 0x00000012502c723c */ /* 0x050fec0000081094 */
[C---:B---3--:R-:W-:Y:S06]  /*28600*/  HMMA.1688.F32.TF32 R52, R80.reuse, R14, R60 ;  /* 0x0000000e5034723c */ /* 0x048fec000008103c */
[C---:B------:R-:W-:Y:S11]  /*28610*/  HMMA.1688.F32.TF32 R56, R80.reuse, R10, R56 ;  /* 0x0000000a5038723c */ /* 0x040ff60000081038 */
[----:B------:R-:W-:Y:S04]  /*28620*/  STL.64 [R1+0x25f0], R46 ;  /* 0x0025f02e01007387 */ /* 0x000fe80000100a00 */
[----:B------:R-:W-:Y:S04]  /*28630*/  STL.64 [R1+0x6c0], R28 ;  /* 0x0006c01c01007387 */ /* 0x000fe80000100a00 */
[----:B------:R1:W-:Y:S02]  /*28640*/  STL.64 [R1+0x6c8], R30 ;  /* 0x0006c81e01007387 */ /* 0x0003e40000100a00 */
[----:B-1----:R-:W-:Y:S02]  /*28650*/  HMMA.1688.F32.TF32 R28, R80, R194, R68 ;  /* 0x000000c2501c723c */ /* 0x002fe40000081044 */
[----:B------:R-:W-:Y:S04]  /*28660*/  STL.64 [R1+0x25e8], R44 ;  /* 0x0025e82c01007387 */ /* 0x000fe80000100a00 */
[----:B------:R-:W-:Y:S04]  /*28670*/  STL.64 [R1+0x2600], R54 ;  /* 0x0026003601007387 */ /* 0x000fe80000100a00 */
[----:B------:R-:W-:Y:S04]  /*28680*/  STL.64 [R1+0x25f8], R52 ;  /* 0x0025f83401007387 */ /* 0x000fe80000100a00 */
[----:B------:R-:W-:Y:S04]  /*28690*/  STL.64 [R1+0x2610], R58 ;  /* 0x0026103a01007387 */ /* 0x000fe80000100a00 */
[----:B------:R-:W-:Y:S04]  /*286a0*/  STL.64 [R1+0x2608], R56 ;  /* 0x0026083801007387 */ /* 0x000fe80000100a00 */
[----:B------:R-:W-:Y:S04]  /*286b0*/  STL.64 [R1+0x870], R32 ;  /* 0x0008702001007387 */ /* 0x000fe80000100a00 */
[----:B------:R1:W-:Y:S01]  /*286c0*/  STL.64 [R1+0x878], R34 ;  /* 0x0008782201007387 */ /* 0x0003e20000100a00 */
[----:B------:R-:W-:-:S02]  /*286d0*/  IMAD.MOV.U32 R196, RZ, RZ, R28 ;  /* 0x000000ffffc47224 */ /* 0x000fc400078e001c */
[----:B------:R-:W-:Y:S01]  /*286e0*/  IMAD.MOV.U32 R197, RZ, RZ, R29 ;  /* 0x000000ffffc57224 */ /* 0x000fe200078e001d */
[----:B------:R2:W-:Y:S01]  /*286f0*/  STL.64 [R1+0x868], R30 ;  /* 0x0008681e01007387 */ /* 0x0005e20000100a00 */
[C---:B-1----:R-:W-:Y:S06]  /*28700*/  HMMA.1688.F32.TF32 R32, R80.reuse, R154, R208 ;  /* 0x0000009a5020723c */ /* 0x042fec00000810d0 */
[----:B--2---:R-:W-:Y:S01]  /*28710*/  HMMA.1688.F32.TF32 R28, R80, R22, R212 ;  /* 0x00000016501c723c */ /* 0x004fe200000810d4 */
[----:B------:R1:W-:Y:S04]  /*28720*/  STL [R1+0x2454], R197 ;  /* 0x002454c501007387 */ /* 0x0003e80000100800 */
[----:B------:R2:W-:Y:S04]  /*28730*/  STL [R1+0x2450], R196 ;  /* 0x002450c401007387 */ /* 0x0005e80000100800 */
[----:B------:R-:W-:Y:S04]  /*28740*/  STL.64 [R1+0x850], R40 ;  /* 0x0008502801007387 */ /* 0x000fe80000100a00 */
[----:B------:R-:W-:Y:S04]  /*28750*/  STL.64 [R1+0x858], R42 ;  /* 0x0008582a01007387 */ /* 0x000fe80000100a00 */
[----:B------:R-:W-:Y:S04]  /*28760*/  STL.64 [R1+0x840], R32 ;  /* 0x0008402001007387 */ /* 0x000fe80000100a00 */
[----:B------:R3:W-:Y:S03]  /*28770*/  STL.64 [R1+0x848], R34 ;  /* 0x0008482201007387 */ /* 0x0007e60000100a00 */
[----:B-1----:R-:W-:Y:S01]  /*28780*/  MOV R197, R29 ;  /* 0x0000001d00c57202 */ /* 0x002fe20000000f00 */
[----:B------:R-:W-:Y:S01]  /*28790*/  STL [R1+0x830], R28 ;  /* 0x0008301c01007387 */ /* 0x000fe20000100800 */
[----:B--2---:R-:W-:-:S03]  /*287a0*/  IMAD.MOV.U32 R196, RZ, RZ, R30 ;  /* 0x000000ffffc47224 */ /* 0x004fc600078e001e */
[----:B------:R1:W-:Y:S01]  /*287b0*/  STL [R1+0x83c], R31 ;  /* 0x00083c1f01007387 */ /* 0x0003e20000100800 */
[C---:B---3--:R-:W-:Y:S06]  /*287c0*/  HMMA.1688.F32.TF32 R32, R80.reuse, R26, R216 ;  /* 0x0000001a5020723c */ /* 0x048fec00000810d8 */
[C---:B-1----:R-:W-:Y:S01]  /*287d0*/  HMMA.1688.F32.TF32 R28, R80.reuse, R158, R220 ;  /* 0x0000009e501c723c */ /* 0x042fe200000810dc */
[----:B------:R-:W-:Y:S04]  /*287e0*/  STL [R1+0x245c], R196 ;  /* 0x00245cc401007387 */ /* 0x000fe80000100800 */
[----:B------:R-:W-:Y:S04]  /*287f0*/  STL [R1+0x2458], R197 ;  /* 0x002458c501007387 */ /* 0x000fe80000100800 */
[----:B------:R-:W2:Y:S08]  /*28800*/  LDL.LU R164, [R1+0x250] ;  /* 0x0002500001a47983 */ /* 0x000eb00000300800 */
[----:B------:R-:W-:Y:S04]  /*28810*/  STL.64 [R1+0x820], R32 ;  /* 0x0008202001007387 */ /* 0x000fe80000100a00 */
[----:B------:R-:W-:Y:S04]  /*28820*/  STL.64 [R1+0x828], R34 ;  /* 0x0008282201007387 */ /* 0x000fe80000100a00 */
[----:B------:R-:W-:Y:S04]  /*28830*/  STL.64 [R1+0x810], R28 ;  /* 0x0008101c01007387 */ /* 0x000fe80000100a00 */
[----:B------:R1:W-:Y:S04]  /*28840*/  STL.64 [R1+0x818], R30 ;  /* 0x0008181e01007387 */ /* 0x0003e80000100a00 */
[----:B------:R-:W2:Y:S04]  /*28850*/  LDL.LU R165, [R1+0x254] ;  /* 0x0002540001a57983 */ /* 0x000ea80000300800 */
[----:B------:R-:W2:Y:S04]  /*28860*/  LDL.LU R166, [R1+0x258] ;  /* 0x0002580001a67983 */ /* 0x000ea80000300800 */
[----:B------:R-:W2:Y:S04]  /*28870*/  LDL.LU R167, [R1+0x25c] ;  /* 0x00025c0001a77983 */ /* 0x000ea80000300800 */
        /* <DEDUP_REMOVED lines=8> */
[----:B------:R-:W2:Y:S04]  /*28900*/  LDL.LU R160, [R1+0x260] ;  /* 0x0002600001a07983 */ /* 0x000ea80000300800 */
[----:B------:R-:W2:Y:S04]  /*28910*/  LDL.LU R161, [R1+0x264] ;  /* 0x0002640001a17983 */ /* 0x000ea80000300800 */
        /* <DEDUP_REMOVED lines=26> */
[C---:B-1----:R-:W-:Y:S06]  /*28ac0*/  HMMA.1688.F32.TF32 R28, R80.reuse, R186, R224 ;  /* 0x000000ba501c723c */ /* 0x042fec00000810e0 */
[----:B------:R-:W-:Y:S01]  /*28ad0*/  HMMA.1688.F32.TF32 R32, R80, R182, R228 ;  /* 0x000000b65020723c */ /* 0x000fe200000810e4 */
[----:B------:R-:W-:-:S02]  /*28ae0*/  LOP3.LUT R17, R0, 0x40, RZ, 0x3c, !PT ;  /* 0x0000004000117812 */ /* 0x000fc400078e3cff */
[----:B------:R-:W-:-:S03]  /*28af0*/  LOP3.LUT R13, R0, 0x60, RZ, 0x3c, !PT ;  /* 0x00000060000d7812 */ /* 0x000fc600078e3cff */
[----:B------:R-:W-:Y:S04]  /*28b00*/  LDS R36, [R17+UR12+0x1000] ;  /* 0x0010000c11247984 */ /* 0x000fe80008000800 */
[----:B------:R-:W-:Y:S04]  /*28b10*/  LDS R38, [R17+UR12+0x1800] ;  /* 0x0018000c11267984 */ /* 0x000fe80008000800 */
[----:B------:R-:W-:Y:S04]  /*28b20*/  LDS R37, [R13+UR12+0x1000] ;  /* 0x0010000c0d257984 */ /* 0x000fe80008000800 */
[----:B------:R-:W-:Y:S01]  /*28b30*/  IMAD.MOV.U32 R196, RZ, RZ, R30 ;  /* 0x000000ffffc47224 */ /* 0x000fe200078e001e */
[----:B------:R1:W-:Y:S01]  /*28b40*/  STL.64 [R1+0x7c0], R28 ;  /* 0x0007c01c01007387 */ /* 0x0003e20000100a00 */
[----:B------:R-:W-:-:S03]  /*28b50*/  MOV R197, R31 ;  /* 0x0000001f00c57202 */ /* 0x000fc60000000f00 */
[----:B------:R-:W4:Y:S04]  /*28b60*/  LDS R39, [R13+UR12+0x1800] ;  /* 0x0018000c0d277984 */ /* 0x000f280008000800 */
[----:B------:R-:W-:Y:S01]  /*28b70*/  LDS R120, [R17+UR12+0x1080] ;  /* 0x0010800c11787984 */ /* 0x000fe20008000800 */
[----:B-1----:R-:W-:Y:S03]  /*28b80*/  HMMA.1688.F32.TF32 R28, R80, R178, R232 ;  /* 0x000000b2501c723c */ /* 0x002fe600000810e8 */
[----:B------:R1:W-:Y:S04]  /*28b90*/  STL [R1+0x2464], R197 ;  /* 0x002464c501007387 */ /* 0x0003e80000100800 */
[----:B------:R1:W-:Y:S04]  /*28ba0*/  STL [R1+0x2460], R196 ;  /* 0x002460c401007387 */ /* 0x0003e80000100800 */
[----:B------:R-:W-:Y:S04]  /*28bb0*/  STL.64 [R1+0x7b0], R32 ;  /* 0x0007b02001007387 */ /* 0x000fe80000100a00 */
[----:B------:R1:W-:Y:S04]  /*28bc0*/  STL.64 [R1+0x7b8], R34 ;  /* 0x0007b82201007387 */ /* 0x0003e80000100a00 */
[----:B------:R-:W-:Y:S04]  /*28bd0*/  LDS R122, [R17+UR12+0x1880] ;  /* 0x0018800c117a7984 */ /* 0x000fe80008000800 */
[----:B------:R-:W-:Y:S01]  /*28be0*/  LDS R121, [R13+UR12+0x1080] ;  /* 0x0010800c0d797984 */ /* 0x000fe20008000800 */
[----:B-1----:R-:W-:-:S03]  /*28bf0*/  IMAD.MOV.U32 R197, RZ, RZ, R30 ;  /* 0x000000ffffc57224 */ /* 0x002fc600078e001e */
[----:B------:R1:W-:Y:S01]  /*28c00*/  STL.64 [R1+0x7a0], R28 ;  /* 0x0007a01c01007387 */ /* 0x0003e20000100a00 */
[----:B------:R-:W-:Y:S01]  /*28c10*/  IMAD.MOV.U32 R196, RZ, RZ, R31 ;  /* 0x000000ffffc47224 */ /* 0x000fe200078e001f */
[C---:B------:R-:W-:Y:S02]  /*28c20*/  HMMA.1688.F32.TF32 R32, R80.reuse, R174, R236 ;  /* 0x000000ae5020723c */ /* 0x040fe400000810ec */
[----:B------:R-:W3:Y:S04]  /*28c30*/  LDS R123, [R13+UR12+0x1880] ;  /* 0x0018800c0d7b7984 */ /* 0x000ee80008000800 */
[C---:B------:R-:W-:Y:S01]  /*28c40*/  HMMA.1688.F32.TF32 R60, R80.reuse, R6, R92 ;  /* 0x00000006503c723c */ /* 0x040fe2000008105c */
[----:B------:R-:W-:Y:S04]  /*28c50*/  LDS R116, [R17+UR12+0x1100] ;  /* 0x0011000c11747984 */ /* 0x000fe80008000800 */
[----:B------:R-:W-:Y:S01]  /*28c60*/  LDS R118, [R17+UR12+0x1900] ;  /* 0x0019000c11767984 */ /* 0x000fe20008000800 */
[----:B-1----:R-:W-:Y:S03]  /*28c70*/  HMMA.1688.F32.TF32 R28, R80, R170, R200 ;  /* 0x000000aa501c723c */ /* 0x002fe600000810c8 */
[----:B------:R1:W-:Y:S04]  /*28c80*/  STL [R1+0x246c], R197 ;  /* 0x00246cc501007387 */ /* 0x0003e80000100800 */
[----:B------:R1:W-:Y:S04]  /*28c90*/  STL [R1+0x2468], R196 ;  /* 0x002468c401007387 */ /* 0x0003e80000100800 */
[----:B------:R-:W-:Y:S04]  /*28ca0*/  STL.64 [R1+0x790], R32 ;  /* 0x0007902001007387 */ /* 0x000fe80000100a00 */
[----:B------:R-:W-:Y:S04]  /*28cb0*/  STL.64 [R1+0x798], R34 ;  /* 0x0007982201007387 */ /* 0x000fe80000100a00 */
[----:B------:R-:W-:Y:S04]  /*28cc0*/  LDS R117, [R13+UR12+0x1100] ;  /* 0x0011000c0d757984 */ /* 0x000fe80008000800 */
[----:B------:R-:W3:Y:S01]  /*28cd0*/  LDS R119, [R13+UR12+0x1900] ;  /* 0x0019000c0d777984 */ /* 0x000ee20008000800 */
[----:B-1----:R-:W-:Y:S01]  /*28ce0*/  MOV R197, R28 ;  /* 0x0000001c00c57202 */ /* 0x002fe20000000f00 */
[----:B------:R-:W-:-:S02]  /*28cf0*/  IMAD.MOV.U32 R196, RZ, RZ, R29 ;  /* 0x000000ffffc47224 */ /* 0x000fc400078e001d */
[----:B------:R1:W-:Y:S04]  /*28d00*/  STL.64 [R1+0x788], R30 ;  /* 0x0007881e01007387 */ /* 0x0003e80000100a00 */
[----:B------:R-:W-:Y:S04]  /*28d10*/  STL [R1+0x2474], R197 ;  /* 0x002474c501007387 */ /* 0x000fe80000100800 */
[----:B------:R-:W-:Y:S01]  /*28d20*/  STL [R1+0x2470], R196 ;  /* 0x002470c401007387 */ /* 0x000fe20000100800 */
[C---:B----4-:R-:W-:Y:S03]  /*28d30*/  HMMA.1688.F32.TF32 R104, R36.reuse, R190, R240 ;  /* 0x000000be2468723c */ /* 0x050fe600000810f0 */
[----:B------:R-:W4:Y:S04]  /*28d40*/  LDL.LU R240, [R1+0x3d0] ;  /* 0x0003d00001f07983 */ /* 0x000f280000300800 */
[----:B------:R-:W4:Y:S04]  /*28d50*/  LDL.LU R241, [R1+0x3d4] ;  /* 0x0003d40001f17983 */ /* 0x000f280000300800 */
[----:B------:R-:W4:Y:S04]  /*28d60*/  LDL.LU R242, [R1+0x3d8] ;  /* 0x0003d80001f27983 */ /* 0x000f280000300800 */
[----:B------:R-:W4:Y:S01]  /*28d70*/  LDL.LU R243, [R1+0x3dc] ;  /* 0x0003dc0001f37983 */ /* 0x000f220000300800 */
[C---:B--2---:R-:W-:Y:S06]  /*28d80*/  HMMA.1688.F32.TF32 R128, R36.reuse, R6, R160 ;  /* 0x000000062480723c */ /* 0x044fec00000810a0 */
[C---:B---3--:R-:W-:Y:S06]  /*28d90*/  HMMA.1688.F32.TF32 R68, R36.reuse, R14, R76 ;  /* 0x0000000e2444723c */ /* 0x048fec000008104c */
[C---:B------:R-:W-:Y:S06]  /*28da0*/  HMMA.1688.F32.TF32 R108, R36.reuse, R198, R84 ;  /* 0x000000c6246c723c */ /* 0x040fec0000081054 */
[C---:B------:R-:W-:Y:S01]  /*28db0*/  HMMA.1688.F32.TF32 R72, R36.reuse, R26, R148 ;  /* 0x0000001a2448723c */ /* 0x040fe20000081094 */
[----:B------:R-:W2:Y:S04]  /*28dc0*/  LDL.LU R148, [R1+0x410] ;  /* 0x0004100001947983 */ /* 0x000ea80000300800 */
[----:B------:R-:W2:Y:S04]  /*28dd0*/  LDL.LU R149, [R1+0x414] ;  /* 0x0004140001957983 */ /* 0x000ea80000300800 */
[----:B------:R-:W2:Y:S04]  /*28de0*/  LDL.LU R150, [R1+0x418] ;  /* 0x0004180001967983 */ /* 0x000ea80000300800 */
[----:B------:R-:W2:Y:S04]  /*28df0*/  LDL.LU R151, [R1+0x41c] ;  /* 0x00041c0001977983 */ /* 0x000ea80000300800 */
[----:B------:R-:W3:Y:S04]  /*28e00*/  LDL.LU R28, [R1+0x470] ;  /* 0x00047000011c7983 */ /* 0x000ee80000300800 */
[----:B------:R-:W3:Y:S04]  /*28e10*/  LDL.LU R29, [R1+0x474] ;  /* 0x00047400011d7983 */ /* 0x000ee80000300800 */
[----:B-1----:R-:W3:Y:S04]  /*28e20*/  LDL.LU R30, [R1+0x478] ;  /* 0x00047800011e7983 */ /* 0x002ee80000300800 */
[----:B------:R-:W3:Y:S04]  /*28e30*/  LDL.LU R31, [R1+0x47c] ;  /* 0x00047c00011f7983 */ /* 0x000ee80000300800 */
[----:B------:R-:W2:Y:S04]  /*28e40*/  LDL.LU R132, [R1+0x2f0] ;  /* 0x0002f00001847983 */ /* 0x000ea80000300800 */
[----:B------:R-:W2:Y:S04]  /*28e50*/  LDL.LU R133, [R1+0x2f4] ;  /* 0x0002f40001857983 */ /* 0x000ea80000300800 */
[----:B------:R-:W2:Y:S04]  /*28e60*/  LDL.LU R134, [R1+0x2f8] ;  /* 0x0002f80001867983 */ /* 0x000ea80000300800 */
[----:B------:R-:W2:Y:S04]  /*28e70*/  LDL.LU R135, [R1+0x2fc] ;  /* 0x0002fc0001877983 */ /* 0x000ea80000300800 */
        /* <DEDUP_REMOVED lines=35> */
[----:B------:R-:W2:Y:S01]  /*290b0*/  LDL.LU R163, [R1+0x38c] ;  /* 0x00038c0001a37983 */ /* 0x000ea20000300800 */
[C---:B------:R-:W-:Y:S06]  /*290c0*/  HMMA.1688.F32.TF32 R124, R36.reuse, R10, R112 ;  /* 0x0000000a247c723c */ /* 0x040fec0000081070 */
[C---:B------:R-:W-:Y:S01]  /*290d0*/  HMMA.1688.F32.TF32 R112, R36.reuse, R194, R48 ;  /* 0x000000c22470723c */ /* 0x040fe20000081030 */
[----:B------:R-:W2:Y:S04]  /*290e0*/  LDL.LU R48, [R1+0x3a0] ;  /* 0x0003a00001307983 */ /* 0x000ea80000300800 */
[----:B------:R-:W2:Y:S04]  /*290f0*/  LDL.LU R49, [R1+0x3a4] ;  /* 0x0003a40001317983 */ /* 0x000ea80000300800 */
[----:B------:R-:W2:Y:S01]  /*29100*/  LDL.LU R50, [R1+0x3a8] ;  /* 0x0003a80001327983 */ /* 0x000ea20000300800 */
[C---:B------:R-:W-:Y:S03]  /*29110*/  HMMA.1688.F32.TF32 R100, R36.reuse, R154, R248 ;  /* 0x0000009a2464723c */ /* 0x040fe600000810f8 */
[----:B------:R-:W2:Y:S03]  /*29120*/  LDL.LU R51, [R1+0x3ac] ;  /* 0x0003ac0001337983 */ /* 0x000ea60000300800 */
[C---:B------:R-:W-:Y:S01]  /*29130*/  HMMA.1688.F32.TF32 R248, R36.reuse, R22, R164 ;  /* 0x0000001624f8723c */ /* 0x040fe200000810a4 */
[----:B------:R-:W2:Y:S04]  /*29140*/  LDL.LU R164, [R1+0x3e0] ;  /* 0x0003e00001a47983 */ /* 0x000ea80000300800 */
[----:B------:R-:W2:Y:S04]  /*29150*/  LDL.LU R165, [R1+0x3e4] ;  /* 0x0003e40001a57983 */ /* 0x000ea80000300800 */
[----:B------:R-:W2:Y:S04]  /*29160*/  LDL.LU R166, [R1+0x3e8] ;  /* 0x0003e80001a67983 */ /* 0x000ea80000300800 */
[----:B------:R-:W2:Y:S01]  /*29170*/  LDL.LU R167, [R1+0x3ec] ;  /* 0x0003ec0001a77983 */ /* 0x000ea20000300800 */
[----:B----4-:R-:W-:Y:S06]  /*29180*/  HMMA.1688.F32.TF32 R92, R36, R174, R136 ;  /* 0x000000ae245c723c */ /* 0x010fec0000081088 */
[C---:B---3--:R-:W-:Y:S06]  /*29190*/  HMMA.1688.F32.TF32 R136, R120.reuse, R10, R28 ;  /* 0x0000000a7888723c */ /* 0x048fec000008101c */
[C---:B------:R-:W-:Y:S06]  /*291a0*/  HMMA.1688.F32.TF32 R28, R120.reuse, R154, R240 ;  /* 0x0000009a781c723c */ /* 0x040fec00000810f0 */
[C---:B--2---:R-:W-:Y:S06]  /*291b0*/  HMMA.1688.F32.TF32 R208, R120.reuse, R14, R32 ;  /* 0x0000000e78d0723c */ /* 0x044fec0000081020 */
[C---:B------:R-:W-:Y:S06]  /*291c0*/  HMMA.1688.F32.TF32 R232, R120.reuse, R198, R244 ;  /* 0x000000c678e8723c */ /* 0x040fec00000810f4 */
[----:B------:R-:W-:-:S15]  /*291d0*/  HMMA.1688.F32.TF32 R244, R120, R194, R160 ;  /* 0x000000c278f4723c */ /* 0x000fde00000810a0 */
[----:B------:R-:W-:-:S02]  /*291e0*/  NOP ;  /* 0x0000000000007918 */ /* 0x000fc40000000000 */
[----:B------:R-:W-:Y:S04]  /*291f0*/  STL [R1+0x2548], R232 ;  /* 0x002548e801007387 */ /* 0x000fe80000100800 */
[----:B------:R-:W-:Y:S04]  /*29200*/  STL [R1+0x2544], R233 ;  /* 0x002544e901007387 */ /* 0x000fe80000100800 */
[----:B------:R-:W-:Y:S01]  /*29210*/  STL [R1+0x2540], R234 ;  /* 0x002540ea01007387 */ /* 0x000fe20000100800 */
[----:B------:R-:W-:Y:S03]  /*29220*/  HMMA.1688.F32.TF32 R32, R120, R190, R48 ;  /* 0x000000be7820723c */ /* 0x000fe60000081030 */
[----:B------:R-:W-:Y:S04]  /*29230*/  STL [R1+0x253c], R235 ;  /* 0x00253ceb01007387 */ /* 0x000fe80000100800 */
[----:B------:R1:W-:Y:S04]  /*29240*/  STL [R1+0x2558], R244 ;  /* 0x002558f401007387 */ /* 0x0003e80000100800 */
[----:B------:R2:W-:Y:S04]  /*29250*/  STL [R1+0x2554], R245 ;  /* 0x002554f501007387 */ /* 0x0005e80000100800 */
[----:B------:R3:W-:Y:S01]  /*29260*/  STL [R1+0x2550], R246 ;  /* 0x002550f601007387 */ /* 0x0007e20000100800 */
[----:B-1----:R-:W-:-:S03]  /*29270*/  IMAD.MOV.U32 R244, RZ, RZ, R28 ;  /* 0x000000fffff47224 */ /* 0x002fc600078e001c */
[----:B------:R1:W-:Y:S01]  /*29280*/  STL [R1+0x254c], R247 ;  /* 0x00254cf701007387 */ /* 0x0003e20000100800 */
[----:B--2---:R-:W-:Y:S01]  /*29290*/  MOV R245, R29 ;  /* 0x0000001d00f57202 */ /* 0x004fe20000000f00 */
[----:B---3--:R-:W-:Y:S02]  /*292a0*/  IMAD.MOV.U32 R246, RZ, RZ, R30 ;  /* 0x000000fffff67224 */ /* 0x008fe400078e001e */
[----:B-1----:R-:W-:Y:S02]  /*292b0*/  IMAD.MOV.U32 R247, RZ, RZ, R31 ;  /* 0x000000fffff77224 */ /* 0x002fe400078e001f */
[----:B------:R-:W-:Y:S01]  /*292c0*/  HMMA.1688.F32.TF32 R28, R120, R22, R164 ;  /* 0x00000016781c723c */ /* 0x000fe200000810a4 */
[----:B------:R1:W-:Y:S04]  /*292d0*/  STL.64 [R1+0xc0], R32 ;  /* 0x0000c02001007387 */ /* 0x0003e80000100a00 */
[----:B------:R2:W-:Y:S04]  /*292e0*/  STL.64 [R1+0xc8], R34 ;  /* 0x0000c82201007387 */ /* 0x0005e80000100a00 */
[----:B------:R-:W3:Y:S04]  /*292f0*/  LDL.LU R164, [R1+0x560] ;  /* 0x0005600001a47983 */ /* 0x000ee80000300800 */
[----:B------:R-:W3:Y:S04]  /*29300*/  LDL.LU R165, [R1+0x564] ;  /* 0x0005640001a57983 */ /* 0x000ee80000300800 */
[----:B------:R-:W3:Y:S04]  /*29310*/  LDL.LU R166, [R1+0x568] ;  /* 0x0005680001a67983 */ /* 0x000ee80000300800 */
[----:B------:R-:W3:Y:S04]  /*29320*/  LDL.LU R167, [R1+0x56c] ;  /* 0x00056c0001a77983 */ /* 0x000ee80000300800 */
[----:B-1----:R-:W4:Y:S01]  /*29330*/  LDL.LU R32, [R1+0x580] ;  /* 0x0005800001207983 */ /* 0x002f220000300800 */
[----:B------:R-:W-:-:S03]  /*29340*/  MOV R232, R28 ;  /* 0x0000001c00e87202 */ /* 0x000fc60000000f00 */
[----:B------:R-:W4:Y:S01]  /*29350*/  LDL.LU R33, [R1+0x584] ;  /* 0x0005840001217983 */ /* 0x000f220000300800 */
[----:B------:R-:W-:-:S03]  /*29360*/  IMAD.MOV.U32 R233, RZ, RZ, R29 ;  /* 0x000000ffffe97224 */ /* 0x000fc600078e001d */
[----:B--2---:R-:W4:Y:S01]  /*29370*/  LDL.LU R34, [R1+0x588] ;  /* 0x0005880001227983 */ /* 0x004f220000300800 */
[----:B------:R-:W-:-:S03]  /*29380*/  IMAD.MOV.U32 R234, RZ, RZ, R30 ;  /* 0x000000ffffea7224 */ /* 0x000fc600078e001e */
[----:B------:R-:W4:Y:S01]  /*29390*/  LDL.LU R35, [R1+0x58c] ;  /* 0x00058c0001237983 */ /* 0x000f220000300800 */
[----:B------:R-:W-:-:S03]  /*293a0*/  MOV R235, R31 ;  /* 0x0000001f00eb7202 */ /* 0x000fc60000000f00 */
        /* <DEDUP_REMOVED lines=19> */
[----:B------:R-:W4:Y:S01]  /*294e0*/  LDL.LU R147, [R1+0x43c] ;  /* 0x00043c0001937983 */ /* 0x000f220000300800 */
[C---:B------:R-:W-:Y:S06]  /*294f0*/  HMMA.1688.F32.TF32 R80, R36.reuse, R186, R96 ;  /* 0x000000ba2450723c */ /* 0x040fec0000081060 */
[----:B------:R-:W-:Y:S01]  /*29500*/  HMMA.1688.F32.TF32 R96, R36, R170, R132 ;  /* 0x000000aa2460723c */ /* 0x000fe20000081084 */
[----:B------:R-:W4:Y:S04]  /*29510*/  LDL.LU R132, [R1+0x460] ;  /* 0x0004600001847983 */ /* 0x000f280000300800 */
[----:B------:R-:W4:Y:S01]  /*29520*/  LDL.LU R133, [R1+0x464] ;  /* 0x0004640001857983 */ /* 0x000f220000300800 */
[C---:B------:R-:W-:Y:S03]  /*29530*/  HMMA.1688.F32.TF32 R204, R120.reuse, R18, R40 ;  /* 0x0000001278cc723c */ /* 0x040fe60000081028 */
        /* <DEDUP_REMOVED lines=14> */
[----:B--2---:R-:W-:Y:S03]  /*29620*/  HMMA.1688.F32.TF32 R52, R120, R26, R28 ;  /* 0x0000001a7834723c */ /* 0x004fe6000008101c */
[----:B------:R-:W2:-:S15]  /*29630*/  LDL.LU R28, [R1+0x480] ;  /* 0x00048000011c7983 */ /* 0x000e9e0000300800 */
[----:B------:R-:W-:-:S05]  /*29640*/  NOP ;  /* 0x0000000000007918 */ /* 0x000fca0000000000 */
[----:B------:R-:W-:Y:S04]  /*29650*/  STL.64 [R1+0x170], R52 ;  /* 0x0001703401007387 */ /* 0x000fe80000100a00 */
[----:B------:R3:W-:Y:S04]  /*29660*/  STL.64 [R1+0x178], R54 ;  /* 0x0001783601007387 */ /* 0x0007e80000100a00 */
[----:B------:R-:W2:Y:S04]  /*29670*/  LDL.LU R29, [R1+0x484] ;  /* 0x00048400011d7983 */ /* 0x000ea80000300800 */
[----:B------:R-:W2:Y:S01]  /*29680*/  LDL.LU R30, [R1+0x488] ;  /* 0x00048800011e7983 */ /* 0x000ea20000300800 */
[C---:B---3--:R-:W-:Y:S03]  /*29690*/  HMMA.1688.F32.TF32 R52, R120.reuse, R158, R44 ;  /* 0x0000009e7834723c */ /* 0x048fe6000008102c */
[----:B------:R-:W2:Y:S03]  /*296a0*/  LDL.LU R31, [R1+0x48c] ;  /* 0x00048c00011f7983 */ /* 0x000ea60000300800 */
[----:B----4-:R-:W-:-:S15]  /*296b0*/  HMMA.1688.F32.TF32 R44, R120, R186, R48 ;  /* 0x000000ba782c723c */ /* 0x010fde0000081030 */
[----:B------:R-:W-:-:S02]  /*296c0*/  NOP ;  /* 0x0000000000007918 */ /* 0x000fc40000000000 */
[----:B------:R-:W-:Y:S04]  /*296d0*/  STL.64 [R1+0x1d0], R52 ;  /* 0x0001d03401007387 */ /* 0x000fe80000100a00 */
[----:B------:R1:W-:Y:S03]  /*296e0*/  STL.64 [R1+0x1d8], R54 ;  /* 0x0001d83601007387 */ /* 0x0003e60000100a00 */
[----:B------:R-:W-:Y:S01]  /*296f0*/  IMAD.MOV.U32 R157, RZ, RZ, R45 ;  /* 0x000000ffff9d7224 */ /* 0x000fe200078e002d */
[----:B------:R-:W-:Y:S01]  /*29700*/  STL [R1+0x1e0], R44 ;  /* 0x0001e02c01007387 */ /* 0x000fe20000100800 */
[----:B------:R-:W-:-:S03]  /*29710*/  IMAD.MOV.U32 R156, RZ, RZ, R46 ;  /* 0x000000ffff9c7224 */ /* 0x000fc600078e002e */
[----:B------:R3:W-:Y:S01]  /*29720*/  STL [R1+0x1ec], R47 ;  /* 0x0001ec2f01007387 */ /* 0x0007e20000100800 */
[C---:B-1----:R-:W-:Y:S03]  /*29730*/  HMMA.1688.F32.TF32 R52, R120.reuse, R182, R144 ;  /* 0x000000b67834723c */ /* 0x042fe60000081090 */
[----:B------:R-:W4:Y:S04]  /*29740*/  LDL.LU R48, [R1+0x490] ;  /* 0x0004900001307983 */ /* 0x000f280000300800 */
[----:B------:R-:W4:Y:S01]  /*29750*/  LDL.LU R49, [R1+0x494] ;  /* 0x0004940001317983 */ /* 0x000f220000300800 */
[C---:B---3--:R-:W-:Y:S03]  /*29760*/  HMMA.1688.F32.TF32 R44, R120.reuse, R178, R140 ;  /* 0x000000b2782c723c */ /* 0x048fe6000008108c */
[----:B------:R-:W4:Y:S04]  /*29770*/  LDL.LU R50, [R1+0x498] ;  /* 0x0004980001327983 */ /* 0x000f280000300800 */
[----:B------:R-:W4:Y:S04]  /*29780*/  LDL.LU R51, [R1+0x49c] ;  /* 0x00049c0001337983 */ /* 0x000f280000300800 */
[----:B------:R1:W-:Y:S04]  /*29790*/  STL [R1+0x2490], R156 ;  /* 0x0024909c01007387 */ /* 0x0003e80000100800 */
[----:B------:R3:W-:Y:S01]  /*297a0*/  STL [R1+0x248c], R157 ;  /* 0x00248c9d01007387 */ /* 0x0007e20000100800 */
[----:B------:R-:W-:Y:S03]  /*297b0*/  HMMA.1688.F32.TF32 R40, R120, R170, R40 ;  /* 0x000000aa7828723c */ /* 0x000fe60000081028 */
[----:B------:R-:W-:Y:S04]  /*297c0*/  STL.64 [R1+0x230], R52 ;  /* 0x0002303401007387 */ /* 0x000fe80000100a00 */
[----:B------:R-:W-:Y:S01]  /*297d0*/  STL.64 [R1+0x238], R54 ;  /* 0x0002383601007387 */ /* 0x000fe20000100a00 */
[----:B-1----:R-:W-:Y:S01]  /*297e0*/  MOV R156, R46 ;  /* 0x0000002e009c7202 */ /* 0x002fe20000000f00 */
[----:B---3--:R-:W-:-:S02]  /*297f0*/  IMAD.MOV.U32 R157, RZ, RZ, R47 ;  /* 0x000000ffff9d7224 */ /* 0x008fc400078e002f */
[----:B------:R1:W-:Y:S02]  /*29800*/  STL.64 [R1+0x240], R44 ;  /* 0x0002402c01007387 */ /* 0x0003e40000100a00 */
[----:B-1----:R-:W-:Y:S02]  /*29810*/  HMMA.1688.F32.TF32 R44, R120, R174, R132 ;  /* 0x000000ae782c723c */ /* 0x002fe40000081084 */
[----:B------:R-:W-:Y:S09]  /*29820*/  STL [R1+0x24d8], R157 ;  /* 0x0024d89d01007387 */ /* 0x000ff20000100800 */
[----:B------:R-:W-:Y:S01]  /*29830*/  MOV R172, R41 ;  /* 0x0000002900ac7202 */ /* 0x000fe20000000f00 */
[----:B------:R-:W-:Y:S01]  /*29840*/  IMAD.MOV.U32 R173, RZ, RZ, R40 ;  /* 0x000000ffffad7224 */ /* 0x000fe200078e0028 */
[----:B------:R-:W-:Y:S01]  /*29850*/  STL [R1+0x24d4], R156 ;  /* 0x0024d49c01007387 */ /* 0x000fe20000100800 */
[C---:B------:R-:W-:Y:S09]  /*29860*/  HMMA.1688.F32.TF32 R200, R116.reuse, R6, R240 ;  /* 0x0000000674c8723c */ /* 0x040ff200000810f0 */
[----:B------:R-:W-:Y:S04]  /*29870*/  STL.64 [R1+0x250], R44 ;  /* 0x0002502c01007387 */ /* 0x000fe80000100a00 */
[----:B------:R-:W-:Y:S04]  /*29880*/  STL.64 [R1+0x258], R46 ;  /* 0x0002582e01007387 */ /* 0x000fe80000100a00 */
[----:B------:R1:W-:Y:S04]  /*29890*/  STL.64 [R1+0x268], R42 ;  /* 0x0002682a01007387 */ /* 0x0003e80000100a00 */
[----:B------:R-:W-:Y:S04]  /*298a0*/  STL [R1+0x24e0], R172 ;  /* 0x0024e0ac01007387 */ /* 0x000fe80000100800 */
[----:B------:R3:W-:Y:S04]  /*298b0*/  STL [R1+0x24dc], R173 ;  /* 0x0024dcad01007387 */ /* 0x0007e80000100800 */
[----:B------:R-:W3:Y:S04]  /*298c0*/  LDL.LU R240, [R1+0x4b0] ;  /* 0x0004b00001f07983 */ /* 0x000ee80000300800 */
[----:B------:R-:W3:Y:S04]  /*298d0*/  LDL.LU R241, [R1+0x4b4] ;  /* 0x0004b40001f17983 */ /* 0x000ee80000300800 */
[----:B------:R-:W3:Y:S04]  /*298e0*/  LDL.LU R242, [R1+0x4b8] ;  /* 0x0004b80001f27983 */ /* 0x000ee80000300800 */
[----:B------:R-:W3:Y:S01]  /*298f0*/  LDL.LU R243, [R1+0x4bc] ;  /* 0x0004bc0001f37983 */ /* 0x000ee20000300800 */
[C---:B------:R-:W-:Y:S06]  /*29900*/  HMMA.1688.F32.TF32 R212, R116.reuse, R14, R32 ;  /* 0x0000000e74d4723c */ /* 0x040fec0000081020 */
[----:B--2---:R-:W-:-:S15]  /*29910*/  HMMA.1688.F32.TF32 R28, R116, R198, R28 ;  /* 0x000000c6741c723c */ /* 0x004fde000008101c */
[----:B------:R-:W-:-:S09]  /*29920*/  NOP ;  /* 0x0000000000007918 */ /* 0x000fd20000000000 */
[----:B------:R-:W-:Y:S01]  /*29930*/  IMAD.MOV.U32 R152, RZ, RZ, R28 ;  /* 0x000000ffff987224 */ /* 0x000fe200078e001c */
[----:B------:R-:W-:Y:S01]  /*29940*/  MOV R177, R30 ;  /* 0x0000001e00b17202 */ /* 0x000fe20000000f00 */
[----:B------:R-:W-:Y:S02]  /*29950*/  IMAD.MOV.U32 R153, RZ, RZ, R29 ;  /* 0x000000ffff997224 */ /* 0x000fe400078e001d */
[----:B------:R-:W-:Y:S02]  /*29960*/  IMAD.MOV.U32 R176, RZ, RZ, R31 ;  /* 0x000000ffffb07224 */ /* 0x000fe400078e001f */
[----:B----4-:R-:W-:Y:S03]  /*29970*/  HMMA.1688.F32.TF32 R28, R116, R194, R48 ;  /* 0x000000c2741c723c */ /* 0x010fe60000081030 */
[----:B------:R-:W-:Y:S04]  /*29980*/  STL [R1+0x24f0], R176 ;  /* 0x0024f0b001007387 */ /* 0x000fe80000100800 */
[----:B------:R-:W-:Y:S04]  /*29990*/  STL [R1+0x24ec], R177 ;  /* 0x0024ecb101007387 */ /* 0x000fe80000100800 */
[----:B------:R-:W-:Y:S04]  /*299a0*/  STL [R1+0x24e8], R153 ;  /* 0x0024e89901007387 */ /* 0x000fe80000100800 */
[----:B------:R2:W-:Y:S04]  /*299b0*/  STL [R1+0x24e4], R152 ;  /* 0x0024e49801007387 */ /* 0x0005e80000100800 */
[----:B------:R-:W4:Y:S04]  /*299c0*/  LDL.LU R132, [R1+0x4c0] ;  /* 0x0004c00001847983 */ /* 0x000f280000300800 */
[----:B------:R-:W4:Y:S01]  /*299d0*/  LDL.LU R133, [R1+0x4c4] ;  /* 0x0004c40001857983 */ /* 0x000f220000300800 */
[----:B------:R-:W-:Y:S01]  /*299e0*/  IMAD.MOV.U32 R185, RZ, RZ, R28 ;  /* 0x000000ffffb97224 */ /* 0x000fe200078e001c */
[----:B------:R-:W-:Y:S01]  /*299f0*/  MOV R184, R29 ;  /* 0x0000001d00b87202 */ /* 0x000fe20000000f00 */
[----:B------:R-:W-:Y:S01]  /*29a00*/  IMAD.MOV.U32 R181, RZ, RZ, R30 ;  /* 0x000000ffffb57224 */ /* 0x000fe200078e001e */
[----:B------:R-:W4:Y:S01]  /*29a10*/  LDL.LU R134, [R1+0x4c8] ;  /* 0x0004c80001867983 */ /* 0x000f220000300800 */
[----:B------:R-:W-:-:S03]  /*29a20*/  IMAD.MOV.U32 R180, RZ, RZ, R31 ;  /* 0x000000ffffb47224 */ /* 0x000fc600078e001f */
[----:B------:R-:W4:Y:S04]  /*29a30*/  LDL.LU R135, [R1+0x4cc] ;  /* 0x0004cc0001877983 */ /* 0x000f280000300800 */
[----:B------:R-:W2:Y:S04]  /*29a40*/  LDL.LU R40, [R1+0x4d0] ;  /* 0x0004d00001287983 */ /* 0x000ea80000300800 */
[----:B------:R-:W2:Y:S04]  /*29a50*/  LDL.LU R41, [R1+0x4d4] ;  /* 0x0004d40001297983 */ /* 0x000ea80000300800 */
[----:B-1----:R-:W2:Y:S04]  /*29a60*/  LDL.LU R42, [R1+0x4d8] ;  /* 0x0004d800012a7983 */ /* 0x002ea80000300800 */
[----:B------:R-:W2:Y:S04]  /*29a70*/  LDL.LU R43, [R1+0x4dc] ;  /* 0x0004dc00012b7983 */ /* 0x000ea80000300800 */
[----:B------:R-:W2:Y:S04]  /*29a80*/  LDL.LU R32, [R1+0x4e0] ;  /* 0x0004e00001207983 */ /* 0x000ea80000300800 */
[----:B------:R-:W2:Y:S04]  /*29a90*/  LDL.LU R33, [R1+0x4e4] ;  /* 0x0004e40001217983 */ /* 0x000ea80000300800 */
[----:B------:R-:W2:Y:S04]  /*29aa0*/  LDL.LU R34, [R1+0x4e8] ;  /* 0x0004e80001227983 */ /* 0x000ea80000300800 */
[----:B------:R-:W2:Y:S01]  /*29ab0*/  LDL.LU R35, [R1+0x4ec] ;  /* 0x0004ec0001237983 */ /* 0x000ea20000300800 */
[----:B---3--:R-:W-:Y:S03]  /*29ac0*/  HMMA.1688.F32.TF32 R28, R116, R190, R240 ;  /* 0x000000be741c723c */ /* 0x008fe600000810f0 */
[----:B------:R-:W-:Y:S04]  /*29ad0*/  STL [R1+0x2500], R180 ;  /* 0x002500b401007387 */ /* 0x000fe80000100800 */
[----:B------:R-:W-:Y:S04]  /*29ae0*/  STL [R1+0x24fc], R181 ;  /* 0x0024fcb501007387 */ /* 0x000fe80000100800 */
[----:B------:R1:W-:Y:S04]  /*29af0*/  STL [R1+0x24f8], R184 ;  /* 0x0024f8b801007387 */ /* 0x0003e80000100800 */
[----:B------:R3:W-:Y:S09]  /*29b00*/  STL [R1+0x24f4], R185 ;  /* 0x0024f4b901007387 */ /* 0x0007f20000100800 */
[----:B------:R-:W-:Y:S01]  /*29b10*/  MOV R157, R28 ;  /* 0x0000001c009d7202 */ /* 0x000fe20000000f00 */
[----:B------:R-:W-:Y:S01]  /*29b20*/  IMAD.MOV.U32 R156, RZ, RZ, R29 ;  /* 0x000000ffff9c7224 */ /* 0x000fe200078e001d */
[----:B------:R-:W3:Y:S01]  /*29b30*/  LDL.LU R28, [R1+0x500] ;  /* 0x00050000011c7983 */ /* 0x000ee20000300800 */
[----:B------:R-:W-:Y:S01]  /*29b40*/  IMAD.MOV.U32 R168, RZ, RZ, R30 ;  /* 0x000000ffffa87224 */ /* 0x000fe200078e001e */
[----:B------:R-:W-:-:S02]  /*29b50*/  MOV R169, R31 ;  /* 0x0000001f00a97202 */ /* 0x000fc40000000f00 */
        /* <DEDUP_REMOVED lines=11> */
[----:B------:R-:W-:Y:S04]  /*29c10*/  STL [R1+0x2510], R169 ;  /* 0x002510a901007387 */ /* 0x000fe80000100800 */
[----:B------:R-:W-:Y:S04]  /*29c20*/  STL [R1+0x250c], R168 ;  /* 0x00250ca801007387 */ /* 0x000fe80000100800 */
[----:B------:R-:W-:Y:S04]  /*29c30*/  STL [R1+0x2508], R156 ;  /* 0x0025089c01007387 */ /* 0x000fe80000100800 */
[----:B------:R3:W-:Y:S01]  /*29c40*/  STL [R1+0x2504], R157 ;  /* 0x0025049d01007387 */ /* 0x0007e20000100800 */
[C---:B----4-:R-:W-:Y:S06]  /*29c50*/  HMMA.1688.F32.TF32 R44, R116.reuse, R154, R132 ;  /* 0x0000009a742c723c */ /* 0x050fec0000081084 */
[C---:B--2---:R-:W-:Y:S06]  /*29c60*/  HMMA.1688.F32.TF32 R40, R116.reuse, R22, R40 ;  /* 0x000000167428723c */ /* 0x044fec0000081028 */
[----:B------:R-:W-:Y:S11]  /*29c70*/  HMMA.1688.F32.TF32 R32, R116, R26, R32 ;  /* 0x0000001a7420723c */ /* 0x000ff60000081020 */
[----:B------:R-:W-:Y:S07]  /*29c80*/  STL.64 [R1+0x370], R44 ;  /* 0x0003702c01007387 */ /* 0x000fee0000100a00 */
[----:B------:R-:W-:Y:S01]  /*29c90*/  IMAD.MOV.U32 R173, RZ, RZ, R43 ;  /* 0x000000ffffad7224 */ /* 0x000fe200078e002b */
[----:B------:R-:W-:Y:S01]  /*29ca0*/  MOV R172, R42 ;  /* 0x0000002a00ac7202 */ /* 0x000fe20000000f00 */
[----:B------:R-:W-:Y:S01]  /*29cb0*/  IMAD.MOV.U32 R152, RZ, RZ, R41 ;  /* 0x000000ffff987224 */ /* 0x000fe200078e0029 */
[----:B------:R-:W-:Y:S01]  /*29cc0*/  STL.64 [R1+0x378], R46 ;  /* 0x0003782e01007387 */ /* 0x000fe20000100a00 */
[----:B------:R-:W-:-:S02]  /*29cd0*/  IMAD.MOV.U32 R153, RZ, RZ, R40 ;  /* 0x000000ffff997224 */ /* 0x000fc400078e0028 */
[----:B-1----:R-:W-:Y:S01]  /*29ce0*/  IMAD.MOV.U32 R184, RZ, RZ, R32 ;  /* 0x000000ffffb87224 */ /* 0x002fe200078e0020 */
[----:B---3--:R-:W-:Y:S01]  /*29cf0*/  MOV R185, R33 ;  /* 0x0000002100b97202 */ /* 0x008fe20000000f00 */
[----:B------:R-:W-:Y:S02]  /*29d00*/  IMAD.MOV.U32 R176, RZ, RZ, R34 ;  /* 0x000000ffffb07224 */ /* 0x000fe400078e0022 */
[----:B------:R-:W-:Y:S01]  /*29d10*/  IMAD.MOV.U32 R177, RZ, RZ, R35 ;  /* 0x000000ffffb17224 */ /* 0x000fe200078e0023 */
[----:B------:R-:W-:Y:S04]  /*29d20*/  STL [R1+0x2520], R173 ;  /* 0x002520ad01007387 */ /* 0x000fe80000100800 */
[----:B------:R-:W-:Y:S04]  /*29d30*/  STL [R1+0x251c], R172 ;  /* 0x00251cac01007387 */ /* 0x000fe80000100800 */
[----:B------:R1:W-:Y:S01]  /*29d40*/  STL [R1+0x2518], R152 ;  /* 0x0025189801007387 */ /* 0x0003e20000100800 */
[C---:B------:R-:W-:Y:S03]  /*29d50*/  HMMA.1688.F32.TF32 R28, R116.reuse, R158, R28 ;  /* 0x0000009e741c723c */ /* 0x040fe6000008101c */
[----:B------:R2:W-:Y:S04]  /*29d60*/  STL [R1+0x2514], R153 ;  /* 0x0025149901007387 */ /* 0x0005e80000100800 */
[----:B------:R-:W-:Y:S04]  /*29d70*/  STL [R1+0x2530], R177 ;  /* 0x002530b101007387 */ /* 0x000fe80000100800 */
[----:B------:R-:W-:Y:S04]  /*29d80*/  STL [R1+0x252c], R176 ;  /* 0x00252cb001007387 */ /* 0x000fe80000100800 */
[----:B------:R-:W-:Y:S01]  /*29d90*/  STL [R1+0x2528], R185 ;  /* 0x002528b901007387 */ /* 0x000fe20000100800 */
[----:B------:R-:W-:Y:S08]  /*29da0*/  HMMA.1688.F32.TF32 R32, R116, R186, R48 ;  /* 0x000000ba7420723c */ /* 0x000ff00000081030 */
[----:B------:R-:W-:Y:S01]  /*29db0*/  IMAD.MOV.U32 R157, RZ, RZ, R29 ;  /* 0x000000ffff9d7224 */ /* 0x000fe200078e001d */
[----:B------:R-:W-:Y:S01]  /*29dc0*/  MOV R156, R28 ;  /* 0x0000001c009c7202 */ /* 0x000fe20000000f00 */
[----:B------:R-:W-:Y:S01]  /*29dd0*/  STL [R1+0x2524], R184 ;  /* 0x002524b801007387 */ /* 0x000fe20000100800 */
[----:B------:R-:W-:Y:S01]  /*29de0*/  IMAD.MOV.U32 R180, RZ, RZ, R30 ;  /* 0x000000ffffb47224 */ /* 0x000fe200078e001e */
[----:B------:R-:W-:-:S02]  /*29df0*/  MOV R181, R31 ;  /* 0x0000001f00b57202 */ /* 0x000fc40000000f00 */
[----:B------:R-:W-:Y:S01]  /*29e00*/  STL [R1+0x2538], R157 ;  /* 0x0025389d01007387 */ /* 0x000fe20000100800 */
[----:B------:R-:W-:Y:S03]  /*29e10*/  HMMA.1688.F32.TF32 R28, R116, R182, R240 ;  /* 0x000000b6741c723c */ /* 0x000fe600000810f0 */
[----:B------:R-:W-:Y:S04]  /*29e20*/  STL [R1+0x2534], R156 ;  /* 0x0025349c01007387 */ /* 0x000fe80000100800 */
[----:B------:R-:W-:Y:S01]  /*29e30*/  IMAD.MOV.U32 R240, RZ, RZ, R192 ;  /* 0x000000fffff07224 */ /* 0x000fe200078e00c0 */
[----:B------:R-:W-:Y:S01]  /*29e40*/  MOV R241, R193 ;  /* 0x000000c100f17202 */ /* 0x000fe20000000f00 */
[----:B------:R-:W-:-:S02]  /*29e50*/  IMAD.MOV.U32 R242, RZ, RZ, R252 ;  /* 0x000000fffff27224 */ /* 0x000fc400078e00fc */
[----:B------:R-:W-:Y:S01]  /*29e60*/  IMAD.MOV.U32 R243, RZ, RZ, R189 ;  /* 0x000000fffff37224 */ /* 0x000fe200078e00bd */
[----:B------:R3:W-:Y:S04]  /*29e70*/  STL.64 [R1+0x3f0], R32 ;  /* 0x0003f02001007387 */ /* 0x0007e80000100a00 */
[----:B------:R4:W-:Y:S04]  /*29e80*/  STL.64 [R1+0x3f8], R34 ;  /* 0x0003f82201007387 */ /* 0x0009e80000100a00 */
        /* <DEDUP_REMOVED lines=12> */
[----:B------:R-:W-:Y:S03]  /*29f50*/  HMMA.1688.F32.TF32 R148, R120, R6, R148 ;  /* 0x000000067894723c */ /* 0x000fe60000081094 */
[----:B------:R-:W4:Y:S04]  /*29f60*/  LDL.LU R236, [R1+0x180] ;  /* 0x0001800001ec7983 */ /* 0x000f280000300800 */
[----:B------:R-:W4:Y:S04]  /*29f70*/  LDL.LU R237, [R1+0x184] ;  /* 0x0001840001ed7983 */ /* 0x000f280000300800 */
[----:B------:R-:W4:Y:S04]  /*29f80*/  LDL.LU R238, [R1+0x188] ;  /* 0x0001880001ee7983 */ /* 0x000f280000300800 */
[----:B------:R-:W4:Y:S01]  /*29f90*/  LDL.LU R239, [R1+0x18c] ;  /* 0x00018c0001ef7983 */ /* 0x000f220000300800 */
[----:B-1----:R-:W-:-:S03]  /*29fa0*/  IMAD.MOV.U32 R152, RZ, RZ, R28 ;  /* 0x000000ffff987224 */ /* 0x002fc600078e001c */
[----:B------:R-:W4:Y:S01]  /*29fb0*/  LDL.LU R120, [R1+0x1c0] ;  /* 0x0001c00001787983 */ /* 0x000f220000300800 */
[----:B--2---:R-:W-:-:S03]  /*29fc0*/  IMAD.MOV.U32 R153, RZ, RZ, R29 ;  /* 0x000000ffff997224 */ /* 0x004fc600078e001d */
[----:B------:R-:W2:Y:S01]  /*29fd0*/  LDL.LU R121, [R1+0x1c4] ;  /* 0x0001c40001797983 */ /* 0x000ea20000300800 */
[----:B------:R-:W-:-:S03]  /*29fe0*/  MOV R169, R30 ;  /* 0x0000001e00a97202 */ /* 0x000fc60000000f00 */
[----:B------:R-:W2:Y:S01]  /*29ff0*/  LDL.LU R122, [R1+0x1c8] ;  /* 0x0001c800017a7983 */ /* 0x000ea20000300800 */
[----:B------:R-:W-:-:S03]  /*2a000*/  IMAD.MOV.U32 R168, RZ, RZ, R31 ;  /* 0x000000ffffa87224 */ /* 0x000fc600078e001f */
        /* <DEDUP_REMOVED lines=41> */
[----:B---3--:R-:W3:Y:S04]  /*2a2a0*/  LDL.LU R32, [R1+0x320] ;  /* 0x0003200001207983 */ /* 0x008ee80000300800 */
[----:B------:R-:W3:Y:S04]  /*2a2b0*/  LDL.LU R33, [R1+0x324] ;  /* 0x0003240001217983 */ /* 0x000ee80000300800 */
[----:B----4-:R-:W3:Y:S04]  /*2a2c0*/  LDL.LU R34, [R1+0x328] ;  /* 0x0003280001227983 */ /* 0x010ee80000300800 */
[----:B------:R-:W3:Y:S01]  /*2a2d0*/  LDL.LU R35, [R1+0x32c] ;  /* 0x00032c0001237983 */ /* 0x000ee20000300800 */
[----:B------:R-:W-:Y:S01]  /*2a2e0*/  IMAD.MOV.U32 R141, RZ, RZ, R252 ;  /* 0x000000ffff8d7224 */ /* 0x000fe200078e00fc */
[----:B------:R-:W-:-:S02]  /*2a2f0*/  MOV R140, R189 ;  /* 0x000000bd008c7202 */ /* 0x000fc40000000f00 */
[----:B------:R-:W4:Y:S04]  /*2a300*/  LDL.LU R189, [R1+0x2624] ;  /* 0x0026240001bd7983 */ /* 0x000f280000300800 */
[----:B------:R-:W3:Y:S01]  /*2a310*/  LDL.LU R252, [R1+0x2620] ;  /* 0x0026200001fc7983 */ /* 0x000ee20000300800 */
[C---:B------:R-:W-:Y:S06]  /*2a320*/  HMMA.1688.F32.TF32 R160, R116.reuse, R18, R160 ;  /* 0x0000001274a0723c */ /* 0x040fec00000810a0 */
[----:B------:R-:W-:Y:S01]  /*2a330*/  HMMA.1688.F32.TF32 R164, R116, R10, R164 ;  /* 0x0000000a74a4723c */ /* 0x000fe200000810a4 */
[----:B------:R-:W-:Y:S01]  /*2a340*/  IMAD.MOV.U32 R142, RZ, RZ, R193 ;  /* 0x000000ffff8e7224 */ /* 0x000fe200078e00c1 */
[----:B------:R-:W-:Y:S01]  /*2a350*/  MOV R143, R192 ;  /* 0x000000c0008f7202 */ /* 0x000fe20000000f00 */
[----:B------:R-:W4:Y:S04]  /*2a360*/  LDL.LU R193, [R1+0x261c] ;  /* 0x00261c0001c17983 */ /* 0x000f280000300800 */
[----:B------:R-:W4:Y:S01]  /*2a370*/  LDL.LU R192, [R1+0x2618] ;  /* 0x0026180001c07983 */ /* 0x000f220000300800 */
[C---:B------:R-:W-:Y:S06]  /*2a380*/  HMMA.1688.F32.TF32 R64, R36.reuse, R18, R64 ;  /* 0x000000122440723c */ /* 0x040fec0000081040 */
[C---:B------:R-:W-:Y:S06]  /*2a390*/  HMMA.1688.F32.TF32 R76, R36.reuse, R158, R76 ;  /* 0x0000009e244c723c */ /* 0x040fec000008104c */
[C---:B------:R-:W-:Y:S06]  /*2a3a0*/  HMMA.1688.F32.TF32 R84, R36.reuse, R182, R84 ;  /* 0x000000b62454723c */ /* 0x040fec0000081054 */
[-C--:B------:R-:W-:Y:S01]  /*2a3b0*/  HMMA.1688.F32.TF32 R88, R36, R178.reuse, R88 ;  /* 0x000000b22458723c */ /* 0x080fe20000081058 */
[----:B------:R-:W-:Y:S04]  /*2a3c0*/  LDS R36, [R17+UR12+0x1180] ;  /* 0x0011800c11247984 */ /* 0x000fe80008000800 */
[----:B------:R-:W-:Y:S04]  /*2a3d0*/  LDS R38, [R17+UR12+0x1980] ;  /* 0x0019800c11267984 */ /* 0x000fe80008000800 */
[----:B------:R-:W-:Y:S04]  /*2a3e0*/  LDS R37, [R13+UR12+0x1180] ;  /* 0x0011800c0d257984 */ /* 0x000fe80008000800 */
[----:B------:R-:W1:Y:S01]  /*2a3f0*/  LDS R39, [R13+UR12+0x1980] ;  /* 0x0019800c0d277984 */ /* 0x000e620008000800 */
[C---:B--2---:R-:W-:Y:S06]  /*2a400*/  HMMA.1688.F32.TF32 R56, R116.reuse, R178, R56 ;  /* 0x000000b27438723c */ /* 0x044fec0000081038 */
[----:B------:R-:W-:-:S15]  /*2a410*/  HMMA.1688.F32.TF32 R52, R116, R174, R52 ;  /* 0x000000ae7434723c */ /* 0x000fde0000081034 */
[----:B------:R-:W-:-:S03]  /*2a420*/  NOP ;  /* 0x0000000000007918 */ /* 0x000fc60000000000 */
[----:B------:R-:W-:Y:S01]  /*2a430*/  MOV R173, R58 ;  /* 0x0000003a00ad7202 */ /* 0x000fe20000000f00 */
[----:B------:R-:W-:Y:S02]  /*2a440*/  IMAD.MOV.U32 R172, RZ, RZ, R59 ;  /* 0x000000ffffac7224 */ /* 0x000fe400078e003b */
[----:B------:R-:W-:Y:S01]  /*2a450*/  IMAD.MOV.U32 R185, RZ, RZ, R56 ;  /* 0x000000ffffb97224 */ /* 0x000fe200078e0038 */
[----:B------:R-:W2:Y:S01]  /*2a460*/  LDL.LU.64 R58, [R1+0x2610] ;  /* 0x00261000013a7983 */ /* 0x000ea20000300a00 */
[----:B------:R-:W-:-:S03]  /*2a470*/  IMAD.MOV.U32 R184, RZ, RZ, R57 ;  /* 0x000000ffffb87224 */ /* 0x000fc600078e0039 */
[----:B------:R-:W2:Y:S01]  /*2a480*/  LDL.LU.64 R56, [R1+0x2608] ;  /* 0x0026080001387983 */ /* 0x000ea20000300a00 */
[----:B------:R-:W-:Y:S01]  /*2a490*/  HMMA.1688.F32.TF32 R116, R116, R170, R44 ;  /* 0x000000aa7474723c */ /* 0x000fe2000008102c */
[----:B------:R-:W-:Y:S01]  /*2a4a0*/  IMAD.MOV.U32 R177, RZ, RZ, R54 ;  /* 0x000000ffffb17224 */ /* 0x000fe200078e0036 */
[----:B------:R-:W-:Y:S01]  /*2a4b0*/  MOV R156, R53 ;  /* 0x00000035009c7202 */ /* 0x000fe20000000f00 */
[----:B------:R-:W-:Y:S02]  /*2a4c0*/  IMAD.MOV.U32 R176, RZ, RZ, R55 ;  /* 0x000000ffffb07224 */ /* 0x000fe400078e0037 */
[----:B------:R-:W-:Y:S01]  /*2a4d0*/  IMAD.MOV.U32 R157, RZ, RZ, R52 ;  /* 0x000000ffff9d7224 */ /* 0x000fe200078e0034 */
[----:B------:R-:W2:Y:S04]  /*2a4e0*/  LDL.LU.64 R54, [R1+0x2600] ;  /* 0x0026000001367983 */ /* 0x000ea80000300a00 */
[----:B------:R-:W2:Y:S04]  /*2a4f0*/  LDL.LU.64 R52, [R1+0x25f8] ;  /* 0x0025f80001347983 */ /* 0x000ea80000300a00 */
[----:B------:R-:W2:Y:S04]  /*2a500*/  LDL.LU.64 R46, [R1+0x25f0] ;  /* 0x0025f000012e7983 */ /* 0x000ea80000300a00 */
[----:B------:R-:W2:Y:S05]  /*2a510*/  LDL.LU.64 R44, [R1+0x25e8] ;  /* 0x0025e800012c7983 */ /* 0x000eaa0000300a00 */
[----:B------:R1:W-:Y:S04]  /*2a520*/  STL.64 [R1+0x420], R116 ;  /* 0x0004207401007387 */ /* 0x0003e80000100a00 */
[----:B------:R1:W-:Y:S04]  /*2a530*/  STL.64 [R1+0x428], R118 ;  /* 0x0004287601007387 */ /* 0x0003e80000100a00 */
[----:B-1----:R-:W2:Y:S04]  /*2a540*/  LDL.LU R116, [R1+0x1f0] ;  /* 0x0001f00001747983 */ /* 0x002ea80000300800 */
[----:B------:R-:W2:Y:S04]  /*2a550*/  LDL.LU R117, [R1+0x1f4] ;  /* 0x0001f40001757983 */ /* 0x000ea80000300800 */
[----:B------:R-:W2:Y:S04]  /*2a560*/  LDL.LU R118, [R1+0x1f8] ;  /* 0x0001f80001767983 */ /* 0x000ea80000300800 */
[----:B------:R-:W2:Y:S01]  /*2a570*/  LDL.LU R119, [R1+0x1fc] ;  /* 0x0001fc0001777983 */ /* 0x000ea20000300800 */
[C---:B------:R-:W-:Y:S06]  /*2a580*/  HMMA.1688.F32.TF32 R132, R36.reuse, R198, R132 ;  /* 0x000000c62484723c */ /* 0x040fec0000081084 */
[----:B------:R-:W-:-:S15]  /*2a590*/  HMMA.1688.F32.TF32 R40, R36, R194, R40 ;  /* 0x000000c22428723c */ /* 0x000fde0000081028 */
[----:B------:R-:W-:-:S03]  /*2a5a0*/  NOP ;  /* 0x0000000000007918 */ /* 0x000fc60000000000 */
[----:B------:R-:W-:Y:S01]  /*2a5b0*/  MOV R199, R134 ;  /* 0x0000008600c77202 */ /* 0x000fe20000000f00 */
[----:B------:R1:W-:Y:S01]  /*2a5c0*/  STL.64 [R1+0x4a0], R132 ;  /* 0x0004a08401007387 */ /* 0x0003e20000100a00 */
[----:B------:R-:W-:-:S03]  /*2a5d0*/  IMAD.MOV.U32 R198, RZ, RZ, R135 ;  /* 0x000000ffffc67224 */ /* 0x000fc600078e0087 */
[----:B------:R-:W2:Y:S04]  /*2a5e0*/  LDL.LU.64 R134, [R1+0x25e0] ;  /* 0x0025e00001867983 */ /* 0x000ea80000300a00 */
[----:B-1----:R-:W2:Y:S04]  /*2a5f0*/  LDL.LU.64 R132, [R1+0x25d8] ;  /* 0x0025d80001847983 */ /* 0x002ea80000300a00 */
[----:B------:R-:W-:Y:S04]  /*2a600*/  STL [R1+0x2478], R199 ;  /* 0x002478c701007387 */ /* 0x000fe80000100800 */
[----:B------:R-:W-:Y:S04]  /*2a610*/  STL.64 [R1+0x490], R40 ;  /* 0x0004902801007387 */ /* 0x000fe80000100a00 */
[----:B------:R1:W-:Y:S04]  /*2a620*/  STL.64 [R1+0x498], R42 ;  /* 0x0004982a01007387 */ /* 0x0003e80000100a00 */
[----:B-1----:R-:W2:Y:S04]  /*2a630*/  LDL.LU.64 R42, [R1+0x25d0] ;  /* 0x0025d000012a7983 */ /* 0x002ea80000300a00 */
[----:B------:R-:W2:Y:S01]  /*2a640*/  LDL.LU.64 R40, [R1+0x25c8] ;  /* 0x0025c80001287983 */ /* 0x000ea20000300a00 */
[----:B---3--:R-:W-:-:S03]  /*2a650*/  IMAD.MOV.U32 R194, RZ, RZ, R252 ;  /* 0x000000ffffc27224 */ /* 0x008fc600078e00fc */
[----:B------:R-:W3:Y:S01]  /*2a660*/  LDL.LU R252, [R1+0x25c0] ;  /* 0x0025c00001fc7983 */ /* 0x000ee20000300800 */
[C---:B------:R-:W-:Y:S06]  /*2a670*/  HMMA.1688.F32.TF32 R32, R36.reuse, R190, R32 ;  /* 0x000000be2420723c */ /* 0x040fec0000081020 */
[C---:B------:R-:W-:Y:S01]  /*2a680*/  HMMA.1688.F32.TF32 R28, R36.reuse, R154, R28 ;  /* 0x0000009a241c723c */ /* 0x040fe2000008101c */
[----:B----4-:R-:W-:Y:S01]  /*2a690*/  MOV R195, R189 ;  /* 0x000000bd00c37202 */ /* 0x010fe20000000f00 */
[----:B------:R-:W-:Y:S04]  /*2a6a0*/  LDS R190, [R0+UR12+0x2900] ;  /* 0x0029000c00be7984 */ /* 0x000fe80008000800 */
[C---:B------:R-:W-:Y:S01]  /*2a6b0*/  HMMA.1688.F32.TF32 R48, R36.reuse, R174, R48 ;  /* 0x000000ae2430723c */ /* 0x040fe20000081030 */
[----:B------:R-:W-:Y:S04]  /*2a6c0*/  LDS R189, [R3+UR12+0x2100] ;  /* 0x0021000c03bd7984 */ /* 0x000fe80008000800 */
[----:B------:R-:W-:Y:S06]  /*2a6d0*/  LDS R191, [R3+UR12+0x2900] ;  /* 0x0029000c03bf7984 */ /* 0x000fec0008000800 */
[----:B------:R-:W-:Y:S04]  /*2a6e0*/  STL.64 [R1+0x480], R32 ;  /* 0x0004802001007387 */ /* 0x000fe80000100a00 */
[----:B------:R1:W-:Y:S04]  /*2a6f0*/  STL.64 [R1+0x488], R34 ;  /* 0x0004882201007387 */ /* 0x0003e80000100a00 */
[----:B-1----:R-:W4:Y:S04]  /*2a700*/  LDL.LU.64 R34, [R1+0x25b8] ;  /* 0x0025b80001227983 */ /* 0x002f280000300a00 */
[----:B------:R-:W4:Y:S04]  /*2a710*/  LDL.LU.64 R32, [R1+0x25b0] ;  /* 0x0025b00001207983 */ /* 0x000f280000300a00 */
[----:B------:R-:W-:Y:S04]  /*2a720*/  STL.64 [R1+0x470], R28 ;  /* 0x0004701c01007387 */ /* 0x000fe80000100a00 */
[----:B------:R1:W-:Y:S04]  /*2a730*/  STL.64 [R1+0x478], R30 ;  /* 0x0004781e01007387 */ /* 0x0003e80000100a00 */
[----:B-1----:R-:W4:Y:S04]  /*2a740*/  LDL.LU.64 R30, [R1+0x25a8] ;  /* 0x0025a800011e7983 */ /* 0x002f280000300a00 */
[----:B------:R-:W4:Y:S01]  /*2a750*/  LDL.LU.64 R28, [R1+0x25a0] ;  /* 0x0025a000011c7983 */ /* 0x000f220000300a00 */
[----:B------:R-:W-:-:S15]  /*2a760*/  HMMA.1688.F32.TF32 R192, R36, R22, R192 ;  /* 0x0000001624c0723c */ /* 0x000fde00000810c0 */
[----:B------:R-:W-:-:S08]  /*2a770*/  NOP ;  /* 0x0000000000007918 */ /* 0x000fd00000000000 */
[----:B------:R-:W-:Y:S04]  /*2a780*/  STL.64 [R1+0x460], R192 ;  /* 0x000460c001007387 */ /* 0x000fe80000100a00 */
[----:B------:R1:W-:Y:S01]  /*2a790*/  STL.64 [R1+0x468], R194 ;  /* 0x000468c201007387 */ /* 0x0003e20000100a00 */
[C---:B------:R-:W-:Y:S06]  /*2a7a0*/  HMMA.1688.F32.TF32 R216, R36.reuse, R18, R216 ;  /* 0x0000001224d8723c */ /* 0x040fec00000810d8 */
[C---:B-1----:R-:W-:Y:S01]  /*2a7b0*/  HMMA.1688.F32.TF32 R192, R36.reuse, R186, R236 ;  /* 0x000000ba24c0723c */ /* 0x042fe200000810ec */
[----:B------:R-:W-:Y:S04]  /*2a7c0*/  LDS R236, [R0+UR12+0x2180] ;  /* 0x0021800c00ec7984 */ /* 0x000fe80008000800 */
[----:B------:R-:W-:Y:S01]  /*2a7d0*/  LDS R238, [R0+UR12+0x2980] ;  /* 0x0029800c00ee7984 */ /* 0x000fe20008000800 */
[C---:B------:R-:W-:Y:S03]  /*2a7e0*/  HMMA.1688.F32.TF32 R220, R36.reuse, R14, R220 ;  /* 0x0000000e24dc723c */ /* 0x040fe600000810dc */
[----:B------:R-:W-:Y:S03]  /*2a7f0*/  LDS R237, [R3+UR12+0x2180] ;  /* 0x0021800c03ed7984 */ /* 0x000fe60008000800 */
[C---:B------:R-:W-:Y:S01]  /*2a800*/  HMMA.1688.F32.TF32 R224, R36.reuse, R10, R224 ;  /* 0x0000000a24e0723c */ /* 0x040fe200000810e0 */
[----:B------:R-:W-:Y:S05]  /*2a810*/  LDS R239, [R3+UR12+0x2980] ;  /* 0x0029800c03ef7984 */ /* 0x000fea0008000800 */
[C---:B------:R-:W-:Y:S06]  /*2a820*/  HMMA.1688.F32.TF32 R228, R36.reuse, R6, R228 ;  /* 0x0000000624e4723c */ /* 0x040fec00000810e4 */
[----:B--2---:R-:W-:-:S15]  /*2a830*/  HMMA.1688.F32.TF32 R116, R36, R26, R116 ;  /* 0x0000001a2474723c */ /* 0x004fde0000081074 */
[----:B------:R-:W-:-:S08]  /*2a840*/  NOP ;  /* 0x0000000000007918 */ /* 0x000fd00000000000 */
[----:B------:R1:W-:Y:S01]  /*2a850*/  STL [R1+0x45c], R119 ;  /* 0x00045c7701007387 */ /* 0x0003e20000100800 */
[----:B------:R-:W-:Y:S01]  /*2a860*/  IMAD.MOV.U32 R199, RZ, RZ, R116 ;  /* 0x000000ffffc77224 */ /* 0x000fe200078e0074 */
[----:B------:R-:W-:Y:S01]  /*2a870*/  MOV R196, R118 ;  /* 0x0000007600c47202 */ /* 0x000fe20000000f00 */
[----:B------:R-:W-:Y:S02]  /*2a880*/  IMAD.MOV.U32 R197, RZ, RZ, R117 ;  /* 0x000000ffffc57224 */ /* 0x000fe400078e0075 */
[C---:B-1----:R-:W-:Y:S06]  /*2a890*/  HMMA.1688.F32.TF32 R116, R36.reuse, R158, R120 ;  /* 0x0000009e2474723c */ /* 0x042fec0000081078 */
[C---:B------:R-:W-:Y:S01]  /*2a8a0*/  HMMA.1688.F32.TF32 R120, R36.reuse, R182, R144 ;  /* 0x000000b62478723c */ /* 0x040fe20000081090 */
[----:B------:R-:W-:Y:S04]  /*2a8b0*/  LDS R144, [R17+UR12+0x2080] ;  /* 0x0020800c11907984 */ /* 0x000fe80008000800 */
[----:B------:R-:W-:Y:S04]  /*2a8c0*/  LDS R146, [R17+UR12+0x2880] ;  /* 0x0028800c11927984 */ /* 0x000fe80008000800 */
[----:B------:R-:W-:Y:S04]  /*2a8d0*/  LDS R145, [R13+UR12+0x2080] ;  /* 0x0020800c0d917984 */ /* 0x000fe80008000800 */
[----:B------:R-:W-:Y:S04]  /*2a8e0*/  LDS R147, [R13+UR12+0x2880] ;  /* 0x0028800c0d937984 */ /* 0x000fe80008000800 */
[----:B------:R-:W-:Y:S04]  /*2a8f0*/  STL.64 [R1+0x440], R116 ;  /* 0x0004407401007387 */ /* 0x000fe80000100a00 */
[----:B------:R1:W-:Y:S02]  /*2a900*/  STL.64 [R1+0x448], R118 ;  /* 0x0004487601007387 */ /* 0x0003e40000100a00 */
[C---:B-1----:R-:W-:Y:S02]  /*2a910*/  HMMA.1688.F32.TF32 R116, R36.reuse, R178, R140 ;  /* 0x000000b22474723c */ /* 0x042fe4000008108c */
[----:B------:R-:W-:Y:S04]  /*2a920*/  STL.64 [R1+0x360], R192 ;  /* 0x000360c001007387 */ /* 0x000fe80000100a00 */
[----:B------:R-:W-:Y:S01]  /*2a930*/  HMMA.1688.F32.TF32 R36, R36, R170, R240 ;  /* 0x000000aa2424723c */ /* 0x000fe200000810f0 */
[----:B------:R-:W-:Y:S04]  /*2a940*/  STL.64 [R1+0x368], R194 ;  /* 0x000368c201007387 */ /* 0x000fe80000100a00 */
[----:B------:R-:W-:Y:S04]  /*2a950*/  STL.64 [R1+0x340], R120 ;  /* 0x0003407801007387 */ /* 0x000fe80000100a00 */
[----:B------:R-:W-:Y:S01]  /*2a960*/  STL.64 [R1+0x348], R122 ;  /* 0x0003487a01007387 */ /* 0x000fe20000100a00 */
[----:B------:R-:W-:-:S03]  /*2a970*/  IMAD.MOV.U32 R241, RZ, RZ, R16 ;  /* 0x000000fffff17224 */ /* 0x000fc600078e0010 */
[----:B------:R-:W-:Y:S04]  /*2a980*/  LDS R192, [R17+UR12+0x2100] ;  /* 0x0021000c11c07984 */ /* 0x000fe80008000800 */
[----:B------:R-:W-:Y:S04]  /*2a990*/  STL.64 [R1+0x330], R116 ;  /* 0x0003307401007387 */ /* 0x000fe80000100a00 */
[----:B------:R-:W-:Y:S04]  /*2a9a0*/  STL.64 [R1+0x338], R118 ;  /* 0x0003387601007387 */ /* 0x000fe80000100a00 */
[----:B------:R-:W-:Y:S04]  /*2a9b0*/  STL.64 [R1+0x320], R48 ;  /* 0x0003203001007387 */ /* 0x000fe80000100a00 */
[----:B------:R1:W-:Y:S04]  /*2a9c0*/  STL.64 [R1+0x328], R50 ;  /* 0x0003283201007387 */ /* 0x0003e80000100a00 */
[----:B------:R-:W-:Y:S04]  /*2a9d0*/  STL.64 [R1+0x300], R36 ;  /* 0x0003002401007387 */ /* 0x000fe80000100a00 */
[----:B------:R-:W-:Y:S01]  /*2a9e0*/  STL.64 [R1+0x308], R38 ;  /* 0x0003082601007387 */ /* 0x000fe20000100a00 */
[----:B-1----:R-:W-:Y:S01]  /*2a9f0*/  IMAD.MOV.U32 R51, RZ, RZ, R2 ;  /* 0x000000ffff337224 */ /* 0x002fe200078e0002 */
[----:B---3--:R-:W-:-:S02]  /*2aa00*/  LOP3.LUT R2, R252, 0x40, RZ, 0x3c, !PT ;  /* 0x00000040fc027812 */ /* 0x008fc400078e3cff */
[----:B------:R-:W-:Y:S04]  /*2aa10*/  LDS R116, [R17+UR12+0x2000] ;  /* 0x0020000c11747984 */ /* 0x000fe80008000800 */
        /* <DEDUP_REMOVED lines=8> */
[----:B------:R-:W1:Y:S04]  /*2aaa0*/  LDSM.16.M88.4 R16, [R2+UR12+0x10000] ;  /* 0x0100000c0210783b */ /* 0x000e680008000200 */
[----:B------:R-:W-:Y:S04]  /*2aab0*/  LDS R140, [R0+UR12+0x2080] ;  /* 0x0020800c008c7984 */ /* 0x000fe80008000800 */
[----:B------:R-:W-:Y:S04]  /*2aac0*/  LDS R142, [R0+UR12+0x2880] ;  /* 0x0028800c008e7984 */ /* 0x000fe80008000800 */
[----:B------:R-:W-:Y:S04]  /*2aad0*/  LDS R141, [R3+UR12+0x2080] ;  /* 0x0020800c038d7984 */ /* 0x000fe80008000800 */
[----:B------:R-:W2:Y:S01]  /*2aae0*/  LDS R143, [R3+UR12+0x2880] ;  /* 0x0028800c038f7984 */ /* 0x000ea20008000800 */
[----:B------:R-:W-:-:S03]  /*2aaf0*/  IMAD.MOV.U32 R240, RZ, RZ, R188 ;  /* 0x000000fffff07224 */ /* 0x000fc600078e00bc */
[----:B------:R-:W4:Y:S01]  /*2ab00*/  LDS R188, [R0+UR12+0x2100] ;  /* 0x0021000c00bc7984 */ /* 0x000f220008000800 */
[----:B------:R-:W-:Y:S02]  /*2ab10*/  IMAD.MOV.U32 R243, RZ, RZ, R9 ;  /* 0x000000fffff37224 */ /* 0x000fe400078e0009 */
[----:B------:R-:W-:Y:S01]  /*2ab20*/  IMAD.MOV.U32 R48, RZ, RZ, R8 ;  /* 0x000000ffff307224 */ /* 0x000fe200078e0008 */
[----:B------:R-:W-:Y:S01]  /*2ab30*/  MOV R49, R5 ;  /* 0x0000000500317202 */ /* 0x000fe20000000f00 */
[----:B------:R-:W3:Y:S01]  /*2ab40*/  LDSM.16.M88.4 R8, [R2+UR12+0x11000] ;  /* 0x0110000c0208783b */ /* 0x000ee20008000200 */
[----:B------:R-:W-:-:S03]  /*2ab50*/  IMAD.MOV.U32 R50, RZ, RZ, R4 ;  /* 0x000000ffff327224 */ /* 0x000fc600078e0004 */
[----:B------:R-:W3:Y:S01]  /*2ab60*/  LDSM.16.M88.4 R4, [R2+UR12+0x11800] ;  /* 0x0118000c0204783b */ /* 0x000ee20008000200 */
[----:B------:R-:W-:-:S03]  /*2ab70*/  MOV R242, R12 ;  /* 0x0000000c00f27202 */ /* 0x000fc60000000f00 */
[----:B------:R-:W-:Y:S04]  /*2ab80*/  LDS R117, [R13+UR12+0x2000] ;  /* 0x0020000c0d757984 */ /* 0x000fe80008000800 */
[----:B------:R-:W3:Y:S01]  /*2ab90*/  LDS R119, [R13+UR12+0x2800] ;  /* 0x0028000c0d777984 */ /* 0x000ee20008000800 */
[-C--:B-1----:R-:W-:Y:S03]  /*2aba0*/  HMMA.1688.F32.TF32 R48, R120, R16.reuse, R48 ;  /* 0x000000107830723c */ /* 0x082fe60000081030 */
[----:B------:R-:W-:Y:S04]  /*2abb0*/  STL [R1+0x2258], R252 ;  /* 0x002258fc01007387 */ /* 0x000fe80000100800 */
[----:B------:R-:W-:Y:S04]  /*2abc0*/  LDS R193, [R13+UR12+0x2100] ;  /* 0x0021000c0dc17984 */ /* 0x000fe80008000800 */
[----:B------:R-:W1:Y:S04]  /*2abd0*/  LDS R195, [R13+UR12+0x2900] ;  /* 0x0029000c0dc37984 */ /* 0x000e680008000800 */
[----:B------:R-:W-:Y:S01]  /*2abe0*/  LDS R37, [R13+UR12+0x2180] ;  /* 0x0021800c0d257984 */ /* 0x000fe20008000800 */
[-C--:B--2---:R-:W-:Y:S03]  /*2abf0*/  HMMA.1688.F32.TF32 R240, R140, R16.reuse, R240 ;  /* 0x000000108cf0723c */ /* 0x084fe600000810f0 */
[----:B------:R-:W2:Y:S03]  /*2ac00*/  LDS R39, [R13+UR12+0x2980] ;  /* 0x0029800c0d277984 */ /* 0x000ea60008000800 */
[-C--:B----4-:R-:W-:Y:S01]  /*2ac10*/  HMMA.1688.F32.TF32 R28, R188, R16.reuse, R28 ;  /* 0x00000010bc1c723c */ /* 0x090fe2000008101c */
[----:B------:R-:W-:Y:S05]  /*2ac20*/  STL [R1+0x244c], R18 ;  /* 0x00244c1201007387 */ /* 0x000fea0000100800 */
[----:B------:R-:W-:Y:S01]  /*2ac30*/  HMMA.1688.F32.TF32 R44, R236, R16, R44 ;  /* 0x00000010ec2c723c */ /* 0x000fe2000008102c */
[----:B------:R-:W-:Y:S04]  /*2ac40*/  STL [R1+0x2448], R19 ;  /* 0x0024481301007387 */ /* 0x000fe80000100800 */
[----:B---3--:R-:W-:Y:S04]  /*2ac50*/  STL [R1+0x23a0], R10 ;  /* 0x0023a00a01007387 */ /* 0x008fe80000100800 */
[----:B------:R-:W-:Y:S04]  /*2ac60*/  STL [R1+0x239c], R11 ;  /* 0x00239c0b01007387 */ /* 0x000fe80000100800 */
[----:B------:R3:W-:Y:S04]  /*2ac70*/  STL [R1+0x2394], R6 ;  /* 0x0023940601007387 */ /* 0x0007e80000100800 */
[----:B------:R4:W-:Y:S04]  /*2ac80*/  STL [R1+0x2390], R7 ;  /* 0x0023900701007387 */ /* 0x0009e80000100800 */
[----:B------:R-:W-:Y:S01]  /*2ac90*/  STL.64 [R1+0x2f0], R48 ;  /* 0x0002f03001007387 */ /* 0x000fe20000100a00 */
[----:B---3--:R-:W-:-:S03]  /*2aca0*/  MOV R6, R240 ;  /* 0x000000f000067202 */ /* 0x008fc60000000f00 */
[----:B------:R3:W-:Y:S01]  /*2acb0*/  STL.64 [R1+0x2f8], R50 ;  /* 0x0002f83201007387 */ /* 0x0007e20000100a00 */
[----:B----4-:R-:W-:Y:S01]  /*2acc0*/  IMAD.MOV.U32 R7, RZ, RZ, R241 ;  /* 0x000000ffff077224 */ /* 0x010fe200078e00f1 */
[-C--:B------:R-:W-:Y:S02]  /*2acd0*/  HMMA.1688.F32.TF32 R64, R116, R16.reuse, R64 ;  /* 0x000000107440723c */ /* 0x080fe40000081040 */
[----:B------:R-:W4:Y:S04]  /*2ace0*/  LDSM.16.M88.4 R12, [R2+UR12+0x10800] ;  /* 0x0108000c020c783b */ /* 0x000f280008000200 */
[----:B---3--:R-:W3:Y:S04]  /*2acf0*/  LDL.LU.64 R50, [R1+0x2598] ;  /* 0x0025980001327983 */ /* 0x008ee80000300a00 */
[----:B------:R-:W3:Y:S04]  /*2ad00*/  LDL.LU.64 R48, [R1+0x2590] ;  /* 0x0025900001307983 */ /* 0x000ee80000300a00 */
[----:B------:R1:W-:Y:S04]  /*2ad10*/  STL.64 [R1+0x2c8], R242 ;  /* 0x0002c8f201007387 */ /* 0x0003e80000100a00 */
[----:B-1----:R-:W3:Y:S04]  /*2ad20*/  LDL.LU.64 R242, [R1+0x2588] ;  /* 0x0025880001f27983 */ /* 0x002ee80000300a00 */
[----:B------:R-:W3:Y:S04]  /*2ad30*/  LDL.LU.64 R240, [R1+0x2580] ;  /* 0x0025800001f07983 */ /* 0x000ee80000300a00 */
[----:B------:R-:W-:Y:S04]  /*2ad40*/  STL [R1+0x23ac], R6 ;  /* 0x0023ac0601007387 */ /* 0x000fe80000100800 */
[----:B------:R-:W-:Y:S04]  /*2ad50*/  STL [R1+0x23a8], R7 ;  /* 0x0023a80701007387 */ /* 0x000fe80000100800 */
[----:B------:R1:W-:Y:S04]  /*2ad60*/  STL.64 [R1+0x310], R28 ;  /* 0x0003101c01007387 */ /* 0x0003e80000100a00 */
[----:B------:R2:W-:Y:S04]  /*2ad70*/  STL.64 [R1+0x318], R30 ;  /* 0x0003181e01007387 */ /* 0x0005e80000100a00 */
[----:B-1----:R-:W3:Y:S04]  /*2ad80*/  LDL.LU R28, [R1+0xe0] ;  /* 0x0000e000011c7983 */ /* 0x002ee80000300800 */
[----:B------:R-:W3:Y:S04]  /*2ad90*/  LDL.LU R29, [R1+0xe4] ;  /* 0x0000e400011d7983 */ /* 0x000ee80000300800 */
[----:B--2---:R-:W2:Y:S04]  /*2ada0*/  LDL.LU R30, [R1+0xe8] ;  /* 0x0000e800011e7983 */ /* 0x004ea80000300800 */
[----:B------:R-:W2:Y:S04]  /*2adb0*/  LDL.LU R31, [R1+0xec] ;  /* 0x0000ec00011f7983 */ /* 0x000ea80000300800 */
[----:B------:R1:W-:Y:S04]  /*2adc0*/  STL.64 [R1+0x2d0], R44 ;  /* 0x0002d02c01007387 */ /* 0x0003e80000100a00 */
[----:B------:R4:W-:Y:S04]  /*2add0*/  STL.64 [R1+0x2d8], R46 ;  /* 0x0002d82e01007387 */ /* 0x0009e80000100a00 */
[----:B-1----:R-:W2:Y:S04]  /*2ade0*/  LDL.LU R44, [R1+0x100] ;  /* 0x00010000012c7983 */ /* 0x002ea80000300800 */
[----:B------:R-:W2:Y:S04]  /*2adf0*/  LDL.LU R45, [R1+0x104] ;  /* 0x00010400012d7983 */ /* 0x000ea80000300800 */
[----:B----4-:R-:W2:Y:S04]  /*2ae00*/  LDL.LU R46, [R1+0x108] ;  /* 0x00010800012e7983 */ /* 0x010ea80000300800 */
[----:B------:R-:W2:Y:S01]  /*2ae10*/  LDL.LU R47, [R1+0x10c] ;  /* 0x00010c00012f7983 */ /* 0x000ea20000300800 */
[----:B------:R-:W-:Y:S03]  /*2ae20*/  HMMA.1688.F32.TF32 R204, R144, R16, R204 ;  /* 0x0000001090cc723c */ /* 0x000fe600000810cc */
[----:B------:R1:W-:Y:S04]  /*2ae30*/  STL.64 [R1+0x7f0], R64 ;  /* 0x0007f04001007387 */ /* 0x0003e80000100a00 */
[----:B------:R4:W-:Y:S01]  /*2ae40*/  STL.64 [R1+0x7f8], R66 ;  /* 0x0007f84201007387 */ /* 0x0009e20000100a00 */
[----:B-1----:R-:W-:Y:S01]  /*2ae50*/  IMAD.MOV.U32 R64, RZ, RZ, R21 ;  /* 0x000000ffff407224 */ /* 0x002fe200078e0015 */
[----:B------:R-:W-:-:S02]  /*2ae60*/  MOV R65, R25 ;  /* 0x0000001900417202 */ /* 0x000fc40000000f00 */
[----:B------:R-:W2:Y:S01]  /*2ae70*/  LDL.LU R21, [R1+0x2578] ;  /* 0x0025780001157983 */ /* 0x000ea20000300800 */
[----:B----4-:R-:W-:-:S03]  /*2ae80*/  IMAD.MOV.U32 R66, RZ, RZ, R24 ;  /* 0x000000ffff427224 */ /* 0x010fc600078e0018 */
[----:B------:R-:W4:Y:S01]  /*2ae90*/  LDL.LU R25, [R1+0x2574] ;  /* 0x0025740001197983 */ /* 0x000f220000300800 */
[----:B------:R-:W-:-:S03]  /*2aea0*/  IMAD.MOV.U32 R67, RZ, RZ, R20 ;  /* 0x000000ffff437224 */ /* 0x000fc600078e0014 */
[----:B------:R-:W4:Y:S04]  /*2aeb0*/  LDL.LU R24, [R1+0x2570] ;  /* 0x0025700001187983 */ /* 0x000f280000300800 */
[----:B------:R-:W4:Y:S04]  /*2aec0*/  LDL.LU R20, [R1+0x256c] ;  /* 0x00256c0001147983 */ /* 0x000f280000300800 */
[----:B------:R1:W-:Y:S04]  /*2aed0*/  STL.64 [R1+0x8a0], R204 ;  /* 0x0008a0cc01007387 */ /* 0x0003e80000100a00 */
[----:B------:R1:W-:Y:S04]  /*2aee0*/  STL.64 [R1+0x8a8], R206 ;  /* 0x0008a8ce01007387 */ /* 0x0003e80000100a00 */
[----:B-1----:R-:W4:Y:S04]  /*2aef0*/  LDL.LU R204, [R1+0x550] ;  /* 0x0005500001cc7983 */ /* 0x002f280000300800 */
[----:B------:R-:W4:Y:S04]  /*2af00*/  LDL.LU R205, [R1+0x554] ;  /* 0x0005540001cd7983 */ /* 0x000f280000300800 */
[----:B------:R-:W4:Y:S04]  /*2af10*/  LDL.LU R206, [R1+0x558] ;  /* 0x0005580001ce7983 */ /* 0x000f280000300800 */
[----:B------:R-:W4:Y:S01]  /*2af20*/  LDL.LU R207, [R1+0x55c] ;  /* 0x00055c0001cf7983 */ /* 0x000f220000300800 */
[-C--:B------:R-:W-:Y:S06]  /*2af30*/  HMMA.1688.F32.TF32 R160, R192, R16.reuse, R160 ;  /* 0x00000010c0a0723c */ /* 0x080fec00000810a0 */
[----:B------:R-:W-:Y:S06]  /*2af40*/  HMMA.1688.F32.TF32 R216, R36, R16, R216 ;  /* 0x0000001024d8723c */ /* 0x000fec00000810d8 */
[-C--:B------:R-:W-:Y:S06]  /*2af50*/  HMMA.1688.F32.TF32 R64, R140, R12.reuse, R64 ;  /* 0x0000000c8c40723c */ /* 0x080fec0000081040 */
[-C--:B------:R-:W-:Y:S05]  /*2af60*/  HMMA.1688.F32.TF32 R32, R188, R12.reuse, R32 ;  /* 0x0000000cbc20723c */ /* 0x080fea0000081020 */
[----:B------:R-:W-:Y:S01]  /*2af70*/  STL.64 [R1+0x8e0], R160 ;  /* 0x0008e0a001007387 */ /* 0x000fe20000100a00 */
[-C--:B------:R-:W-:Y:S03]  /*2af80*/  HMMA.1688.F32.TF32 R52, R236, R12.reuse, R52 ;  /* 0x0000000cec34723c */ /* 0x080fe60000081034 */
[----:B------:R-:W-:Y:S04]  /*2af90*/  STL.64 [R1+0x8e8], R162 ;  /* 0x0008e8a201007387 */ /* 0x000fe80000100a00 */
[----:B------:R-:W-:Y:S04]  /*2afa0*/  STL.64 [R1+0x910], R216 ;  /* 0x000910d801007387 */ /* 0x000fe80000100a00 */
[----:B------:R-:W-:Y:S04]  /*2afb0*/  STL.64 [R1+0x918], R218 ;  /* 0x000918da01007387 */ /* 0x000fe80000100a00 */
[----:B------:R-:W-:Y:S04]  /*2afc0*/  STL.64 [R1+0x270], R64 ;  /* 0x0002704001007387 */ /* 0x000fe80000100a00 */
[----:B------:R1:W-:Y:S04]  /*2afd0*/  STL.64 [R1+0x278], R66 ;  /* 0x0002784201007387 */ /* 0x0003e80000100a00 */
[----:B------:R-:W-:Y:S04]  /*2afe0*/  STL.64 [R1+0x2b0], R32 ;  /* 0x0002b02001007387 */ /* 0x000fe80000100a00 */
[----:B------:R1:W-:Y:S02]  /*2aff0*/  STL.64 [R1+0x2b8], R34 ;  /* 0x0002b82201007387 */ /* 0x0003e40000100a00 */
[-C--:B-1----:R-:W-:Y:S06]  /*2b000*/  HMMA.1688.F32.TF32 R64, R116, R12.reuse, R68 ;  /* 0x0000000c7440723c */ /* 0x082fec0000081044 */
[-C--:B------:R-:W-:Y:S01]  /*2b010*/  HMMA.1688.F32.TF32 R32, R144, R12.reuse, R208 ;  /* 0x0000000c9020723c */ /* 0x080fe200000810d0 */
[----:B------:R-:W-:Y:S04]  /*2b020*/  STL.64 [R1+0x280], R52 ;  /* 0x0002803401007387 */ /* 0x000fe80000100a00 */
[----:B------:R1:W-:Y:S04]  /*2b030*/  STL.64 [R1+0x288], R54 ;  /* 0x0002883601007387 */ /* 0x0003e80000100a00 */
[----:B------:R-:W4:Y:S08]  /*2b040*/  LDSM.16.M88.4 R68, [R2+UR12+0x12000] ;  /* 0x0120000c0244783b */ /* 0x000f300008000200 */
[----:B------:R-:W-:Y:S01]  /*2b050*/  STL.64 [R1+0x7d0], R64 ;  /* 0x0007d04001007387 */ /* 0x000fe20000100a00 */
[-C--:B-1----:R-:W-:Y:S03]  /*2b060*/  HMMA.1688.F32.TF32 R52, R192, R12.reuse, R212 ;  /* 0x0000000cc034723c */ /* 0x082fe600000810d4 */
[----:B------:R1:W-:Y:S04]  /*2b070*/  STL.64 [R1+0x7d8], R66 ;  /* 0x0007d84201007387 */ /* 0x0003e80000100a00 */
[----:B------:R-:W-:Y:S04]  /*2b080*/  STL.64 [R1+0x880], R32 ;  /* 0x0008802001007387 */ /* 0x000fe80000100a00 */
[----:B------:R-:W-:Y:S01]  /*2b090*/  STL.64 [R1+0x888], R34 ;  /* 0x0008882201007387 */ /* 0x000fe20000100a00 */
[----:B-1----:R-:W-:Y:S11]  /*2b0a0*/  HMMA.1688.F32.TF32 R64, R36, R12, R220 ;  /* 0x0000000c2440723c */ /* 0x002ff600000810dc */
[----:B------:R-:W-:Y:S04]  /*2b0b0*/  STL.64 [R1+0x8c0], R52 ;  /* 0x0008c03401007387 */ /* 0x000fe80000100a00 */
[----:B------:R3:W-:Y:S08]  /*2b0c0*/  STL.64 [R1+0x8c8], R54 ;  /* 0x0008c83601007387 */ /* 0x0007f00000100a00 */
[----:B------:R-:W-:Y:S04]  /*2b0d0*/  STL.64 [R1+0x900], R64 ;  /* 0x0009004001007387 */ /* 0x000fe80000100a00 */
[----:B------:R-:W-:Y:S04]  /*2b0e0*/  STL.64 [R1+0x908], R66 ;  /* 0x0009084201007387 */ /* 0x000fe80000100a00 */
[----:B------:R-:W1:Y:S01]  /*2b0f0*/  LDSM.16.M88.4 R64, [R2+UR12+0x12800] ;  /* 0x0128000c0240783b */ /* 0x000e620008000200 */
[-C--:B---3--:R-:W-:Y:S06]  /*2b100*/  HMMA.1688.F32.TF32 R52, R140, R8.reuse, R240 ;  /* 0x000000088c34723c */ /* 0x088fec00000810f0 */
[-C--:B--2---:R-:W-:Y:S06]  /*2b110*/  HMMA.1688.F32.TF32 R32, R120, R8.reuse, R44 ;  /* 0x000000087820723c */ /* 0x084fec000008102c */
[-C--:B------:R-:W-:Y:S06]  /*2b120*/  HMMA.1688.F32.TF32 R44, R188, R8.reuse, R40 ;  /* 0x00000008bc2c723c */ /* 0x080fec0000081028 */
[-C--:B------:R-:W-:Y:S11]  /*2b130*/  HMMA.1688.F32.TF32 R40, R116, R8.reuse, R124 ;  /* 0x000000087428723c */ /* 0x080ff6000008107c */
[----:B------:R-:W-:Y:S04]  /*2b140*/  STL.64 [R1+0x210], R32 ;  /* 0x0002102001007387 */ /* 0x000fe80000100a00 */
[----:B------:R2:W-:Y:S02]  /*2b150*/  STL.64 [R1+0x218], R34 ;  /* 0x0002182201007387 */ /* 0x0005e40000100a00 */
[----:B--2---:R-:W-:Y:S02]  /*2b160*/  HMMA.1688.F32.TF32 R32, R236, R8, R56 ;  /* 0x00000008ec20723c */ /* 0x004fe40000081038 */
[----:B------:R-:W-:Y:S04]  /*2b170*/  STL.64 [R1+0x1f0], R52 ;  /* 0x0001f03401007387 */ /* 0x000fe80000100a00 */
[----:B------:R-:W-:Y:S04]  /*2b180*/  STL.64 [R1+0x1f8], R54 ;  /* 0x0001f83601007387 */ /* 0x000fe80000100a00 */
[----:B------:R-:W-:Y:S04]  /*2b190*/  STL.64 [R1+0x220], R44 ;  /* 0x0002202c01007387 */ /* 0x000fe80000100a00 */
[----:B------:R2:W-:Y:S01]  /*2b1a0*/  STL.64 [R1+0x228], R46 ;  /* 0x0002282e01007387 */ /* 0x0005e20000100a00 */
[----:B----4-:R-:W-:Y:S01]  /*2b1b0*/  HMMA.1688.F32.TF32 R160, R120, R12, R204 ;  /* 0x0000000c78a0723c */ /* 0x010fe200000810cc */
[----:B------:R-:W-:Y:S01]  /*2b1c0*/  IMAD.MOV.U32 R216, RZ, RZ, R20 ;  /* 0x000000ffffd87224 */ /* 0x000fe200078e0014 */
[----:B------:R-:W-:Y:S01]  /*2b1d0*/  MOV R218, R25 ;  /* 0x0000001900da7202 */ /* 0x000fe20000000f00 */
[----:B------:R-:W-:-:S05]  /*2b1e0*/  IMAD.MOV.U32 R217, RZ, RZ, R24 ;  /* 0x000000ffffd97224 */ /* 0x000fca00078e0018 */
[----:B------:R-:W-:Y:S01]  /*2b1f0*/  STL.64 [R1+0x200], R32 ;  /* 0x0002002001007387 */ /* 0x000fe20000100a00 */
[-C--:B--2---:R-:W-:Y:S03]  /*2b200*/  HMMA.1688.F32.TF32 R44, R144, R8.reuse, R136 ;  /* 0x00000008902c723c */ /* 0x084fe60000081088 */
[----:B------:R2:W-:Y:S04]  /*2b210*/  STL.64 [R1+0x208], R34 ;  /* 0x0002082201007387 */ /* 0x0005e80000100a00 */
[----:B------:R-:W-:Y:S04]  /*2b220*/  STL.64 [R1+0x5b0], R40 ;  /* 0x0005b02801007387 */ /* 0x000fe80000100a00 */
[----:B------:R3:W-:Y:S01]  /*2b230*/  STL.64 [R1+0x5b8], R42 ;  /* 0x0005b82a01007387 */ /* 0x0007e20000100a00 */
[----:B--2---:R-:W-:Y:S01]  /*2b240*/  HMMA.1688.F32.TF32 R32, R192, R8, R164 ;  /* 0x00000008c020723c */ /* 0x004fe200000810a4 */
[----:B------:R-:W-:-:S02]  /*2b250*/  IMAD.MOV.U32 R219, RZ, RZ, R21 ;  /* 0x000000ffffdb7224 */ /* 0x000fc400078e0015 */
[----:B------:R-:W-:Y:S04]  /*2b260*/  LDSM.16.M88.4 R56, [R2+UR12+0x15800] ;  /* 0x0158000c0238783b */ /* 0x000fe80008000200 */
[----:B------:R-:W-:Y:S01]  /*2b270*/  LDSM.16.M88.4 R52, [R2+UR12+0x16000] ;  /* 0x0160000c0234783b */ /* 0x000fe20008000200 */
[----:B---3--:R-:W-:Y:S06]  /*2b280*/  HMMA.1688.F32.TF32 R40, R36, R8, R224 ;  /* 0x000000082428723c */ /* 0x008fec00000810e0 */
[-C--:B------:R-:W-:Y:S01]  /*2b290*/  HMMA.1688.F32.TF32 R8, R120, R4.reuse, R28 ;  /* 0x000000047808723c */ /* 0x080fe2000008101c */
[----:B------:R-:W-:Y:S04]  /*2b2a0*/  STL.64 [R1+0x800], R44 ;  /* 0x0008002c01007387 */ /* 0x000fe80000100a00 */
[----:B------:R-:W-:Y:S04]  /*2b2b0*/  STL.64 [R1+0x808], R46 ;  /* 0x0008082e01007387 */ /* 0x000fe80000100a00 */
[----:B------:R-:W-:Y:S01]  /*2b2c0*/  STL.64 [R1+0x8b0], R32 ;  /* 0x0008b02001007387 */ /* 0x000fe20000100a00 */
[-C--:B------:R-:W-:Y:S03]  /*2b2d0*/  HMMA.1688.F32.TF32 R28, R188, R4.reuse, R132 ;  /* 0x00000004bc1c723c */ /* 0x080fe60000081084 */
[----:B------:R2:W-:Y:S04]  /*2b2e0*/  STL.64 [R1+0x8b8], R34 ;  /* 0x0008b82201007387 */ /* 0x0005e80000100a00 */
[----:B------:R-:W-:Y:S04]  /*2b2f0*/  STL.64 [R1+0x8f0], R40 ;  /* 0x0008f02801007387 */ /* 0x000fe80000100a00 */
[----:B------:R-:W-:Y:S01]  /*2b300*/  STL.64 [R1+0x8f8], R42 ;  /* 0x0008f82a01007387 */ /* 0x000fe20000100a00 */
[-C--:B--2---:R-:W-:Y:S03]  /*2b310*/  HMMA.1688.F32.TF32 R32, R140, R4.reuse, R48 ;  /* 0x000000048c20723c */ /* 0x084fe60000081030 */
[----:B------:R-:W-:Y:S04]  /*2b320*/  STL.64 [R1+0x1b0], R8 ;  /* 0x0001b00801007387 */ /* 0x000fe80000100a00 */
[----:B------:R2:W-:Y:S01]  /*2b330*/  STL.64 [R1+0x1b8], R10 ;  /* 0x0001b80a01007387 */ /* 0x0005e20000100a00 */
[----:B------:R-:W-:Y:S01]  /*2b340*/  MOV R18, R160 ;  /* 0x000000a000127202 */ /* 0x000fe20000000f00 */
[----:B------:R-:W-:Y:S01]  /*2b350*/  IMAD.MOV.U32 R19, RZ, RZ, R161 ;  /* 0x000000ffff137224 */ /* 0x000fe200078e00a1 */
[----:B------:R-:W-:Y:S01]  /*2b360*/  MOV R16, R163 ;  /* 0x000000a300107202 */ /* 0x000fe20000000f00 */
[----:B------:R-:W-:Y:S01]  /*2b370*/  IMAD.MOV.U32 R17, RZ, RZ, R162 ;  /* 0x000000ffff117224 */ /* 0x000fe200078e00a2 */
[----:B------:R-:W-:Y:S04]  /*2b380*/  LDSM.16.M88.4 R48, [R2+UR12+0x16800] ;  /* 0x0168000c0230783b */ /* 0x000fe80008000200 */
[----:B------:R-:W-:Y:S01]  /*2b390*/  LDSM.16.M88.4 R44, [R2+UR12+0x17000] ;  /* 0x0170000c022c783b */ /* 0x000fe20008000200 */
[-C--:B--2---:R-:W-:Y:S03]  /*2b3a0*/  HMMA.1688.F32.TF32 R8, R236, R4.reuse, R60 ;  /* 0x00000004ec08723c */ /* 0x084fe6000008103c */
[----:B------:R-:W2:Y:S04]  /*2b3b0*/  LDSM.16.M88.4 R60, [R2+UR12+0x13000] ;  /* 0x0130000c023c783b */ /* 0x000ea80008000200 */
[----:B------:R-:W-:Y:S04]  /*2b3c0*/  LDSM.16.M88.4 R40, [R2+UR12+0x17800] ;  /* 0x0178000c0228783b */ /* 0x000fe80008000200 */
[----:B------:R-:W-:Y:S04]  /*2b3d0*/  STL.64 [R1+0x180], R32 ;  /* 0x0001802001007387 */ /* 0x000fe80000100a00 */
[----:B------:R3:W-:Y:S04]  /*2b3e0*/  STL.64 [R1+0x188], R34 ;  /* 0x0001882201007387 */ /* 0x0007e80000100a00 */
[----:B------:R-:W-:Y:S04]  /*2b3f0*/  STL.64 [R1+0x1c0], R28 ;  /* 0x0001c01c01007387 */ /* 0x000fe80000100a00 */
[----:B------:R4:W-:Y:S01]  /*2b400*/  STL.64 [R1+0x1c8], R30 ;  /* 0x0001c81e01007387 */ /* 0x0009e20000100a00 */
[-C--:B---3--:R-:W-:Y:S03]  /*2b410*/  HMMA.1688.F32.TF32 R32, R116, R4.reuse, R128 ;  /* 0x000000047420723c */ /* 0x088fe60000081080 */
[----:B------:R-:W-:Y:S04]  /*2b420*/  STL.64 [R1+0x1a0], R8 ;  /* 0x0001a00801007387 */ /* 0x000fe80000100a00 */
[----:B------:R3:W-:Y:S01]  /*2b430*/  STL.64 [R1+0x1a8], R10 ;  /* 0x0001a80a01007387 */ /* 0x0007e20000100a00 */
[-C--:B----4-:R-:W-:Y:S06]  /*2b440*/  HMMA.1688.F32.TF32 R28, R144, R4.reuse, R148 ;  /* 0x00000004901c723c */ /* 0x090fec0000081094 */
[-C--:B---3--:R-:W-:Y:S06]  /*2b450*/  HMMA.1688.F32.TF32 R8, R192, R4.reuse, R200 ;  /* 0x00000004c008723c */ /* 0x088fec00000810c8 */
[----:B------:R-:W-:Y:S03]  /*2b460*/  HMMA.1688.F32.TF32 R4, R36, R4, R228 ;  /* 0x000000042404723c */ /* 0x000fe600000810e4 */
[----:B------:R-:W-:Y:S04]  /*2b470*/  STL.64 [R1+0x190], R32 ;  /* 0x0001902001007387 */ /* 0x000fe80000100a00 */
[----:B------:R-:W-:Y:S04]  /*2b480*/  STL.64 [R1+0x198], R34 ;  /* 0x0001982201007387 */ /* 0x000fe80000100a00 */
[----:B------:R-:W-:Y:S04]  /*2b490*/  STL.64 [R1+0x7e0], R28 ;  /* 0x0007e01c01007387 */ /* 0x000fe80000100a00 */
[----:B------:R-:W-:Y:S04]  /*2b4a0*/  STL.64 [R1+0x7e8], R30 ;  /* 0x0007e81e01007387 */ /* 0x000fe80000100a00 */
[----:B------:R-:W3:Y:S04]  /*2b4b0*/  LDL.LU R160, [R1+0xa0] ;  /* 0x0000a00001a07983 */ /* 0x000ee80000300800 */
[----:B------:R-:W-:Y:S04]  /*2b4c0*/  STL.64 [R1+0x890], R8 ;  /* 0x0008900801007387 */ /* 0x000fe80000100a00 */
[----:B------:R4:W-:Y:S04]  /*2b4d0*/  STL.64 [R1+0x898], R10 ;  /* 0x0008980a01007387 */ /* 0x0009e80000100a00 */
[----:B------:R-:W-:Y:S04]  /*2b4e0*/  STL.64 [R1+0x8d0], R4 ;  /* 0x0008d00401007387 */ /* 0x000fe80000100a00 */
[----:B------:R4:W-:Y:S04]  /*2b4f0*/  STL.64 [R1+0x8d8], R6 ;  /* 0x0008d80601007387 */ /* 0x0009e80000100a00 */
[----:B------:R-:W3:Y:S04]  /*2b500*/  LDL.LU R161, [R1+0xa4] ;  /* 0x0000a40001a17983 */ /* 0x000ee80000300800 */
[----:B------:R-:W3:Y:S04]  /*2b510*/  LDL.LU R162, [R1+0xa8] ;  /* 0x0000a80001a27983 */ /* 0x000ee80000300800 */
[----:B------:R-:W3:Y:S04]  /*2b520*/  LDL.LU R163, [R1+0xac] ;  /* 0x0000ac0001a37983 */ /* 0x000ee80000300800 */
[----:B------:R-:W4:Y:S04]  /*2b530*/  LDL.LU R20, [R1+0x2568] ;  /* 0x0025680001147983 */ /* 0x000f280000300800 */
[----:B------:R-:W3:Y:S04]  /*2b540*/  LDL.LU R24, [R1+0x2564] ;  /* 0x0025640001187983 */ /* 0x000ee80000300800 */
[----:B------:R-:W3:Y:S04]  /*2b550*/  LDL.LU R25, [R1+0x2560] ;  /* 0x0025600001197983 */ /* 0x000ee80000300800 */
[----:B------:R-:W3:Y:S04]  /*2b560*/  LDL.LU R21, [R1+0x255c] ;  /* 0x00255c0001157983 */ /* 0x000ee80000300800 */
[----:B------:R-:W3:Y:S04]  /*2b570*/  LDL.LU R204, [R1+0x5e0] ;  /* 0x0005e00001cc7983 */ /* 0x000ee80000300800 */
[----:B------:R-:W3:Y:S04]  /*2b580*/  LDL.LU R205, [R1+0x5e4] ;  /* 0x0005e40001cd7983 */ /* 0x000ee80000300800 */
[----:B------:R-:W3:Y:S04]  /*2b590*/  LDL.LU R206, [R1+0x5e8] ;  /* 0x0005e80001ce7983 */ /* 0x000ee80000300800 */
[----:B------:R-:W3:Y:S04]  /*2b5a0*/  LDL.LU R207, [R1+0x5ec] ;  /* 0x0005ec0001cf7983 */ /* 0x000ee80000300800 */
[----:B------:R-:W-:Y:S04]  /*2b5b0*/  LDSM.16.M88.4 R28, [R2+UR12+0x14800] ;  /* 0x0148000c021c783b */ /* 0x000fe80008000200 */
[----:B------:R-:W-:Y:S04]  /*2b5c0*/  LDSM.16.M88.4 R32, [R2+UR12+0x15000] ;  /* 0x0150000c0220783b */ /* 0x000fe80008000200 */
[----:B------:R-:W-:Y:S04]  /*2b5d0*/  STL [R1+0x23a4], R70 ;  /* 0x0023a44601007387 */ /* 0x000fe80000100800 */
[----:B------:R-:W-:Y:S04]  /*2b5e0*/  STL [R1+0x2398], R71 ;  /* 0x0023984701007387 */ /* 0x000fe80000100800 */
[----:B-1----:R-:W-:Y:S04]  /*2b5f0*/  STL [R1+0x23b4], R66 ;  /* 0x0023b44201007387 */ /* 0x002fe80000100800 */
[----:B------:R-:W-:Y:S04]  /*2b600*/  STL [R1+0x23b0], R67 ;  /* 0x0023b04301007387 */ /* 0x000fe80000100800 */
[----:B--2---:R-:W-:Y:S04]  /*2b610*/  STL [R1+0x23bc], R62 ;  /* 0x0023bc3e01007387 */ /* 0x004fe80000100800 */
[----:B------:R-:W-:Y:S01]  /*2b620*/  STL [R1+0x23b8], R63 ;  /* 0x0023b83f01007387 */ /* 0x000fe20000100800 */
[----:B----4-:R-:W-:Y:S01]  /*2b630*/  IMAD.MOV.U32 R211, RZ, RZ, R20 ;  /* 0x000000ffffd37224 */ /* 0x010fe200078e0014 */
[----:B---3--:R-:W-:Y:S01]  /*2b640*/  MOV R209, R24 ;  /* 0x0000001800d17202 */ /* 0x008fe20000000f00 */
[----:B------:R-:W-:-:S02]  /*2b650*/  IMAD.MOV.U32 R208, RZ, RZ, R25 ;  /* 0x000000ffffd07224 */ /* 0x000fc400078e0019 */
[----:B------:R-:W-:Y:S01]  /*2b660*/  LDSM.16.M88.4 R24, [R2+UR12+0x14000] ;  /* 0x0140000c0218783b */ /* 0x000fe20008000200 */
[----:B------:R-:W-:-:S03]  /*2b670*/  IMAD.MOV.U32 R210, RZ, RZ, R21 ;  /* 0x000000ffffd27224 */ /* 0x000fc600078e0015 */
[----:B------:R-:W1:Y:S04]  /*2b680*/  LDSM.16.M88.4 R20, [R2+UR12+0x13800] ;  /* 0x0138000c0214783b */ /* 0x000e680008000200 */
[C---:B------:R-:W-:Y:S06]  /*2b690*/  HMMA.1688.F32.TF32 R8, R120.reuse, R68, R208 ;  /* 0x000000447808723c */ /* 0x040fec00000810d0 */
[----:B------:R-:W-:Y:S01]  /*2b6a0*/  HMMA.1688.F32.TF32 R4, R120, R64, R204 ;  /* 0x000000407804723c */ /* 0x000fe200000810cc */
[----:B-1----:R-:W-:Y:S04]  /*2b6b0*/  STL [R1+0x23c4], R22 ;  /* 0x0023c41601007387 */ /* 0x002fe80000100800 */
[----:B------:R-:W-:Y:S04]  /*2b6c0*/  STL [R1+0x23c0], R23 ;  /* 0x0023c01701007387 */ /* 0x000fe80000100800 */
[----:B------:R-:W-:Y:S04]  /*2b6d0*/  STL [R1+0x23cc], R26 ;  /* 0x0023cc1a01007387 */ /* 0x000fe80000100800 */
[----:B------:R-:W-:Y:S04]  /*2b6e0*/  STL [R1+0x23c8], R27 ;  /* 0x0023c81b01007387 */ /* 0x000fe80000100800 */
[----:B------:R1:W-:Y:S04]  /*2b6f0*/  STL [R1+0x23d4], R30 ;  /* 0x0023d41e01007387 */ /* 0x0003e80000100800 */
[----:B------:R2:W-:Y:S04]  /*2b700*/  STL [R1+0x23d0], R31 ;  /* 0x0023d01f01007387 */ /* 0x0005e80000100800 */
[----:B------:R-:W-:Y:S04]  /*2b710*/  STL [R1+0x23dc], R34 ;  /* 0x0023dc2201007387 */ /* 0x000fe80000100800 */
[----:B------:R3:W-:Y:S04]  /*2b720*/  STL [R1+0x23d8], R35 ;  /* 0x0023d82301007387 */ /* 0x0007e80000100800 */
[----:B------:R-:W-:Y:S04]  /*2b730*/  STL [R1+0x23e4], R58 ;  /* 0x0023e43a01007387 */ /* 0x000fe80000100800 */
[----:B------:R4:W-:Y:S04]  /*2b740*/  STL [R1+0x23e0], R59 ;  /* 0x0023e03b01007387 */ /* 0x0009e80000100800 */
[----:B------:R-:W-:Y:S04]  /*2b750*/  STL [R1+0x23ec], R54 ;  /* 0x0023ec3601007387 */ /* 0x000fe80000100800 */
[----:B------:R-:W-:Y:S04]  /*2b760*/  STL [R1+0x23e8], R55 ;  /* 0x0023e83701007387 */ /* 0x000fe80000100800 */
[----:B------:R4:W-:Y:S04]  /*2b770*/  STL [R1+0x23f4], R50 ;  /* 0x0023f43201007387 */ /* 0x0009e80000100800 */
[----:B------:R4:W-:Y:S04]  /*2b780*/  STL [R1+0x23f0], R51 ;  /* 0x0023f03301007387 */ /* 0x0009e80000100800 */
[----:B------:R-:W-:Y:S04]  /*2b790*/  STL [R1+0x23fc], R46 ;  /* 0x0023fc2e01007387 */ /* 0x000fe80000100800 */
[----:B------:R-:W-:Y:S04]  /*2b7a0*/  STL [R1+0x23f8], R47 ;  /* 0x0023f82f01007387 */ /* 0x000fe80000100800 */
[----:B------:R-:W-:Y:S04]  /*2b7b0*/  STL [R1+0x2404], R42 ;  /* 0x0024042a01007387 */ /* 0x000fe80000100800 */
[----:B------:R-:W-:Y:S04]  /*2b7c0*/  STL [R1+0x2400], R43 ;  /* 0x0024002b01007387 */ /* 0x000fe80000100800 */
[----:B------:R-:W-:Y:S04]  /*2b7d0*/  STL [R1+0x1dfc], R2 ;  /* 0x001dfc0201007387 */ /* 0x000fe80000100800 */
[----:B------:R-:W-:Y:S04]  /*2b7e0*/  STL.64 [R1+0x140], R8 ;  /* 0x0001400801007387 */ /* 0x000fe80000100a00 */
[----:B------:R4:W-:Y:S04]  /*2b7f0*/  STL.64 [R1+0x148], R10 ;  /* 0x0001480a01007387 */ /* 0x0009e80000100a00 */
[----:B------:R-:W4:Y:S04]  /*2b800*/  LDL.LU R204, [R1+0x90] ;  /* 0x0000900001cc7983 */ /* 0x000f280000300800 */
[----:B------:R-:W4:Y:S04]  /*2b810*/  LDL.LU R205, [R1+0x94] ;  /* 0x0000940001cd7983 */ /* 0x000f280000300800 */
[----:B------:R-:W4:Y:S04]  /*2b820*/  LDL.LU R206, [R1+0x98] ;  /* 0x0000980001ce7983 */ /* 0x000f280000300800 */
[----:B------:R-:W4:Y:S01]  /*2b830*/  LDL.LU R207, [R1+0x9c] ;  /* 0x00009c0001cf7983 */ /* 0x000f220000300800 */
[----:B-1----:R-:W-:Y:S01]  /*2b840*/  MOV R30, R4 ;  /* 0x00000004001e7202 */ /* 0x002fe20000000f00 */
[----:B--2---:R-:W-:Y:S01]  /*2b850*/  IMAD.MOV.U32 R31, RZ, RZ, R5 ;  /* 0x000000ffff1f7224 */ /* 0x004fe200078e0005 */
[----:B------:R-:W-:Y:S01]  /*2b860*/  MOV R27, R7 ;  /* 0x00000007001b7202 */ /* 0x000fe20000000f00 */
[----:B------:R-:W-:-:S02]  /*2b870*/  IMAD.MOV.U32 R26, RZ, RZ, R6 ;  /* 0x000000ffff1a7224 */ /* 0x000fc400078e0006 */
[----:B------:R-:W-:Y:S02]  /*2b880*/  HMMA.1688.F32.TF32 R4, R120, R60, R216 ;  /* 0x0000003c7804723c */ /* 0x000fe400000810d8 */
[----:B------:R1:W-:Y:S04]  /*2b890*/  STL [R1+0x2414], R27 ;  /* 0x0024141b01007387 */ /* 0x0003e80000100800 */
[----:B------:R2:W-:Y:S04]  /*2b8a0*/  STL [R1+0x2410], R26 ;  /* 0x0024101a01007387 */ /* 0x0005e80000100800 */
[----:B------:R-:W-:Y:S04]  /*2b8b0*/  STL [R1+0x240c], R31 ;  /* 0x00240c1f01007387 */ /* 0x000fe80000100800 */
[----:B------:R2:W-:Y:S10]  /*2b8c0*/  STL [R1+0x2408], R30 ;  /* 0x0024081e01007387 */ /* 0x0005f40000100800 */
[----:B------:R-:W-:Y:S01]  /*2b8d0*/  IMAD.MOV.U32 R63, RZ, RZ, R7 ;  /* 0x000000ffff3f7224 */ /* 0x000fe200078e0007 */
[----:B------:R-:W-:Y:S01]  /*2b8e0*/  MOV R62, R6 ;  /* 0x00000006003e7202 */ /* 0x000fe20000000f00 */
[----:B------:R-:W-:-:S02]  /*2b8f0*/  IMAD.MOV.U32 R23, RZ, RZ, R5 ;  /* 0x000000ffff177224 */ /* 0x000fc400078e0005 */
[----:B------:R-:W-:Y:S01]  /*2b900*/  IMAD.MOV.U32 R22, RZ, RZ, R4 ;  /* 0x000000ffff167224 */ /* 0x000fe200078e0004 */
[----:B------:R2:W-:Y:S01]  /*2b910*/  STL [R1+0x2424], R63 ;  /* 0x0024243f01007387 */ /* 0x0005e20000100800 */
[----:B------:R-:W-:Y:S03]  /*2b920*/  HMMA.1688.F32.TF32 R4, R120, R20, R160 ;  /* 0x000000147804723c */ /* 0x000fe600000810a0 */
[----:B------:R-:W-:Y:S04]  /*2b930*/  STL [R1+0x2420], R62 ;  /* 0x0024203e01007387 */ /* 0x000fe80000100800 */
[----:B------:R2:W-:Y:S04]  /*2b940*/  STL [R1+0x241c], R23 ;  /* 0x00241c1701007387 */ /* 0x0005e80000100800 */
[----:B------:R2:W-:Y:S04]  /*2b950*/  STL [R1+0x2418], R22 ;  /* 0x0024181601007387 */ /* 0x0005e80000100800 */
        /* <DEDUP_REMOVED lines=8> */
[----:B---3--:R-:W-:Y:S01]  /*2b9e0*/  IMAD.MOV.U32 R35, RZ, RZ, R7 ;  /* 0x000000ffff237224 */ /* 0x008fe200078e0007 */
[----:B----4-:R-:W-:Y:S01]  /*2b9f0*/  MOV R59, R5 ;  /* 0x00000005003b7202 */ /* 0x010fe20000000f00 */
[----:B------:R-:W-:-:S02]  /*2ba00*/  IMAD.MOV.U32 R34, RZ, RZ, R6 ;  /* 0x000000ffff227224 */ /* 0x000fc400078e0006 */
[----:B------:R-:W-:Y:S01]  /*2ba10*/  IMAD.MOV.U32 R58, RZ, RZ, R4 ;  /* 0x000000ffff3a7224 */ /* 0x000fe200078e0004 */
[----:B------:R-:W-:Y:S04]  /*2ba20*/  STL [R1+0x2434], R35 ;  /* 0x0024342301007387 */ /* 0x000fe80000100800 */
[----:B------:R-:W-:Y:S04]  /*2ba30*/  STL [R1+0x2430], R34 ;  /* 0x0024302201007387 */ /* 0x000fe80000100800 */
[----:B------:R-:W-:Y:S04]  /*2ba40*/  STL [R1+0x242c], R59 ;  /* 0x00242c3b01007387 */ /* 0x000fe80000100800 */
[----:B------:R-:W-:Y:S04]  /*2ba50*/  STL [R1+0x2428], R58 ;  /* 0x0024283a01007387 */ /* 0x000fe80000100800 */
        /* <DEDUP_REMOVED lines=16> */
[----:B------:R-:W4:Y:S09]  /*2bb60*/  LDL.LU R207, [R1+0x7c] ;  /* 0x00007c0001cf7983 */ /* 0x000f320000300800 */
[----:B------:R-:W-:Y:S01]  /*2bb70*/  MOV R50, R4 ;  /* 0x0000000400327202 */ /* 0x000fe20000000f00 */
[----:B------:R-:W-:Y:S01]  /*2bb80*/  IMAD.MOV.U32 R51, RZ, RZ, R5 ;  /* 0x000000ffff337224 */ /* 0x000fe200078e0005 */
[----:B------:R-:W-:Y:S01]  /*2bb90*/  MOV R55, R7 ;  /* 0x0000000700377202 */ /* 0x000fe20000000f00 */
[----:B------:R-:W-:-:S04]  /*2bba0*/  IMAD.MOV.U32 R54, RZ, RZ, R6 ;  /* 0x000000ffff367224 */ /* 0x000fc800078e0006 */
[----:B------:R4:W-:Y:S04]  /*2bbb0*/  STL [R1+0x2444], R55 ;  /* 0x0024443701007387 */ /* 0x0009e80000100800 */
[----:B------:R-:W-:Y:S04]  /*2bbc0*/  STL [R1+0x2440], R54 ;  /* 0x0024403601007387 */ /* 0x000fe80000100800 */
[----:B------:R4:W-:Y:S04]  /*2bbd0*/  STL [R1+0x243c], R51 ;  /* 0x00243c3301007387 */ /* 0x0009e80000100800 */
[----:B------:R4:W-:Y:S01]  /*2bbe0*/  STL [R1+0x2438], R50 ;  /* 0x0024383201007387 */ /* 0x0009e20000100800 */
[C---:B--2---:R-:W-:Y:S03]  /*2bbf0*/  HMMA.1688.F32.TF32 R4, R120.reuse, R28, R216 ;  /* 0x0000001c7804723c */ /* 0x044fe600000810d8 */
[----:B------:R-:W2:Y:S04]  /*2bc00*/  LDL.LU R216, [R1+0x60] ;  /* 0x0000600001d87983 */ /* 0x000ea80000300800 */
[----:B------:R-:W2:Y:S04]  /*2bc10*/  LDL.LU R217, [R1+0x64] ;  /* 0x0000640001d97983 */ /* 0x000ea80000300800 */
[----:B------:R-:W2:Y:S04]  /*2bc20*/  LDL.LU R218, [R1+0x68] ;  /* 0x0000680001da7983 */ /* 0x000ea80000300800 */
[----:B------:R-:W2:Y:S01]  /*2bc30*/  LDL.LU R219, [R1+0x6c] ;  /* 0x00006c0001db7983 */ /* 0x000ea20000300800 */
[----:B------:R-:W-:Y:S08]  /*2bc40*/  HMMA.1688.F32.TF32 R8, R120, R32, R220 ;  /* 0x000000207808723c */ /* 0x000ff000000810dc */
[----:B------:R-:W-:Y:S01]  /*2bc50*/  MOV R46, R6 ;  /* 0x00000006002e7202 */ /* 0x000fe20000000f00 */
[----:B------:R-:W-:-:S15]  /*2bc60*/  IMAD.MOV.U32 R47, RZ, RZ, R7 ;  /* 0x000000ffff2f7224 */ /* 0x000fde00078e0007 */
[----:B------:R-:W-:Y:S01]  /*2bc70*/  IMAD.MOV.U32 R66, RZ, RZ, R8 ;  /* 0x000000ffff427224 */ /* 0x000fe200078e0008 */
[----:B------:R-:W-:Y:S01]  /*2bc80*/  MOV R67, R9 ;  /* 0x0000000900437202 */ /* 0x000fe20000000f00 */
[----:B------:R-:W-:Y:S02]  /*2bc90*/  IMAD.MOV.U32 R6, RZ, RZ, R10 ;  /* 0x000000ffff067224 */ /* 0x000fe400078e000a */
[----:B------:R-:W-:Y:S02]  /*2bca0*/  IMAD.MOV.U32 R7, RZ, RZ, R11 ;  /* 0x000000ffff077224 */ /* 0x000fe400078e000b */
[----:B---3--:R-:W-:-:S15]  /*2bcb0*/  HMMA.1688.F32.TF32 R8, R120, R56, R212 ;  /* 0x000000387808723c */ /* 0x008fde00000810d4 */
[----:B------:R-:W-:-:S09]  /*2bcc0*/  NOP ;  /* 0x0000000000007918 */ /* 0x000fd20000000000 */
[----:B-1----:R-:W-:Y:S01]  /*2bcd0*/  MOV R27, R8 ;  /* 0x00000008001b7202 */ /* 0x002fe20000000f00 */
[----:B------:R-:W-:Y:S01]  /*2bce0*/  IMAD.MOV.U32 R26, RZ, RZ, R9 ;  /* 0x000000ffff1a7224 */ /* 0x000fe200078e0009 */
[----:B------:R-:W-:Y:S01]  /*2bcf0*/  MOV R30, R11 ;  /* 0x0000000b001e7202 */ /* 0x000fe20000000f00 */
[----:B------:R-:W-:Y:S02]  /*2bd00*/  IMAD.MOV.U32 R31, RZ, RZ, R10 ;  /* 0x000000ffff1f7224 */ /* 0x000fe400078e000a */
[----:B----4-:R-:W-:-:S15]  /*2bd10*/  HMMA.1688.F32.TF32 R8, R120, R52, R208 ;  /* 0x000000347808723c */ /* 0x010fde00000810d0 */
[----:B------:R-:W-:-:S09]  /*2bd20*/  NOP ;  /* 0x0000000000007918 */ /* 0x000fd20000000000 */
[----:B------:R-:W-:Y:S01]  /*2bd30*/  IMAD.MOV.U32 R63, RZ, RZ, R8 ;  /* 0x000000ffff3f7224 */ /* 0x000fe200078e0008 */
[----:B------:R-:W-:Y:S01]  /*2bd40*/  MOV R23, R10 ;  /* 0x0000000a00177202 */ /* 0x000fe20000000f00 */
[----:B------:R-:W-:Y:S02]  /*2bd50*/  IMAD.MOV.U32 R62, RZ, RZ, R9 ;  /* 0x000000ffff3e7224 */ /* 0x000fe400078e0009 */
[----:B------:R-:W-:Y:S02]  /*2bd60*/  IMAD.MOV.U32 R22, RZ, RZ, R11 ;  /* 0x000000ffff167224 */ /* 0x000fe400078e000b */
[C---:B------:R-:W-:Y:S06]  /*2bd70*/  HMMA.1688.F32.TF32 R8, R120.reuse, R48, R160 ;  /* 0x000000307808723c */ /* 0x040fec00000810a0 */
[----:B------:R-:W-:Y:S01]  /*2bd80*/  HMMA.1688.F32.TF32 R124, R120, R44, R204 ;  /* 0x0000002c787c723c */ /* 0x000fe200000810cc */
[----:B------:R-:W3:Y:S04]  /*2bd90*/  LDL.LU R204, [R1+0x6a0] ;  /* 0x0006a00001cc7983 */ /* 0x000ee80000300800 */
[----:B------:R-:W3:Y:S04]  /*2bda0*/  LDL.LU R205, [R1+0x6a4] ;  /* 0x0006a40001cd7983 */ /* 0x000ee80000300800 */
[----:B------:R-:W3:Y:S04]  /*2bdb0*/  LDL.LU R206, [R1+0x6a8] ;  /* 0x0006a80001ce7983 */ /* 0x000ee80000300800 */
[----:B------:R-:W3:Y:S04]  /*2bdc0*/  LDL.LU R207, [R1+0x6ac] ;  /* 0x0006ac0001cf7983 */ /* 0x000ee80000300800 */
[----:B------:R-:W4:Y:S04]  /*2bdd0*/  LDL.LU R160, [R1+0x6b0] ;  /* 0x0006b00001a07983 */ /* 0x000f280000300800 */
[----:B------:R-:W4:Y:S04]  /*2bde0*/  LDL.LU R161, [R1+0x6b4] ;  /* 0x0006b40001a17983 */ /* 0x000f280000300800 */
[----:B------:R-:W4:Y:S04]  /*2bdf0*/  LDL.LU R162, [R1+0x6b8] ;  /* 0x0006b80001a27983 */ /* 0x000f280000300800 */
[----:B------:R-:W4:Y:S01]  /*2be00*/  LDL.LU R163, [R1+0x6bc] ;  /* 0x0006bc0001a37983 */ /* 0x000f220000300800 */
[----:B------:R-:W-:Y:S06]  /*2be10*/  HMMA.1688.F32.TF32 R104, R116, R60, R104 ;  /* 0x0000003c7468723c */ /* 0x000fec0000081068 */
[----:B--2---:R-:W-:Y:S06]  /*2be20*/  HMMA.1688.F32.TF32 R120, R120, R40, R216 ;  /* 0x000000287878723c */ /* 0x004fec00000810d8 */
[C---:B------:R-:W-:Y:S06]  /*2be30*/  HMMA.1688.F32.TF32 R248, R116.reuse, R24, R248 ;  /* 0x0000001874f8723c */ /* 0x040fec00000810f8 */
[----:B------:R-:W-:-:S12]  /*2be40*/  HMMA.1688.F32.TF32 R100, R116, R20, R100 ;  /* 0x000000147464723c */ /* 0x000fd80000081064 */
[----:B------:R-:W-:Y:S01]  /*2be50*/  IMAD.MOV.U32 R55, RZ, RZ, R120 ;  /* 0x000000ffff377224 */ /* 0x000fe200078e0078 */
[----:B------:R-:W-:Y:S01]  /*2be60*/  MOV R51, R122 ;  /* 0x0000007a00337202 */ /* 0x000fe20000000f00 */
[----:B------:R-:W-:Y:S02]  /*2be70*/  IMAD.MOV.U32 R54, RZ, RZ, R121 ;  /* 0x000000ffff367224 */ /* 0x000fe400078e0079 */
[----:B------:R-:W-:Y:S02]  /*2be80*/  IMAD.MOV.U32 R50, RZ, RZ, R123 ;  /* 0x000000ffff327224 */ /* 0x000fe400078e007b */
[C---:B------:R-:W-:Y:S06]  /*2be90*/  HMMA.1688.F32.TF32 R120, R116.reuse, R68, R108 ;  /* 0x000000447478723c */ /* 0x040fec000008106c */
[C---:B------:R-:W-:Y:S06]  /*2bea0*/  HMMA.1688.F32.TF32 R108, R116.reuse, R64, R112 ;  /* 0x00000040746c723c */ /* 0x040fec0000081070 */
[C---:B------:R-:W-:Y:S06]  /*2beb0*/  HMMA.1688.F32.TF32 R72, R116.reuse, R28, R72 ;  /* 0x0000001c7448723c */ /* 0x040fec0000081048 */
[C---:B------:R-:W-:Y:S05]  /*2bec0*/  HMMA.1688.F32.TF32 R76, R116.reuse, R32, R76 ;  /* 0x00000020744c723c */ /* 0x040fea000008104c */
[----:B------:R-:W-:Y:S04]  /*2bed0*/  STL.64 [R1+0x150], R120 ;  /* 0x0001507801007387 */ /* 0x000fe80000100a00 */
[----:B------:R-:W-:Y:S01]  /*2bee0*/  STL.64 [R1+0x158], R122 ;  /* 0x0001587a01007387 */ /* 0x000fe20000100a00 */
[C---:B------:R-:W-:Y:S03]  /*2bef0*/  HMMA.1688.F32.TF32 R80, R116.reuse, R56, R80 ;  /* 0x000000387450723c */ /* 0x040fe60000081050 */
        /* <DEDUP_REMOVED lines=23> */
[----:B------:R-:W-:Y:S01]  /*2c070*/  STL.64 [R1+0x22f0], R92 ;  /* 0x0022f05c01007387 */ /* 0x000fe20000100a00 */
[----:B------:R-:W-:Y:S01]  /*2c080*/  IMAD.MOV.U32 R59, RZ, RZ, R10 ;  /* 0x000000ffff3b7224 */ /* 0x000fe200078e000a */
[----:B------:R-:W-:Y:S01]  /*2c090*/  MOV R70, R124 ;  /* 0x0000007c00467202 */ /* 0x000fe20000000f00 */
[----:B------:R-:W-:-:S02]  /*2c0a0*/  IMAD.MOV.U32 R58, RZ, RZ, R11 ;  /* 0x000000ffff3a7224 */ /* 0x000fc400078e000b */
[----:B------:R-:W-:Y:S01]  /*2c0b0*/  IMAD.MOV.U32 R10, RZ, RZ, R125 ;  /* 0x000000ffff0a7224 */ /* 0x000fe200078e007d */
[----:B------:R-:W-:Y:S01]  /*2c0c0*/  MOV R71, R127 ;  /* 0x0000007f00477202 */ /* 0x000fe20000000f00 */
[----:B------:R-:W-:Y:S01]  /*2c0d0*/  IMAD.MOV.U32 R11, RZ, RZ, R126 ;  /* 0x000000ffff0b7224 */ /* 0x000fe200078e007e */
[----:B----4-:R-:W-:Y:S07]  /*2c0e0*/  HMMA.1688.F32.TF32 R96, R140, R68, R160 ;  /* 0x000000448c60723c */ /* 0x010fee00000810a0 */
[----:B------:R-:W-:Y:S01]  /*2c0f0*/  IMAD.MOV.U32 R160, RZ, RZ, R244 ;  /* 0x000000ffffa07224 */ /* 0x000fe200078e00f4 */
[----:B------:R-:W-:Y:S01]  /*2c100*/  MOV R161, R245 ;  /* 0x000000f500a17202 */ /* 0x000fe20000000f00 */
[----:B------:R-:W-:-:S02]  /*2c110*/  IMAD.MOV.U32 R162, RZ, RZ, R246 ;  /* 0x000000ffffa27224 */ /* 0x000fc400078e00f6 */
[----:B------:R-:W-:-:S12]  /*2c120*/  IMAD.MOV.U32 R163, RZ, RZ, R247 ;  /* 0x000000ffffa37224 */ /* 0x000fd800078e00f7 */
[----:B------:R-:W-:Y:S04]  /*2c130*/  STL.64 [R1+0x2308], R98 ;  /* 0x0023086201007387 */ /* 0x000fe80000100a00 */
[----:B------:R-:W-:Y:S04]  /*2c140*/  STL.64 [R1+0x90], R72 ;  /* 0x0000904801007387 */ /* 0x000fe80000100a00 */
[----:B------:R1:W-:Y:S04]  /*2c150*/  STL.64 [R1+0x98], R74 ;  /* 0x0000984a01007387 */ /* 0x0003e80000100a00 */
[----:B------:R-:W-:Y:S04]  /*2c160*/  STL.64 [R1+0x2300], R96 ;  /* 0x0023006001007387 */ /* 0x000fe80000100a00 */
[----:B------:R-:W1:Y:S04]  /*2c170*/  LDL.LU R244, [R1+0x2558] ;  /* 0x0025580001f47983 */ /* 0x000e680000300800 */
[----:B------:R-:W1:Y:S04]  /*2c180*/  LDL.LU R245, [R1+0x2554] ;  /* 0x0025540001f57983 */ /* 0x000e680000300800 */
[----:B------:R-:W1:Y:S04]  /*2c190*/  LDL.LU R246, [R1+0x2550] ;  /* 0x0025500001f67983 */ /* 0x000e680000300800 */
[----:B------:R-:W1:Y:S04]  /*2c1a0*/  LDL.LU R247, [R1+0x254c] ;  /* 0x00254c0001f77983 */ /* 0x000e680000300800 */
        /* <DEDUP_REMOVED lines=39> */
[----:B---3--:R-:W-:Y:S03]  /*2c420*/  HMMA.1688.F32.TF32 R100, R140, R64, R204 ;  /* 0x000000408c64723c */ /* 0x008fe600000810cc */
[----:B------:R-:W3:Y:S04]  /*2c430*/  LDL.LU R223, [R1+0x62c] ;  /* 0x00062c0001df7983 */ /* 0x000ee80000300800 */
[----:B------:R-:W3:Y:S01]  /*2c440*/  LDL.LU R216, [R1+0xc0] ;  /* 0x0000c00001d87983 */ /* 0x000ee20000300800 */
[----:B------:R-:W-:-:S03]  /*2c450*/  MOV R204, R232 ;  /* 0x000000e800cc7202 */ /* 0x000fc60000000f00 */
[----:B------:R-:W3:Y:S01]  /*2c460*/  LDL.LU R217, [R1+0xc4] ;  /* 0x0000c40001d97983 */ /* 0x000ee20000300800 */
[----:B------:R-:W-:-:S03]  /*2c470*/  IMAD.MOV.U32 R205, RZ, RZ, R233 ;  /* 0x000000ffffcd7224 */ /* 0x000fc600078e00e9 */
[----:B------:R-:W3:Y:S01]  /*2c480*/  LDL.LU R218, [R1+0xc8] ;  /* 0x0000c80001da7983 */ /* 0x000ee20000300800 */
[----:B------:R-:W-:-:S03]  /*2c490*/  IMAD.MOV.U32 R206, RZ, RZ, R234 ;  /* 0x000000ffffce7224 */ /* 0x000fc600078e00ea */
[----:B------:R-:W3:Y:S01]  /*2c4a0*/  LDL.LU R219, [R1+0xcc] ;  /* 0x0000cc0001db7983 */ /* 0x000ee20000300800 */
[----:B------:R-:W-:-:S03]  /*2c4b0*/  MOV R207, R235 ;  /* 0x000000eb00cf7202 */ /* 0x000fc60000000f00 */
[----:B------:R-:W3:Y:S04]  /*2c4c0*/  LDL.LU R232, [R1+0x2548] ;  /* 0x0025480001e87983 */ /* 0x000ee80000300800 */
[----:B------:R-:W3:Y:S04]  /*2c4d0*/  LDL.LU R233, [R1+0x2544] ;  /* 0x0025440001e97983 */ /* 0x000ee80000300800 */
[----:B------:R-:W3:Y:S04]  /*2c4e0*/  LDL.LU R234, [R1+0x2540] ;  /* 0x0025400001ea7983 */ /* 0x000ee80000300800 */
[----:B------:R-:W3:Y:S04]  /*2c4f0*/  LDL.LU R235, [R1+0x253c] ;  /* 0x00253c0001eb7983 */ /* 0x000ee80000300800 */
[----:B------:R-:W-:Y:S04]  /*2c500*/  STL.64 [R1+0x2318], R102 ;  /* 0x0023186601007387 */ /* 0x000fe80000100a00 */
[----:B------:R-:W-:Y:S01]  /*2c510*/  STL.64 [R1+0x2310], R100 ;  /* 0x0023106401007387 */ /* 0x000fe20000100a00 */
[----:B-1----:R-:W-:Y:S01]  /*2c520*/  HMMA.1688.F32.TF32 R72, R144, R64, R244 ;  /* 0x000000409048723c */ /* 0x002fe200000810f4 */
[----:B------:R-:W-:Y:S01]  /*2c530*/  IMAD.MOV.U32 R42, RZ, RZ, R4 ;  /* 0x000000ffff2a7224 */ /* 0x000fe200078e0004 */
[----:B------:R-:W-:Y:S01]  /*2c540*/  MOV R34, R9 ;  /* 0x0000000900227202 */ /* 0x000fe20000000f00 */
[----:B------:R-:W-:Y:S01]  /*2c550*/  IMAD.MOV.U32 R43, RZ, RZ, R5 ;  /* 0x000000ffff2b7224 */ /* 0x000fe200078e0005 */
[----:B------:R-:W-:Y:S01]  /*2c560*/  LDS R244, [R0+UR12+0x3080] ;  /* 0x0030800c00f47984 */ /* 0x000fe20008000800 */
[----:B------:R-:W-:-:S03]  /*2c570*/  IMAD.MOV.U32 R35, RZ, RZ, R8 ;  /* 0x000000ffff237224 */ /* 0x000fc600078e0008 */
[----:B------:R-:W-:Y:S04]  /*2c580*/  LDS R246, [R0+UR12+0x3880] ;  /* 0x0038800c00f67984 */ /* 0x000fe80008000800 */
[----:B------:R-:W-:Y:S04]  /*2c590*/  LDS R245, [R3+UR12+0x3080] ;  /* 0x0030800c03f57984 */ /* 0x000fe80008000800 */
[----:B------:R-:W-:Y:S01]  /*2c5a0*/  LDS R247, [R3+UR12+0x3880] ;  /* 0x0038800c03f77984 */ /* 0x000fe20008000800 */
[C---:B--2---:R-:W-:Y:S06]  /*2c5b0*/  HMMA.1688.F32.TF32 R124, R140.reuse, R56, R124 ;  /* 0x000000388c7c723c */ /* 0x044fec000008107c */
[C---:B----4-:R-:W-:Y:S06]  /*2c5c0*/  HMMA.1688.F32.TF32 R108, R140.reuse, R20, R132 ;  /* 0x000000148c6c723c */ /* 0x050fec0000081084 */
[C---:B------:R-:W-:Y:S06]  /*2c5d0*/  HMMA.1688.F32.TF32 R104, R140.reuse, R60, R128 ;  /* 0x0000003c8c68723c */ /* 0x040fec0000081080 */
[C---:B------:R-:W-:Y:S06]  /*2c5e0*/  HMMA.1688.F32.TF32 R112, R140.reuse, R24, R224 ;  /* 0x000000188c70723c */ /* 0x040fec00000810e0 */
[C---:B------:R-:W-:Y:S11]  /*2c5f0*/  HMMA.1688.F32.TF32 R116, R140.reuse, R28, R164 ;  /* 0x0000001c8c74723c */ /* 0x040ff600000810a4 */
[----:B------:R-:W-:Y:S01]  /*2c600*/  STL.64 [R1+0x2328], R106 ;  /* 0x0023286a01007387 */ /* 0x000fe20000100a00 */
[C---:B------:R-:W-:Y:S03]  /*2c610*/  HMMA.1688.F32.TF32 R120, R140.reuse, R32, R136 ;  /* 0x000000208c78723c */ /* 0x040fe60000081088 */
[----:B------:R-:W-:Y:S03]  /*2c620*/  STL.64 [R1+0x2320], R104 ;  /* 0x0023206801007387 */ /* 0x000fe60000100a00 */
        /* <DEDUP_REMOVED lines=9> */
[C---:B---3--:R-:W-:Y:S03]  /*2c6c0*/  HMMA.1688.F32.TF32 R76, R144.reuse, R68, R232 ;  /* 0x00000044904c723c */ /* 0x048fe600000810e8 */
[----:B------:R-:W-:Y:S04]  /*2c6d0*/  STL.64 [R1+0x2378], R126 ;  /* 0x0023787e01007387 */ /* 0x000fe80000100a00 */
[----:B------:R-:W-:Y:S01]  /*2c6e0*/  STL.64 [R1+0x2370], R124 ;  /* 0x0023707c01007387 */ /* 0x000fe20000100a00 */
[C---:B------:R-:W-:Y:S03]  /*2c6f0*/  HMMA.1688.F32.TF32 R80, R144.reuse, R60, R216 ;  /* 0x0000003c9050723c */ /* 0x040fe600000810d8 */
[----:B------:R-:W-:Y:S04]  /*2c700*/  STL.64 [R1+0x2388], R130 ;  /* 0x0023888201007387 */ /* 0x000fe80000100a00 */
[----:B------:R-:W-:Y:S08]  /*2c710*/  STL.64 [R1+0x2380], R128 ;  /* 0x0023808001007387 */ /* 0x000ff00000100a00 */
[----:B------:R-:W-:Y:S04]  /*2c720*/  STL.64 [R1+0xa0], R76 ;  /* 0x0000a04c01007387 */ /* 0x000fe80000100a00 */
[----:B------:R1:W-:Y:S04]  /*2c730*/  STL.64 [R1+0xa8], R78 ;  /* 0x0000a84e01007387 */ /* 0x0003e80000100a00 */
[----:B------:R-:W-:Y:S04]  /*2c740*/  STL.64 [R1+0xb0], R72 ;  /* 0x0000b04801007387 */ /* 0x000fe80000100a00 */
[----:B------:R2:W-:Y:S01]  /*2c750*/  STL.64 [R1+0xb8], R74 ;  /* 0x0000b84a01007387 */ /* 0x0005e20000100a00 */
[C---:B-1----:R-:W-:Y:S06]  /*2c760*/  HMMA.1688.F32.TF32 R76, R144.reuse, R20, R160 ;  /* 0x00000014904c723c */ /* 0x042fec00000810a0 */
[----:B--2---:R-:W-:Y:S01]  /*2c770*/  HMMA.1688.F32.TF32 R72, R144, R24, R204 ;  /* 0x000000189048723c */ /* 0x004fe200000810cc */
[----:B------:R-:W-:Y:S01]  /*2c780*/  STL.64 [R1+0xc0], R80 ;  /* 0x0000c05001007387 */ /* 0x000fe20000100a00 */
[----:B------:R-:W-:-:S03]  /*2c790*/  IMAD.MOV.U32 R216, RZ, RZ, R157 ;  /* 0x000000ffffd87224 */ /* 0x000fc600078e009d */
[----:B------:R-:W-:Y:S01]  /*2c7a0*/  STL.64 [R1+0xc8], R82 ;  /* 0x0000c85201007387 */ /* 0x000fe20000100a00 */
[----:B------:R-:W-:Y:S01]  /*2c7b0*/  IMAD.MOV.U32 R217, RZ, RZ, R156 ;  /* 0x000000ffffd97224 */ /* 0x000fe200078e009c */
[----:B------:R-:W-:Y:S01]  /*2c7c0*/  HMMA.1688.F32.TF32 R132, R140, R48, R220 ;  /* 0x000000308c84723c */ /* 0x000fe200000810dc */
[----:B------:R-:W-:Y:S01]  /*2c7d0*/  MOV R218, R177 ;  /* 0x000000b100da7202 */ /* 0x000fe20000000f00 */
[----:B------:R-:W-:-:S08]  /*2c7e0*/  IMAD.MOV.U32 R219, RZ, RZ, R176 ;  /* 0x000000ffffdb7224 */ /* 0x000fd000078e00b0 */
[----:B------:R-:W-:Y:S04]  /*2c7f0*/  STL.64 [R1+0xd0], R76 ;  /* 0x0000d04c01007387 */ /* 0x000fe80000100a00 */
[----:B------:R-:W-:Y:S01]  /*2c800*/  STL.64 [R1+0xd8], R78 ;  /* 0x0000d84e01007387 */ /* 0x000fe20000100a00 */
[C---:B------:R-:W-:Y:S03]  /*2c810*/  HMMA.1688.F32.TF32 R136, R140.reuse, R44, R212 ;  /* 0x0000002c8c88723c */ /* 0x040fe600000810d4 */
[----:B------:R-:W2:Y:S04]  /*2c820*/  LDL.LU R157, [R1+0x2538] ;  /* 0x00253800019d7983 */ /* 0x000ea80000300800 */
[----:B------:R-:W-:Y:S01]  /*2c830*/  STL.64 [R1+0x130], R72 ;  /* 0x0001304801007387 */ /* 0x000fe20000100a00 */
[----:B------:R-:W-:Y:S03]  /*2c840*/  HMMA.1688.F32.TF32 R140, R140, R40, R208 ;  /* 0x000000288c8c723c */ /* 0x000fe600000810d0 */
[----:B------:R1:W-:Y:S04]  /*2c850*/  STL.64 [R1+0x138], R74 ;  /* 0x0001384a01007387 */ /* 0x0003e80000100a00 */
[----:B------:R-:W3:Y:S01]  /*2c860*/  LDL.LU R156, [R1+0x2534] ;  /* 0x00253400019c7983 */ /* 0x000ee20000300800 */
[----:B------:R-:W-:Y:S01]  /*2c870*/  IMAD.MOV.U32 R208, RZ, RZ, R185 ;  /* 0x000000ffffd07224 */ /* 0x000fe200078e00b9 */
[----:B------:R-:W-:-:S02]  /*2c880*/  MOV R209, R184 ;  /* 0x000000b800d17202 */ /* 0x000fc40000000f00 */
[----:B------:R-:W4:Y:S01]  /*2c890*/  LDL.LU R177, [R1+0x2530] ;  /* 0x0025300001b17983 */ /* 0x000f220000300800 */
[----:B------:R-:W-:-:S03]  /*2c8a0*/  IMAD.MOV.U32 R210, RZ, RZ, R173 ;  /* 0x000000ffffd27224 */ /* 0x000fc600078e00ad */
[----:B------:R-:W4:Y:S01]  /*2c8b0*/  LDL.LU R176, [R1+0x252c] ;  /* 0x00252c0001b07983 */ /* 0x000f220000300800 */
[----:B------:R-:W-:-:S03]  /*2c8c0*/  IMAD.MOV.U32 R211, RZ, RZ, R172 ;  /* 0x000000ffffd37224 */ /* 0x000fc600078e00ac */
[----:B------:R-:W4:Y:S01]  /*2c8d0*/  LDL.LU R185, [R1+0x2528] ;  /* 0x0025280001b97983 */ /* 0x000f220000300800 */
[----:B------:R-:W-:-:S03]  /*2c8e0*/  MOV R212, R152 ;  /* 0x0000009800d47202 */ /* 0x000fc60000000f00 */
[----:B------:R-:W4:Y:S01]  /*2c8f0*/  LDL.LU R184, [R1+0x2524] ;  /* 0x0025240001b87983 */ /* 0x000f220000300800 */
[----:B------:R-:W-:-:S03]  /*2c900*/  IMAD.MOV.U32 R213, RZ, RZ, R153 ;  /* 0x000000ffffd57224 */ /* 0x000fc600078e0099 */
[----:B------:R-:W4:Y:S04]  /*2c910*/  LDL.LU R173, [R1+0x2520] ;  /* 0x0025200001ad7983 */ /* 0x000f280000300800 */
[----:B------:R-:W4:Y:S04]  /*2c920*/  LDL.LU R172, [R1+0x251c] ;  /* 0x00251c0001ac7983 */ /* 0x000f280000300800 */
[----:B------:R-:W4:Y:S04]  /*2c930*/  LDL.LU R152, [R1+0x2518] ;  /* 0x0025180001987983 */ /* 0x000f280000300800 */
[----:B------:R-:W4:Y:S01]  /*2c940*/  LDL.LU R153, [R1+0x2514] ;  /* 0x0025140001997983 */ /* 0x000f220000300800 */
[----:B------:R-:W-:Y:S01]  /*2c950*/  IMAD.MOV.U32 R214, RZ, RZ, R169 ;  /* 0x000000ffffd67224 */ /* 0x000fe200078e00a9 */
[----:B------:R-:W-:-:S02]  /*2c960*/  MOV R215, R168 ;  /* 0x000000a800d77202 */ /* 0x000fc40000000f00 */
[----:B------:R-:W4:Y:S01]  /*2c970*/  LDL.LU R169, [R1+0x2510] ;  /* 0x0025100001a97983 */ /* 0x000f220000300800 */
[----:B------:R-:W-:-:S03]  /*2c980*/  MOV R242, R180 ;  /* 0x000000b400f27202 */ /* 0x000fc60000000f00 */
[----:B------:R-:W4:Y:S01]  /*2c990*/  LDL.LU R168, [R1+0x250c] ;  /* 0x00250c0001a87983 */ /* 0x000f220000300800 */
[----:B------:R-:W-:Y:S02]  /*2c9a0*/  IMAD.MOV.U32 R243, RZ, RZ, R181 ;  /* 0x000000fffff37224 */ /* 0x000fe400078e00b5 */
[----:B--2---:R-:W-:Y:S02]  /*2c9b0*/  IMAD.MOV.U32 R241, RZ, RZ, R157 ;  /* 0x000000fffff17224 */ /* 0x004fe400078e009d */
[----:B---3--:R-:W-:Y:S02]  /*2c9c0*/  IMAD.MOV.U32 R240, RZ, RZ, R156 ;  /* 0x000000fffff07224 */ /* 0x008fe400078e009c */
[----:B------:R-:W2:Y:S04]  /*2c9d0*/  LDL.LU R156, [R1+0x2508] ;  /* 0x00250800019c7983 */ /* 0x000ea80000300800 */
[----:B------:R-:W3:Y:S04]  /*2c9e0*/  LDL.LU R157, [R1+0x2504] ;  /* 0x00250400019d7983 */ /* 0x000ee80000300800 */
[----:B------:R-:W3:Y:S01]  /*2c9f0*/  LDL.LU R180, [R1+0x2500] ;  /* 0x0025000001b47983 */ /* 0x000ee20000300800 */
[----:B----4-:R-:W-:Y:S01]  /*2ca00*/  IMAD.MOV.U32 R226, RZ, RZ, R176 ;  /* 0x000000ffffe27224 */ /* 0x010fe200078e00b0 */
[----:B------:R-:W-:-:S02]  /*2ca10*/  MOV R225, R185 ;  /* 0x000000b900e17202 */ /* 0x000fc40000000f00 */
[----:B------:R-:W1:Y:S01]  /*2ca20*/  LDL.LU R181, [R1+0x24fc] ;  /* 0x0024fc0001b57983 */ /* 0x000e620000300800 */
[----:B------:R-:W-:-:S03]  /*2ca30*/  IMAD.MOV.U32 R224, RZ, RZ, R184 ;  /* 0x000000ffffe07224 */ /* 0x000fc600078e00b8 */
[----:B------:R-:W4:Y:S01]  /*2ca40*/  LDL.LU R184, [R1+0x24f8] ;  /* 0x0024f80001b87983 */ /* 0x000f220000300800 */
[----:B------:R-:W-:-:S03]  /*2ca50*/  IMAD.MOV.U32 R227, RZ, RZ, R177 ;  /* 0x000000ffffe37224 */ /* 0x000fc600078e00b1 */
[----:B------:R-:W4:Y:S04]  /*2ca60*/  LDL.LU R185, [R1+0x24f4] ;  /* 0x0024f40001b97983 */ /* 0x000f280000300800 */
[----:B------:R-:W4:Y:S01]  /*2ca70*/  LDL.LU R176, [R1+0x24f0] ;  /* 0x0024f00001b07983 */ /* 0x000f220000300800 */
[----:B------:R-:W-:-:S03]  /*2ca80*/  IMAD.MOV.U32 R201, RZ, RZ, R152 ;  /* 0x000000ffffc97224 */ /* 0x000fc600078e0098 */
[----:B------:R-:W4:Y:S01]  /*2ca90*/  LDL.LU R177, [R1+0x24ec] ;  /* 0x0024ec0001b17983 */ /* 0x000f220000300800 */
[----:B------:R-:W-:-:S03]  /*2caa0*/  MOV R200, R153 ;  /* 0x0000009900c87202 */ /* 0x000fc60000000f00 */
[----:B------:R-:W4:Y:S04]  /*2cab0*/  LDL.LU R153, [R1+0x24e8] ;  /* 0x0024e80001997983 */ /* 0x000f280000300800 */
[----:B------:R-:W4:Y:S01]  /*2cac0*/  LDL.LU R152, [R1+0x24e4] ;  /* 0x0024e40001987983 */ /* 0x000f220000300800 */
[----:B------:R-:W-:Y:S01]  /*2cad0*/  IMAD.MOV.U32 R202, RZ, RZ, R172 ;  /* 0x000000ffffca7224 */ /* 0x000fe200078e00ac */
[----:B------:R-:W-:Y:S02]  /*2cae0*/  MOV R203, R173 ;  /* 0x000000ad00cb7202 */ /* 0x000fe40000000f00 */
        /* <DEDUP_REMOVED lines=8> */
[----:B------:R-:W2:Y:S01]  /*2cb70*/  LDL.LU R168, [R1+0x24d0] ;  /* 0x0024d00001a87983 */ /* 0x000ea20000300800 */
[----:B-1----:R-:W-:Y:S01]  /*2cb80*/  IMAD.MOV.U32 R74, RZ, RZ, R181 ;  /* 0x000000ffff4a7224 */ /* 0x002fe200078e00b5 */
[----:B----4-:R-:W-:-:S02]  /*2cb90*/  MOV R73, R184 ;  /* 0x000000b800497202 */ /* 0x010fc40000000f00 */
[----:B------:R-:W4:Y:S01]  /*2cba0*/  LDL.LU R169, [R1+0x24cc] ;  /* 0x0024cc0001a97983 */ /* 0x000f220000300800 */
[----:B------:R-:W-:-:S03]  /*2cbb0*/  IMAD.MOV.U32 R72, RZ, RZ, R185 ;  /* 0x000000ffff487224 */ /* 0x000fc600078e00b9 */
[----:B------:R-:W3:Y:S01]  /*2cbc0*/  LDL.LU R185, [R1+0x24c8] ;  /* 0x0024c80001b97983 */ /* 0x000ee20000300800 */
[----:B------:R-:W-:-:S03]  /*2cbd0*/  IMAD.MOV.U32 R75, RZ, RZ, R180 ;  /* 0x000000ffff4b7224 */ /* 0x000fc600078e00b4 */
[----:B------:R-:W3:Y:S04]  /*2cbe0*/  LDL.LU R184, [R1+0x24c4] ;  /* 0x0024c40001b87983 */ /* 0x000ee80000300800 */
[----:B------:R-:W3:Y:S01]  /*2cbf0*/  LDL.LU R181, [R1+0x24c0] ;  /* 0x0024c00001b57983 */ /* 0x000ee20000300800 */
[----:B------:R-:W-:-:S03]  /*2cc00*/  IMAD.MOV.U32 R77, RZ, RZ, R153 ;  /* 0x000000ffff4d7224 */ /* 0x000fc600078e0099 */
[----:B------:R-:W3:Y:S01]  /*2cc10*/  LDL.LU R180, [R1+0x24bc] ;  /* 0x0024bc0001b47983 */ /* 0x000ee20000300800 */
[----:B------:R-:W-:-:S03]  /*2cc20*/  MOV R76, R152 ;  /* 0x00000098004c7202 */ /* 0x000fc60000000f00 */
[----:B------:R-:W3:Y:S04]  /*2cc30*/  LDL.LU R152, [R1+0x24b8] ;  /* 0x0024b80001987983 */ /* 0x000ee80000300800 */
[----:B------:R-:W3:Y:S01]  /*2cc40*/  LDL.LU R153, [R1+0x24b4] ;  /* 0x0024b40001997983 */ /* 0x000ee20000300800 */
[----:B------:R-:W-:Y:S01]  /*2cc50*/  IMAD.MOV.U32 R78, RZ, RZ, R177 ;  /* 0x000000ffff4e7224 */ /* 0x000fe200078e00b1 */
[----:B------:R-:W-:Y:S02]  /*2cc60*/  MOV R79, R176 ;  /* 0x000000b0004f7202 */ /* 0x000fe40000000f00 */
[----:B------:R-:W3:Y:S04]  /*2cc70*/  LDL.LU R177, [R1+0x24b0] ;  /* 0x0024b00001b17983 */ /* 0x000ee80000300800 */
[----:B------:R-:W3:Y:S01]  /*2cc80*/  LDL.LU R176, [R1+0x24ac] ;  /* 0x0024ac0001b07983 */ /* 0x000ee20000300800 */
[----:B--2---:R-:W-:-:S02]  /*2cc90*/  IMAD.MOV.U32 R187, RZ, RZ, R168 ;  /* 0x000000ffffbb7224 */ /* 0x004fc400078e00a8 */
[----:B----4-:R-:W-:Y:S02]  /*2cca0*/  IMAD.MOV.U32 R186, RZ, RZ, R169 ;  /* 0x000000ffffba7224 */ /* 0x010fe400078e00a9 */
[----:B------:R-:W2:Y:S04]  /*2ccb0*/  LDL.LU R169, [R1+0x24a8] ;  /* 0x0024a80001a97983 */ /* 0x000ea80000300800 */
[----:B------:R-:W2:Y:S04]  /*2ccc0*/  LDL.LU R168, [R1+0x24a4] ;  /* 0x0024a40001a87983 */ /* 0x000ea80000300800 */
[----:B------:R-:W4:Y:S04]  /*2ccd0*/  LDL.LU R182, [R1+0x6e8] ;  /* 0x0006e80001b67983 */ /* 0x000f280000300800 */
[----:B------:R-:W4:Y:S01]  /*2cce0*/  LDL.LU R183, [R1+0x6ec] ;  /* 0x0006ec0001b77983 */ /* 0x000f220000300800 */
[----:B---3--:R-:W-:Y:S01]  /*2ccf0*/  IMAD.MOV.U32 R179, RZ, RZ, R152 ;  /* 0x000000ffffb37224 */ /* 0x008fe200078e0098 */
[----:B------:R-:W-:-:S02]  /*2cd00*/  MOV R178, R153 ;  /* 0x0000009900b27202 */ /* 0x000fc40000000f00 */
[----:B------:R-:W3:Y:S04]  /*2cd10*/  LDL.LU R153, [R1+0x24a0] ;  /* 0x0024a00001997983 */ /* 0x000ee80000300800 */
[----:B------:R-:W2:Y:S04]  /*2cd20*/  LDL.LU R152, [R1+0x249c] ;  /* 0x00249c0001987983 */ /* 0x000ea80000300800 */
[----:B------:R-:W4:Y:S04]  /*2cd30*/  LDL.LU R170, [R1+0x718] ;  /* 0x0007180001aa7983 */ /* 0x000f280000300800 */
[----:B------:R-:W4:Y:S04]  /*2cd40*/  LDL.LU R171, [R1+0x71c] ;  /* 0x00071c0001ab7983 */ /* 0x000f280000300800 */
[----:B------:R-:W4:Y:S01]  /*2cd50*/  LDL.LU R164, [R1+0x720] ;  /* 0x0007200001a47983 */ /* 0x000f220000300800 */
[----:B------:R-:W-:-:S02]  /*2cd60*/  IMAD.MOV.U32 R98, RZ, RZ, R156 ;  /* 0x000000ffff627224 */ /* 0x000fc400078e009c */
[----:B------:R-:W-:Y:S02]  /*2cd70*/  IMAD.MOV.U32 R99, RZ, RZ, R157 ;  /* 0x000000ffff637224 */ /* 0x000fe400078e009d */
[----:B---3--:R-:W-:Y:S02]  /*2cd80*/  IMAD.MOV.U32 R165, RZ, RZ, R153 ;  /* 0x000000ffffa57224 */ /* 0x008fe400078e0099 */
[----:B------:R-:W3:Y:S01]  /*2cd90*/  LDL.LU R153, [R1+0x2498] ;  /* 0x0024980001997983 */ /* 0x000ee20000300800 */
[----:B--2---:R-:W-:-:S03]  /*2cda0*/  MOV R166, R152 ;  /* 0x0000009800a67202 */ /* 0x004fc60000000f00 */
[----:B------:R-:W3:Y:S04]  /*2cdb0*/  LDL.LU R152, [R1+0x2494] ;  /* 0x0024940001987983 */ /* 0x000ee80000300800 */
[----:B------:R-:W4:Y:S04]  /*2cdc0*/  LDL.LU R167, [R1+0x72c] ;  /* 0x00072c0001a77983 */ /* 0x000f280000300800 */
[----:B------:R-:W2:Y:S04]  /*2cdd0*/  LDL.LU R160, [R1+0x730] ;  /* 0x0007300001a07983 */ /* 0x000ea80000300800 */
[----:B------:R-:W2:Y:S04]  /*2cde0*/  LDL.LU R161, [R1+0x734] ;  /* 0x0007340001a17983 */ /* 0x000ea80000300800 */
[----:B------:R-:W2:Y:S04]  /*2cdf0*/  LDL.LU R162, [R1+0x738] ;  /* 0x0007380001a27983 */ /* 0x000ea80000300800 */
[----:B------:R-:W2:Y:S04]  /*2ce00*/  LDL.LU R163, [R1+0x73c] ;  /* 0x00073c0001a37983 */ /* 0x000ea80000300800 */
        /* <DEDUP_REMOVED lines=16> */
[----:B------:R-:W2:Y:S04]  /*2cf10*/  LDL.LU R156, [R1+0x2490] ;  /* 0x00249000019c7983 */ /* 0x000ea80000300800 */
        /* <DEDUP_REMOVED lines=13> */
[----:B------:R-:W-:-:S03]  /*2cff0*/  IMAD.MOV.U32 R88, RZ, RZ, R173 ;  /* 0x000000ffff587224 */ /* 0x000fc600078e00ad */
[----:B------:R-:W4:Y:S01]  /*2d000*/  LDL.LU R104, [R1+0x1e0] ;  /* 0x0001e00001687983 */ /* 0x000f220000300800 */
[----:B------:R-:W-:Y:S01]  /*2d010*/  MOV R89, R172 ;  /* 0x000000ac00597202 */ /* 0x000fe20000000f00 */
[----:B--2---:R-:W-:Y:S01]  /*2d020*/  IMAD.MOV.U32 R106, RZ, RZ, R156 ;  /* 0x000000ffff6a7224 */ /* 0x004fe200078e009c */
[----:B---3--:R-:W-:Y:S02]  /*2d030*/  MOV R105, R157 ;  /* 0x0000009d00697202 */ /* 0x008fe40000000f00 */
[----:B------:R-:W2:Y:S04]  /*2d040*/  LDL.LU R157, [R1+0x2488] ;  /* 0x00248800019d7983 */ /* 0x000ea80000300800 */
[----:B------:R-:W2:Y:S04]  /*2d050*/  LDL.LU R156, [R1+0x2484] ;  /* 0x00248400019c7983 */ /* 0x000ea80000300800 */
[----:B------:R-:W3:Y:S04]  /*2d060*/  LDL.LU R107, [R1+0x1ec] ;  /* 0x0001ec00016b7983 */ /* 0x000ee80000300800 */
        /* <DEDUP_REMOVED lines=24> */
[C---:B----4-:R-:W-:Y:S06]  /*2d1f0*/  HMMA.1688.F32.TF32 R112, R144.reuse, R28, R112 ;  /* 0x0000001c9070723c */ /* 0x050fec0000081070 */
[C---:B------:R-:W-:Y:S06]  /*2d200*/  HMMA.1688.F32.TF32 R108, R144.reuse, R32, R108 ;  /* 0x00000020906c723c */ /* 0x040fec000008106c */
[C---:B------:R-:W-:Y:S06]  /*2d210*/  HMMA.1688.F32.TF32 R100, R144.reuse, R52, R100 ;  /* 0x000000349064723c */ /* 0x040fec0000081064 */
[C---:B------:R-:W-:Y:S06]  /*2d220*/  HMMA.1688.F32.TF32 R96, R144.reuse, R48, R96 ;  /* 0x000000309060723c */ /* 0x040fec0000081060 */
[----:B------:R-:W-:Y:S06]  /*2d230*/  HMMA.1688.F32.TF32 R92, R144, R44, R92 ;  /* 0x0000002c905c723c */ /* 0x000fec000008105c */
[C---:B------:R-:W-:Y:S06]  /*2d240*/  HMMA.1688.F32.TF32 R148, R188.reuse, R64, R148 ;  /* 0x00000040bc94723c */ /* 0x040fec0000081094 */
[C---:B------:R-:W-:Y:S06]  /*2d250*/  HMMA.1688.F32.TF32 R152, R188.reuse, R60, R152 ;  /* 0x0000003cbc98723c */ /* 0x040fec0000081098 */
[C---:B------:R-:W-:Y:S06]  /*2d260*/  HMMA.1688.F32.TF32 R160, R188.reuse, R24, R160 ;  /* 0x00000018bca0723c */ /* 0x040fec00000810a0 */
[C---:B------:R-:W-:Y:S06]  /*2d270*/  HMMA.1688.F32.TF32 R164, R188.reuse, R28, R164 ;  /* 0x0000001cbca4723c */ /* 0x040fec00000810a4 */
[C---:B------:R-:W-:Y:S06]  /*2d280*/  HMMA.1688.F32.TF32 R168, R188.reuse, R32, R168 ;  /* 0x00000020bca8723c */ /* 0x040fec00000810a8 */
[C---:B------:R-:W-:Y:S06]  /*2d290*/  HMMA.1688.F32.TF32 R176, R188.reuse, R52, R176 ;  /* 0x00000034bcb0723c */ /* 0x040fec00000810b0 */
[C---:B------:R-:W-:Y:S06]  /*2d2a0*/  HMMA.1688.F32.TF32 R180, R188.reuse, R48, R180 ;  /* 0x00000030bcb4723c */ /* 0x040fec00000810b4 */
[----:B------:R-:W-:Y:S06]  /*2d2b0*/  HMMA.1688.F32.TF32 R184, R188, R44, R184 ;  /* 0x0000002cbcb8723c */ /* 0x000fec00000810b8 */
[----:B------:R-:W-:Y:S01]  /*2d2c0*/  HMMA.1688.F32.TF32 R76, R192, R68, R76 ;  /* 0x00000044c04c723c */ /* 0x000fe2000008104c */
[----:B------:R-:W-:Y:S04]  /*2d2d0*/  STL.64 [R1+0x160], R112 ;  /* 0x0001607001007387 */ /* 0x000fe80000100a00 */
[----:B------:R-:W-:Y:S04]  /*2d2e0*/  STL.64 [R1+0x168], R114 ;  /* 0x0001687201007387 */ /* 0x000fe80000100a00 */
[----:B------:R-:W-:Y:S04]  /*2d2f0*/  STL.64 [R1+0x170], R108 ;  /* 0x0001706c01007387 */ /* 0x000fe80000100a00 */
[----:B------:R-:W-:Y:S01]  /*2d300*/  STL.64 [R1+0x178], R110 ;  /* 0x0001786e01007387 */ /* 0x000fe20000100a00 */
[C---:B---3--:R-:W-:Y:S06]  /*2d310*/  HMMA.1688.F32.TF32 R104, R144.reuse, R56, R104 ;  /* 0x000000389068723c */ /* 0x048fec0000081068 */
[----:B--2---:R-:W-:Y:S06]  /*2d320*/  HMMA.1688.F32.TF32 R88, R144, R40, R88 ;  /* 0x000000289058723c */ /* 0x004fec0000081058 */
[C---:B------:R-:W-:Y:S06]  /*2d330*/  HMMA.1688.F32.TF32 R144, R188.reuse, R68, R84 ;  /* 0x00000044bc90723c */ /* 0x040fec0000081054 */
[C---:B------:R-:W-:Y:S06]  /*2d340*/  HMMA.1688.F32.TF32 R156, R188.reuse, R20, R156 ;  /* 0x00000014bc9c723c */ /* 0x040fec000008109c */
[C---:B------:R-:W-:Y:S01]  /*2d350*/  HMMA.1688.F32.TF32 R172, R188.reuse, R56, R172 ;  /* 0x00000038bcac723c */ /* 0x040fe200000810ac */
[----:B------:R-:W-:Y:S05]  /*2d360*/  STL.64 [R1+0x1d0], R104 ;  /* 0x0001d06801007387 */ /* 0x000fea0000100a00 */
[----:B------:R-:W-:Y:S06]  /*2d370*/  HMMA.1688.F32.TF32 R188, R188, R40, R80 ;  /* 0x00000028bcbc723c */ /* 0x000fec0000081050 */
        /* <DEDUP_REMOVED lines=12> */
[----:B------:R1:W-:Y:S04]  /*2d440*/  STL.64 [R1+0x2a8], R78 ;  /* 0x0002a84e01007387 */ /* 0x0003e80000100a00 */
[----:B------:R-:W-:Y:S04]  /*2d450*/  STL.64 [R1+0x2e0], R80 ;  /* 0x0002e05001007387 */ /* 0x000fe80000100a00 */
[----:B------:R2:W-:Y:S01]  /*2d460*/  STL.64 [R1+0x2e8], R82 ;  /* 0x0002e85201007387 */ /* 0x0005e20000100a00 */
[C---:B-1----:R-:W-:Y:S03]  /*2d470*/  HMMA.1688.F32.TF32 R76, R192.reuse, R20, R228 ;  /* 0x00000014c04c723c */ /* 0x042fe600000810e4 */
[----:B------:R-:W-:Y:S04]  /*2d480*/  STL.64 [R1+0x350], R72 ;  /* 0x0003504801007387 */ /* 0x000fe80000100a00 */
[----:B------:R1:W-:Y:S01]  /*2d490*/  STL.64 [R1+0x358], R74 ;  /* 0x0003584a01007387 */ /* 0x0003e20000100a00 */
[C---:B--2---:R-:W-:Y:S06]  /*2d4a0*/  HMMA.1688.F32.TF32 R80, R192.reuse, R24, R200 ;  /* 0x00000018c050723c */ /* 0x044fec00000810c8 */
[C---:B-1----:R-:W-:Y:S09]  /*2d4b0*/  HMMA.1688.F32.TF32 R72, R192.reuse, R28, R224 ;  /* 0x0000001cc048723c */ /* 0x042ff200000810e0 */
        /* <DEDUP_REMOVED lines=17> */
[----:B-1----:R-:W-:Y:S09]  /*2d5d0*/  HMMA.1688.F32.TF32 R72, R192, R40, R204 ;  /* 0x00000028c048723c */ /* 0x002ff200000810cc */
[----:B------:R1:W-:Y:S04]  /*2d5e0*/  STL.64 [R1+0x410], R76 ;  /* 0x0004104c01007387 */ /* 0x0003e80000100a00 */
[----:B------:R2:W-:Y:S04]  /*2d5f0*/  STL.64 [R1+0x418], R78 ;  /* 0x0004184e01007387 */ /* 0x0005e80000100a00 */
[----:B------:R3:W-:Y:S01]  /*2d600*/  STL.64 [R1+0x430], R80 ;  /* 0x0004305001007387 */ /* 0x0007e20000100a00 */
[----:B-1----:R-:W-:-:S03]  /*2d610*/  IMAD.MOV.U32 R76, RZ, RZ, R199 ;  /* 0x000000ffff4c7224 */ /* 0x002fc600078e00c7 */
[----:B------:R1:W-:Y:S01]  /*2d620*/  STL.64 [R1+0x438], R82 ;  /* 0x0004385201007387 */ /* 0x0003e20000100a00 */
[----:B------:R-:W-:-:S03]  /*2d630*/  IMAD.MOV.U32 R77, RZ, RZ, R197 ;  /* 0x000000ffff4d7224 */ /* 0x000fc600078e00c5 */
[----:B------:R-:W4:Y:S01]  /*2d640*/  LDL.LU R199, [R1+0x2478] ;  /* 0x0024780001c77983 */ /* 0x000f220000300800 */
[----:B--2---:R-:W-:-:S03]  /*2d650*/  MOV R78, R196 ;  /* 0x000000c4004e7202 */ /* 0x004fc60000000f00 */
[----:B------:R2:W-:Y:S04]  /*2d660*/  STL.64 [R1+0x420], R72 ;  /* 0x0004204801007387 */ /* 0x0005e80000100a00 */
[----:B------:R2:W-:Y:S04]  /*2d670*/  STL.64 [R1+0x428], R74 ;  /* 0x0004284a01007387 */ /* 0x0005e80000100a00 */
[----:B------:R-:W3:Y:S04]  /*2d680*/  LDL.LU R197, [R1+0x2474] ;  /* 0x0024740001c57983 */ /* 0x000ee80000300800 */
[----:B------:R-:W2:Y:S04]  /*2d690*/  LDL.LU R196, [R1+0x2470] ;  /* 0x0024700001c47983 */ /* 0x000ea80000300800 */
[----:B------:R-:W4:Y:S04]  /*2d6a0*/  LDL.LU R79, [R1+0x45c] ;  /* 0x00045c00014f7983 */ /* 0x000f280000300800 */
[----:B------:R-:W4:Y:S04]  /*2d6b0*/  LDL.LU R248, [R1+0x4a0] ;  /* 0x0004a00001f87983 */ /* 0x000f280000300800 */
[----:B------:R-:W4:Y:S01]  /*2d6c0*/  LDL.LU R249, [R1+0x4a4] ;  /* 0x0004a40001f97983 */ /* 0x000f220000300800 */
[----:B---3--:R-:W-:-:S03]  /*2d6d0*/  MOV R92, R197 ;  /* 0x000000c5005c7202 */ /* 0x008fc60000000f00 */
[----:B------:R-:W3:Y:S01]  /*2d6e0*/  LDL.LU R197, [R1+0x246c] ;  /* 0x00246c0001c57983 */ /* 0x000ee20000300800 */
[----:B--2---:R-:W-:-:S03]  /*2d6f0*/  IMAD.MOV.U32 R93, RZ, RZ, R196 ;  /* 0x000000ffff5d7224 */ /* 0x004fc600078e00c4 */
[----:B------:R-:W2:Y:S04]  /*2d700*/  LDL.LU R196, [R1+0x2468] ;  /* 0x0024680001c47983 */ /* 0x000ea80000300800 */
[----:B------:R-:W4:Y:S04]  /*2d710*/  LDL.LU R94, [R1+0x788] ;  /* 0x00078800015e7983 */ /* 0x000f280000300800 */
[----:B------:R-:W4:Y:S04]  /*2d720*/  LDL.LU R95, [R1+0x78c] ;  /* 0x00078c00015f7983 */ /* 0x000f280000300800 */
[----:B------:R-:W4:Y:S04]  /*2d730*/  LDL.LU R228, [R1+0x7a0] ;  /* 0x0007a00001e47983 */ /* 0x000f280000300800 */
[----:B------:R-:W4:Y:S01]  /*2d740*/  LDL.LU R229, [R1+0x7a4] ;  /* 0x0007a40001e57983 */ /* 0x000f220000300800 */
[----:B---3--:R-:W-:-:S03]  /*2d750*/  IMAD.MOV.U32 R230, RZ, RZ, R197 ;  /* 0x000000ffffe67224 */ /* 0x008fc600078e00c5 */
[----:B------:R-:W3:Y:S01]  /*2d760*/  LDL.LU R197, [R1+0x2464] ;  /* 0x0024640001c57983 */ /* 0x000ee20000300800 */
[----:B--2---:R-:W-:-:S03]  /*2d770*/  MOV R231, R196 ;  /* 0x000000c400e77202 */ /* 0x004fc60000000f00 */
[----:B------:R-:W2:Y:S04]  /*2d780*/  LDL.LU R196, [R1+0x2460] ;  /* 0x0024600001c47983 */ /* 0x000ea80000300800 */
[----:B------:R-:W4:Y:S04]  /*2d790*/  LDL.LU R224, [R1+0x7b0] ;  /* 0x0007b00001e07983 */ /* 0x000f280000300800 */
[----:B------:R-:W4:Y:S04]  /*2d7a0*/  LDL.LU R225, [R1+0x7b4] ;  /* 0x0007b40001e17983 */ /* 0x000f280000300800 */
[----:B------:R-:W4:Y:S04]  /*2d7b0*/  LDL.LU R226, [R1+0x7b8] ;  /* 0x0007b80001e27983 */ /* 0x000f280000300800 */
[----:B------:R-:W4:Y:S04]  /*2d7c0*/  LDL.LU R227, [R1+0x7bc] ;  /* 0x0007bc0001e37983 */ /* 0x000f280000300800 */
[----:B------:R-:W4:Y:S04]  /*2d7d0*/  LDL.LU R220, [R1+0x7c0] ;  /* 0x0007c00001dc7983 */ /* 0x000f280000300800 */
[----:B------:R-:W4:Y:S01]  /*2d7e0*/  LDL.LU R221, [R1+0x7c4] ;  /* 0x0007c40001dd7983 */ /* 0x000f220000300800 */
[----:B---3--:R-:W-:-:S02]  /*2d7f0*/  IMAD.MOV.U32 R223, RZ, RZ, R197 ;  /* 0x000000ffffdf7224 */ /* 0x008fc400078e00c5 */
[----:B--2---:R-:W-:Y:S02]  /*2d800*/  IMAD.MOV.U32 R222, RZ, RZ, R196 ;  /* 0x000000ffffde7224 */ /* 0x004fe400078e00c4 */
[----:B------:R-:W2:Y:S04]  /*2d810*/  LDL.LU R196, [R1+0x245c] ;  /* 0x00245c0001c47983 */ /* 0x000ea80000300800 */
[----:B------:R-:W3:Y:S04]  /*2d820*/  LDL.LU R197, [R1+0x2458] ;  /* 0x0024580001c57983 */ /* 0x000ee80000300800 */
[----:B------:R-:W3:Y:S04]  /*2d830*/  LDL.LU R212, [R1+0x820] ;  /* 0x0008200001d47983 */ /* 0x000ee80000300800 */
[----:B------:R-:W3:Y:S04]  /*2d840*/  LDL.LU R213, [R1+0x824] ;  /* 0x0008240001d57983 */ /* 0x000ee80000300800 */
[----:B------:R-:W3:Y:S04]  /*2d850*/  LDL.LU R214, [R1+0x828] ;  /* 0x0008280001d67983 */ /* 0x000ee80000300800 */
[----:B------:R-:W3:Y:S04]  /*2d860*/  LDL.LU R215, [R1+0x82c] ;  /* 0x00082c0001d77983 */ /* 0x000ee80000300800 */
[----:B------:R-:W3:Y:S01]  /*2d870*/  LDL.LU R208, [R1+0x830] ;  /* 0x0008300001d07983 */ /* 0x000ee20000300800 */
[----:B------:R-:W-:-:S02]  /*2d880*/  IMAD.MOV.U32 R251, RZ, RZ, R198 ;  /* 0x000000fffffb7224 */ /* 0x000fc400078e00c6 */
[----:B----4-:R-:W-:Y:S02]  /*2d890*/  IMAD.MOV.U32 R250, RZ, RZ, R199 ;  /* 0x000000fffffa7224 */ /* 0x010fe400078e00c7 */
[----:B--2---:R-:W-:Y:S01]  /*2d8a0*/  IMAD.MOV.U32 R210, RZ, RZ, R196 ;  /* 0x000000ffffd27224 */ /* 0x004fe200078e00c4 */
[----:B---3--:R-:W-:Y:S02]  /*2d8b0*/  MOV R209, R197 ;  /* 0x000000c500d17202 */ /* 0x008fe40000000f00 */
[----:B------:R-:W2:Y:S04]  /*2d8c0*/  LDL.LU R197, [R1+0x2454] ;  /* 0x0024540001c57983 */ /* 0x000ea80000300800 */
[----:B------:R-:W2:Y:S04]  /*2d8d0*/  LDL.LU R196, [R1+0x2450] ;  /* 0x0024500001c47983 */ /* 0x000ea80000300800 */
        /* <DEDUP_REMOVED lines=43> */
[C---:B------:R-:W-:Y:S06]  /*2db90*/  HMMA.1688.F32.TF32 R212, R236.reuse, R28, R212 ;  /* 0x0000001cecd4723c */ /* 0x040fec00000810d4 */
[C---:B------:R-:W-:Y:S06]  /*2dba0*/  HMMA.1688.F32.TF32 R220, R236.reuse, R56, R220 ;  /* 0x00000038ecdc723c */ /* 0x040fec00000810dc */
[C---:B------:R-:W-:Y:S06]  /*2dbb0*/  HMMA.1688.F32.TF32 R224, R236.reuse, R52, R224 ;  /* 0x00000034ece0723c */ /* 0x040fec00000810e0 */
[C---:B------:R-:W-:Y:S06]  /*2dbc0*/  HMMA.1688.F32.TF32 R228, R236.reuse, R48, R228 ;  /* 0x00000030ece4723c */ /* 0x040fec00000810e4 */
[C---:B---3--:R-:W-:Y:S06]  /*2dbd0*/  HMMA.1688.F32.TF32 R208, R236.reuse, R24, R208 ;  /* 0x00000018ecd0723c */ /* 0x048fec00000810d0 */
[C---:B----4-:R-:W-:Y:S06]  /*2dbe0*/  HMMA.1688.F32.TF32 R204, R236.reuse, R20, R204 ;  /* 0x00000014eccc723c */ /* 0x050fec00000810cc */
[C---:B--2---:R-:W-:Y:S06]  /*2dbf0*/  HMMA.1688.F32.TF32 R196, R236.reuse, R64, R196 ;  /* 0x00000040ecc4723c */ /* 0x044fec00000810c4 */
[C---:B------:R-:W-:Y:S06]  /*2dc00*/  HMMA.1688.F32.TF32 R192, R236.reuse, R68, R100 ;  /* 0x00000044ecc0723c */ /* 0x040fec0000081064 */
[C---:B------:R-:W-:Y:S06]  /*2dc10*/  HMMA.1688.F32.TF32 R200, R236.reuse, R60, R200 ;  /* 0x0000003cecc8723c */ /* 0x040fec00000810c8 */
[C---:B------:R-:W-:Y:S06]  /*2dc20*/  HMMA.1688.F32.TF32 R216, R236.reuse, R32, R216 ;  /* 0x00000020ecd8723c */ /* 0x040fec00000810d8 */
[C---:B------:R-:W-:Y:S06]  /*2dc30*/  HMMA.1688.F32.TF32 R232, R236.reuse, R44, R96 ;  /* 0x0000002cece8723c */ /* 0x040fec0000081060 */
[----:B------:R-:W-:Y:S06]  /*2dc40*/  HMMA.1688.F32.TF32 R236, R236, R40, R92 ;  /* 0x00000028ecec723c */ /* 0x000fec000008105c */
[----:B------:R-:W-:Y:S01]  /*2dc50*/  HMMA.1688.F32.TF32 R92, R36, R68, R248 ;  /* 0x00000044245c723c */ /* 0x000fe200000810f8 */
[----:B------:R-:W2:-:S15]  /*2dc60*/  LDL.LU R248, [R1+0x360] ;  /* 0x0003600001f87983 */ /* 0x000e9e0000300800 */
[----:B------:R-:W-:-:S07]  /*2dc70*/  NOP ;  /* 0x0000000000007918 */ /* 0x000fce0000000000 */
[----:B------:R-:W-:Y:S04]  /*2dc80*/  STL.64 [R1+0x590], R92 ;  /* 0x0005905c01007387 */ /* 0x000fe80000100a00 */
[----:B------:R1:W-:Y:S04]  /*2dc90*/  STL.64 [R1+0x598], R94 ;  /* 0x0005985e01007387 */ /* 0x0003e80000100a00 */
[----:B------:R-:W2:Y:S04]  /*2dca0*/  LDL.LU R249, [R1+0x364] ;  /* 0x0003640001f97983 */ /* 0x000ea80000300800 */
[----:B------:R-:W2:Y:S04]  /*2dcb0*/  LDL.LU R250, [R1+0x368] ;  /* 0x0003680001fa7983 */ /* 0x000ea80000300800 */
[----:B------:R-:W2:Y:S01]  /*2dcc0*/  LDL.LU R251, [R1+0x36c] ;  /* 0x00036c0001fb7983 */ /* 0x000ea20000300800 */
[C---:B-1----:R-:W-:Y:S06]  /*2dcd0*/  HMMA.1688.F32.TF32 R92, R36.reuse, R64, R88 ;  /* 0x00000040245c723c */ /* 0x042fec0000081058 */
[C---:B------:R-:W-:Y:S01]  /*2dce0*/  HMMA.1688.F32.TF32 R88, R36.reuse, R60, R240 ;  /* 0x0000003c2458723c */ /* 0x040fe200000810f0 */
[----:B------:R-:W-:Y:S04]  /*2dcf0*/  LDS R240, [R0+UR12+0x3000] ;  /* 0x0030000c00f07984 */ /* 0x000fe80008000800 */
[----:B------:R-:W-:Y:S01]  /*2dd00*/  LDS R242, [R0+UR12+0x3800] ;  /* 0x0038000c00f27984 */ /* 0x000fe20008000800 */
[C---:B------:R-:W-:Y:S03]  /*2dd10*/  HMMA.1688.F32.TF32 R84, R36.reuse, R20, R84 ;  /* 0x000000142454723c */ /* 0x040fe60000081054 */
[----:B------:R-:W-:Y:S03]  /*2dd20*/  LDS R241, [R3+UR12+0x3000] ;  /* 0x0030000c03f17984 */ /* 0x000fe60008000800 */
[C---:B------:R-:W-:Y:S01]  /*2dd30*/  HMMA.1688.F32.TF32 R80, R36.reuse, R24, R80 ;  /* 0x000000182450723c */ /* 0x040fe20000081050 */
[----:B------:R-:W1:Y:S05]  /*2dd40*/  LDS R243, [R3+UR12+0x3800] ;  /* 0x0038000c03f37984 */ /* 0x000e6a0008000800 */
[C---:B------:R-:W-:Y:S06]  /*2dd50*/  HMMA.1688.F32.TF32 R76, R36.reuse, R28, R76 ;  /* 0x0000001c244c723c */ /* 0x040fec000008104c */
[----:B------:R-:W-:Y:S01]  /*2dd60*/  HMMA.1688.F32.TF32 R72, R36, R32, R72 ;  /* 0x000000202448723c */ /* 0x000fe20000081048 */
[----:B------:R-:W-:Y:S04]  /*2dd70*/  STL.64 [R1+0x580], R92 ;  /* 0x0005805c01007387 */ /* 0x000fe80000100a00 */
[----:B------:R-:W-:Y:S04]  /*2dd80*/  STL.64 [R1+0x588], R94 ;  /* 0x0005885e01007387 */ /* 0x000fe80000100a00 */
[----:B------:R3:W-:Y:S04]  /*2dd90*/  STL.64 [R1+0x570], R88 ;  /* 0x0005705801007387 */ /* 0x0007e80000100a00 */
[----:B------:R4:W-:Y:S04]  /*2dda0*/  STL.64 [R1+0x578], R90 ;  /* 0x0005785a01007387 */ /* 0x0009e80000100a00 */
[----:B------:R1:W-:Y:S04]  /*2ddb0*/  STL.64 [R1+0x560], R84 ;  /* 0x0005605401007387 */ /* 0x0003e80000100a00 */
[----:B------:R1:W-:Y:S04]  /*2ddc0*/  STL.64 [R1+0x568], R86 ;  /* 0x0005685601007387 */ /* 0x0003e80000100a00 */
[----:B------:R1:W-:Y:S04]  /*2ddd0*/  STL.64 [R1+0x550], R80 ;  /* 0x0005505001007387 */ /* 0x0003e80000100a00 */
[----:B------:R1:W-:Y:S04]  /*2dde0*/  STL.64 [R1+0x558], R82 ;  /* 0x0005585201007387 */ /* 0x0003e80000100a00 */
[----:B------:R1:W-:Y:S04]  /*2ddf0*/  STL.64 [R1+0x540], R76 ;  /* 0x0005404c01007387 */ /* 0x0003e80000100a00 */
[----:B------:R1:W-:Y:S01]  /*2de00*/  STL.64 [R1+0x548], R78 ;  /* 0x0005484e01007387 */ /* 0x0003e20000100a00 */
[----:B------:R-:W-:-:S03]  /*2de10*/  IMAD.MOV.U32 R61, RZ, RZ, R75 ;  /* 0x000000ffff3d7224 */ /* 0x000fc600078e004b */
[----:B---3--:R-:W3:Y:S01]  /*2de20*/  LDL.LU R88, [R1+0x340] ;  /* 0x0003400001587983 */ /* 0x008ee20000300800 */
[----:B------:R-:W-:-:S03]  /*2de30*/  IMAD.MOV.U32 R68, RZ, RZ, R74 ;  /* 0x000000ffff447224 */ /* 0x000fc600078e004a */
[----:B------:R-:W3:Y:S01]  /*2de40*/  LDL.LU R89, [R1+0x344] ;  /* 0x0003440001597983 */ /* 0x000ee20000300800 */
[----:B------:R-:W-:-:S03]  /*2de50*/  MOV R69, R73 ;  /* 0x0000004900457202 */ /* 0x000fc60000000f00 */
[----:B----4-:R-:W3:Y:S01]  /*2de60*/  LDL.LU R90, [R1+0x348] ;  /* 0x00034800015a7983 */ /* 0x010ee20000300800 */
[----:B------:R-:W-:-:S03]  /*2de70*/  IMAD.MOV.U32 R252, RZ, RZ, R72 ;  /* 0x000000fffffc7224 */ /* 0x000fc600078e0048 */
[----:B------:R-:W3:Y:S04]  /*2de80*/  LDL.LU R91, [R1+0x34c] ;  /* 0x00034c00015b7983 */ /* 0x000ee80000300800 */
[----:B-1----:R-:W4:Y:S04]  /*2de90*/  LDL.LU R84, [R1+0x330] ;  /* 0x0003300001547983 */ /* 0x002f280000300800 */
[----:B------:R-:W4:Y:S04]  /*2dea0*/  LDL.LU R85, [R1+0x334] ;  /* 0x0003340001557983 */ /* 0x000f280000300800 */
[----:B------:R-:W4:Y:S04]  /*2deb0*/  LDL.LU R86, [R1+0x338] ;  /* 0x0003380001567983 */ /* 0x000f280000300800 */
[----:B------:R-:W4:Y:S04]  /*2dec0*/  LDL.LU R87, [R1+0x33c] ;  /* 0x00033c0001577983 */ /* 0x000f280000300800 */
[----:B------:R-:W-:Y:S04]  /*2ded0*/  STL [R1+0x2268], R61 ;  /* 0x0022683d01007387 */ /* 0x000fe80000100800 */
[----:B------:R-:W-:Y:S04]  /*2dee0*/  STL [R1+0x2264], R68 ;  /* 0x0022644401007387 */ /* 0x000fe80000100800 */
[----:B------:R-:W-:Y:S04]  /*2def0*/  STL [R1+0x2260], R69 ;  /* 0x0022604501007387 */ /* 0x000fe80000100800 */
[----:B------:R1:W-:Y:S04]  /*2df00*/  STL [R1+0x225c], R252 ;  /* 0x00225cfc01007387 */ /* 0x0003e80000100800 */
        /* <DEDUP_REMOVED lines=8> */
[----:B--2---:R-:W-:Y:S07]  /*2df90*/  HMMA.1688.F32.TF32 R72, R36, R56, R248 ;  /* 0x000000382448723c */ /* 0x004fee00000810f8 */
[----:B------:R-:W-:-:S02]  /*2dfa0*/  IMAD.MOV.U32 R248, RZ, RZ, R18 ;  /* 0x000000fffff87224 */ /* 0x000fc400078e0012 */
[----:B------:R-:W-:-:S15]  /*2dfb0*/  IMAD.MOV.U32 R249, RZ, RZ, R19 ;  /* 0x000000fffff97224 */ /* 0x000fde00078e0013 */
[----:B------:R-:W-:Y:S01]  /*2dfc0*/  MOV R60, R72 ;  /* 0x00000048003c7202 */ /* 0x000fe20000000f00 */
[----:B------:R-:W-:Y:S01]  /*2dfd0*/  IMAD.MOV.U32 R57, RZ, RZ, R73 ;  /* 0x000000ffff397224 */ /* 0x000fe200078e0049 */
[----:B------:R-:W2:Y:S01]  /*2dfe0*/  LDL.LU R72, [R1+0x2f0] ;  /* 0x0002f00001487983 */ /* 0x000ea20000300800 */
[----:B------:R-:W-:Y:S01]  /*2dff0*/  IMAD.MOV.U32 R56, RZ, RZ, R74 ;  /* 0x000000ffff387224 */ /* 0x000fe200078e004a */
[----:B------:R-:W-:Y:S02]  /*2e000*/  MOV R2, R75 ;  /* 0x0000004b00027202 */ /* 0x000fe40000000f00 */
[----:B------:R-:W2:Y:S04]  /*2e010*/  LDL.LU R73, [R1+0x2f4] ;  /* 0x0002f40001497983 */ /* 0x000ea80000300800 */
[----:B------:R-:W2:Y:S04]  /*2e020*/  LDL.LU R74, [R1+0x2f8] ;  /* 0x0002f800014a7983 */ /* 0x000ea80000300800 */
[----:B------:R-:W2:Y:S04]  /*2e030*/  LDL.LU R75, [R1+0x2fc] ;  /* 0x0002fc00014b7983 */ /* 0x000ea80000300800 */
[----:B------:R-:W2:Y:S04]  /*2e040*/  LDL.LU R18, [R1+0x244c] ;  /* 0x00244c0001127983 */ /* 0x000ea80000300800 */
[----:B------:R-:W2:Y:S04]  /*2e050*/  LDL.LU R19, [R1+0x2448] ;  /* 0x0024480001137983 */ /* 0x000ea80000300800 */
[----:B------:R-:W-:Y:S04]  /*2e060*/  STL [R1+0x2278], R2 ;  /* 0x0022780201007387 */ /* 0x000fe80000100800 */
[----:B------:R-:W-:Y:S01]  /*2e070*/  STL [R1+0x2274], R56 ;  /* 0x0022743801007387 */ /* 0x000fe20000100800 */
[C---:B---3--:R-:W-:Y:S06]  /*2e080*/  HMMA.1688.F32.TF32 R88, R36.reuse, R52, R88 ;  /* 0x000000342458723c */ /* 0x048fec0000081058 */
[----:B----4-:R-:W-:Y:S01]  /*2e090*/  HMMA.1688.F32.TF32 R84, R36, R48, R84 ;  /* 0x000000302454723c */ /* 0x010fe20000081054 */
[----:B------:R-:W-:-:S15]  /*2e0a0*/  STL [R1+0x2270], R57 ;  /* 0x0022703901007387 */ /* 0x000fde0000100800 */
[----:B------:R-:W-:-:S02]  /*2e0b0*/  NOP ;  /* 0x0000000000007918 */ /* 0x000fc40000000000 */
[----:B------:R-:W-:Y:S01]  /*2e0c0*/  IMAD.MOV.U32 R52, RZ, RZ, R91 ;  /* 0x000000ffff347224 */ /* 0x000fe200078e005b */
[----:B-1----:R-:W-:Y:S01]  /*2e0d0*/  MOV R252, R89 ;  /* 0x0000005900fc7202 */ /* 0x002fe20000000f00 */
[----:B------:R-:W-:Y:S01]  /*2e0e0*/  IMAD.MOV.U32 R53, RZ, RZ, R90 ;  /* 0x000000ffff357224 */ /* 0x000fe200078e005a */
[----:B------:R-:W-:Y:S01]  /*2e0f0*/  STL [R1+0x226c], R60 ;  /* 0x00226c3c01007387 */ /* 0x000fe20000100800 */
[----:B------:R-:W-:Y:S01]  /*2e100*/  IMAD.MOV.U32 R69, RZ, RZ, R88 ;  /* 0x000000ffff457224 */ /* 0x000fe200078e0058 */
[C---:B------:R-:W-:Y:S06]  /*2e110*/  HMMA.1688.F32.TF32 R80, R36.reuse, R44, R80 ;  /* 0x0000002c2450723c */ /* 0x040fec0000081050 */
[----:B------:R-:W-:Y:S01]  /*2e120*/  HMMA.1688.F32.TF32 R36, R36, R40, R76 ;  /* 0x000000282424723c */ /* 0x000fe2000008104c */
[----:B------:R1:W-:Y:S04]  /*2e130*/  STL [R1+0x2288], R52 ;  /* 0x0022883401007387 */ /* 0x0003e80000100800 */
[----:B------:R3:W-:Y:S04]  /*2e140*/  STL [R1+0x2284], R53 ;  /* 0x0022843501007387 */ /* 0x0007e80000100800 */
[----:B------:R4:W-:Y:S04]  /*2e150*/  STL [R1+0x2280], R252 ;  /* 0x002280fc01007387 */ /* 0x0009e80000100800 */
[----:B------:R4:W-:Y:S11]  /*2e160*/  STL [R1+0x227c], R69 ;  /* 0x00227c4501007387 */ /* 0x0009f60000100800 */
[----:B-1----:R-:W-:Y:S01]  /*2e170*/  IMAD.MOV.U32 R52, RZ, RZ, R36 ;  /* 0x000000ffff347224 */ /* 0x002fe200078e0024 */
[----:B---3--:R-:W-:Y:S01]  /*2e180*/  MOV R53, R37 ;  /* 0x0000002500357202 */ /* 0x008fe20000000f00 */
[----:B----4-:R-:W-:-:S02]  /*2e190*/  IMAD.MOV.U32 R252, RZ, RZ, R38 ;  /* 0x000000fffffc7224 */ /* 0x010fc400078e0026 */
[----:B------:R-:W-:Y:S01]  /*2e1a0*/  IMAD.MOV.U32 R69, RZ, RZ, R39 ;  /* 0x000000ffff457224 */ /* 0x000fe200078e0027 */
[----:B------:R-:W-:Y:S01]  /*2e1b0*/  MOV R250, R17 ;  /* 0x0000001100fa7202 */ /* 0x000fe20000000f00 */
[----:B------:R-:W-:Y:S01]  /*2e1c0*/  IMAD.MOV.U32 R251, RZ, RZ, R16 ;  /* 0x000000fffffb7224 */ /* 0x000fe200078e0010 */
[----:B------:R-:W-:Y:S01]  /*2e1d0*/  MOV R77, R54 ;  /* 0x00000036004d7202 */ /* 0x000fe20000000f00 */
[----:B------:R-:W-:Y:S02]  /*2e1e0*/  IMAD.MOV.U32 R76, RZ, RZ, R55 ;  /* 0x000000ffff4c7224 */ /* 0x000fe400078e0037 */
[----:B------:R-:W-:Y:S02]  /*2e1f0*/  IMAD.MOV.U32 R78, RZ, RZ, R51 ;  /* 0x000000ffff4e7224 */ /* 0x000fe400078e0033 */
[----:B------:R-:W-:Y:S01]  /*2e200*/  IMAD.MOV.U32 R79, RZ, RZ, R50 ;  /* 0x000000ffff4f7224 */ /* 0x000fe200078e0032 */
[----:B------:R-:W-:Y:S01]  /*2e210*/  MOV R61, R84 ;  /* 0x00000054003d7202 */ /* 0x000fe20000000f00 */
[----:B------:R-:W-:Y:S01]  /*2e220*/  IMAD.MOV.U32 R68, RZ, RZ, R85 ;  /* 0x000000ffff447224 */ /* 0x000fe200078e0055 */
[----:B------:R-:W-:Y:S01]  /*2e230*/  MOV R84, R35 ;  /* 0x0000002300547202 */ /* 0x000fe20000000f00 */
[----:B------:R-:W-:Y:S01]  /*2e240*/  IMAD.MOV.U32 R49, RZ, RZ, R86 ;  /* 0x000000ffff317224 */ /* 0x000fe200078e0056 */
[----:B------:R-:W-:Y:S01]  /*2e250*/  MOV R48, R87 ;  /* 0x0000005700307202 */ /* 0x000fe20000000f00 */
[----:B------:R-:W-:Y:S01]  /*2e260*/  IMAD.MOV.U32 R85, RZ, RZ, R34 ;  /* 0x000000ffff557224 */ /* 0x000fe200078e0022 */
[----:B------:R-:W-:Y:S01]  /*2e270*/  MOV R87, R58 ;  /* 0x0000003a00577202 */ /* 0x000fe20000000f00 */
[----:B------:R-:W-:-:S02]  /*2e280*/  IMAD.MOV.U32 R86, RZ, RZ, R59 ;  /* 0x000000ffff567224 */ /* 0x000fc400078e003b */
[----:B------:R-:W-:Y:S01]  /*2e290*/  IMAD.MOV.U32 R88, RZ, RZ, R63 ;  /* 0x000000ffff587224 */ /* 0x000fe200078e003f */
[----:B------:R-:W-:Y:S01]  /*2e2a0*/  MOV R90, R23 ;  /* 0x00000017005a7202 */ /* 0x000fe20000000f00 */
[----:B------:R-:W-:Y:S02]  /*2e2b0*/  IMAD.MOV.U32 R89, RZ, RZ, R62 ;  /* 0x000000ffff597224 */ /* 0x000fe400078e003e */
[----:B------:R-:W-:Y:S01]  /*2e2c0*/  IMAD.MOV.U32 R91, RZ, RZ, R22 ;  /* 0x000000ffff5b7224 */ /* 0x000fe200078e0016 */
[----:B------:R-:W-:Y:S01]  /*2e2d0*/  MOV R93, R26 ;  /* 0x0000001a005d7202 */ /* 0x000fe20000000f00 */
[----:B------:R-:W-:Y:S02]  /*2e2e0*/  IMAD.MOV.U32 R92, RZ, RZ, R27 ;  /* 0x000000ffff5c7224 */ /* 0x000fe400078e001b */
[----:B------:R-:W-:Y:S02]  /*2e2f0*/  IMAD.MOV.U32 R94, RZ, RZ, R31 ;  /* 0x000000ffff5e7224 */ /* 0x000fe400078e001f */
[----:B------:R-:W-:Y:S01]  /*2e300*/  IMAD.MOV.U32 R95, RZ, RZ, R30 ;  /* 0x000000ffff5f7224 */ /* 0x000fe200078e001e */
[----:B--2---:R-:W-:-:S15]  /*2e310*/  HMMA.1688.F32.TF32 R36, R240, R18, R72 ;  /* 0x00000012f024723c */ /* 0x004fde0000081048 */
[----:B------:R-:W-:-:S09]  /*2e320*/  NOP ;  /* 0x0000000000007918 */ /* 0x000fd20000000000 */
[----:B------:R-:W-:Y:S01]  /*2e330*/  MOV R9, R36 ;  /* 0x0000002400097202 */ /* 0x000fe20000000f00 */
[----:B------:R-:W-:Y:S01]  /*2e340*/  IMAD.MOV.U32 R8, RZ, RZ, R37 ;  /* 0x000000ffff087224 */ /* 0x000fe200078e0025 */
[----:B------:R-:W-:Y:S01]  /*2e350*/  MOV R4, R39 ;  /* 0x0000002700047202 */ /* 0x000fe20000000f00 */
[----:B------:R-:W-:Y:S02]  /*2e360*/  IMAD.MOV.U32 R5, RZ, RZ, R38 ;  /* 0x000000ffff057224 */ /* 0x000fe400078e0026 */
[----:B------:R-:W-:-:S15]  /*2e370*/  HMMA.1688.F32.TF32 R36, R240, R14, R248 ;  /* 0x0000000ef024723c */ /* 0x000fde00000810f8 */
[----:B------:R-:W-:-:S09]  /*2e380*/  NOP ;  /* 0x0000000000007918 */ /* 0x000fd20000000000 */
[----:B------:R-:W-:Y:S01]  /*2e390*/  IMAD.MOV.U32 R17, RZ, RZ, R36 ;  /* 0x000000ffff117224 */ /* 0x000fe200078e0024 */
[----:B------:R-:W-:Y:S01]  /*2e3a0*/  MOV R13, R38 ;  /* 0x00000026000d7202 */ /* 0x000fe20000000f00 */
[----:B------:R-:W-:Y:S01]  /*2e3b0*/  IMAD.MOV.U32 R16, RZ, RZ, R37 ;  /* 0x000000ffff107224 */ /* 0x000fe200078e0025 */
[----:B------:R-:W2:Y:S01]  /*2e3c0*/  LDL.LU R36, [R1+0x180] ;  /* 0x0001800001247983 */ /* 0x000ea20000300800 */
[----:B------:R-:W-:-:S03]  /*2e3d0*/  IMAD.MOV.U32 R12, RZ, RZ, R39 ;  /* 0x000000ffff0c7224 */ /* 0x000fc600078e0027 */
        /* <DEDUP_REMOVED lines=23> */
[----:B------:R-:W-:Y:S01]  /*2e550*/  MOV R100, R42 ;  /* 0x0000002a00647202 */ /* 0x000fe20000000f00 */
[----:B------:R-:W-:-:S02]  /*2e560*/  IMAD.MOV.U32 R101, RZ, RZ, R43 ;  /* 0x000000ffff657224 */ /* 0x000fc400078e002b */
[----:B------:R-:W3:Y:S01]  /*2e570*/  LDL.LU R42, [R1+0x2404] ;  /* 0x00240400012a7983 */ /* 0x000ee20000300800 */
[----:B------:R-:W-:Y:S01]  /*2e580*/  IMAD.MOV.U32 R102, RZ, RZ, R46 ;  /* 0x000000ffff667224 */ /* 0x000fe200078e002e */
[----:B------:R-:W-:Y:S02]  /*2e590*/  MOV R103, R47 ;  /* 0x0000002f00677202 */ /* 0x000fe40000000f00 */
[----:B------:R-:W3:Y:S04]  /*2e5a0*/  LDL.LU R43, [R1+0x2400] ;  /* 0x00240000012b7983 */ /* 0x000ee80000300800 */
[----:B------:R-:W3:Y:S04]  /*2e5b0*/  LDL.LU R46, [R1+0x23fc] ;  /* 0x0023fc00012e7983 */ /* 0x000ee80000300800 */
[----:B------:R-:W3:Y:S01]  /*2e5c0*/  LDL.LU R47, [R1+0x23f8] ;  /* 0x0023f800012f7983 */ /* 0x000ee20000300800 */
[----:B------:R-:W-:Y:S01]  /*2e5d0*/  IMAD.MOV.U32 R96, RZ, RZ, R66 ;  /* 0x000000ffff607224 */ /* 0x000fe200078e0042 */
[----:B------:R-:W-:Y:S01]  /*2e5e0*/  MOV R97, R67 ;  /* 0x0000004300617202 */ /* 0x000fe20000000f00 */
[----:B------:R-:W-:-:S02]  /*2e5f0*/  IMAD.MOV.U32 R98, RZ, RZ, R6 ;  /* 0x000000ffff627224 */ /* 0x000fc400078e0006 */
[----:B------:R-:W-:Y:S02]  /*2e600*/  IMAD.MOV.U32 R99, RZ, RZ, R7 ;  /* 0x000000ffff637224 */ /* 0x000fe400078e0007 */
[----:B----4-:R-:W-:Y:S01]  /*2e610*/  IMAD.MOV.U32 R107, RZ, RZ, R55 ;  /* 0x000000ffff6b7224 */ /* 0x010fe200078e0037 */
[----:B--2---:R-:W-:Y:S01]  /*2e620*/  MOV R106, R54 ;  /* 0x00000036006a7202 */ /* 0x004fe20000000f00 */
[----:B---3--:R-:W-:Y:S02]  /*2e630*/  IMAD.MOV.U32 R105, RZ, RZ, R51 ;  /* 0x000000ffff697224 */ /* 0x008fe400078e0033 */
[----:B------:R-:W-:Y:S02]  /*2e640*/  IMAD.MOV.U32 R104, RZ, RZ, R50 ;  /* 0x000000ffff687224 */ /* 0x000fe400078e0032 */
[----:B------:R-:W2:Y:S04]  /*2e650*/  LDL.LU R50, [R1+0x23f4] ;  /* 0x0023f40001327983 */ /* 0x000ea80000300800 */
[----:B------:R-:W2:Y:S04]  /*2e660*/  LDL.LU R51, [R1+0x23f0] ;  /* 0x0023f00001337983 */ /* 0x000ea80000300800 */
[----:B------:R-:W3:Y:S04]  /*2e670*/  LDL.LU R54, [R1+0x23ec] ;  /* 0x0023ec0001367983 */ /* 0x000ee80000300800 */
[----:B------:R-:W3:Y:S04]  /*2e680*/  LDL.LU R55, [R1+0x23e8] ;  /* 0x0023e80001377983 */ /* 0x000ee80000300800 */
[----:B------:R-:W4:Y:S04]  /*2e690*/  LDL.LU R128, [R1+0x210] ;  /* 0x0002100001807983 */ /* 0x000f280000300800 */
[----:B------:R-:W4:Y:S04]  /*2e6a0*/  LDL.LU R129, [R1+0x214] ;  /* 0x0002140001817983 */ /* 0x000f280000300800 */
[----:B------:R-:W4:Y:S04]  /*2e6b0*/  LDL.LU R130, [R1+0x218] ;  /* 0x0002180001827983 */ /* 0x000f280000300800 */
[----:B------:R-:W4:Y:S01]  /*2e6c0*/  LDL.LU R131, [R1+0x21c] ;  /* 0x00021c0001837983 */ /* 0x000f220000300800 */
[----:B------:R-:W-:-:S03]  /*2e6d0*/  IMAD.MOV.U32 R108, RZ, RZ, R58 ;  /* 0x000000ffff6c7224 */ /* 0x000fc600078e003a */
[----:B------:R-:W2:Y:S01]  /*2e6e0*/  LDL.LU R124, [R1+0x1b0] ;  /* 0x0001b000017c7983 */ /* 0x000ea20000300800 */
[----:B------:R-:W-:-:S03]  /*2e6f0*/  MOV R109, R59 ;  /* 0x0000003b006d7202 */ /* 0x000fc60000000f00 */
[----:B------:R-:W2:Y:S01]  /*2e700*/  LDL.LU R125, [R1+0x1b4] ;  /* 0x0001b400017d7983 */ /* 0x000ea20000300800 */
[----:B------:R-:W-:-:S03]  /*2e710*/  IMAD.MOV.U32 R110, RZ, RZ, R34 ;  /* 0x000000ffff6e7224 */ /* 0x000fc600078e0022 */
[----:B------:R-:W2:Y:S01]  /*2e720*/  LDL.LU R126, [R1+0x1b8] ;  /* 0x0001b800017e7983 */ /* 0x000ea20000300800 */
[----:B------:R-:W-:-:S03]  /*2e730*/  IMAD.MOV.U32 R111, RZ, RZ, R35 ;  /* 0x000000ffff6f7224 */ /* 0x000fc600078e0023 */
[----:B------:R-:W2:Y:S04]  /*2e740*/  LDL.LU R127, [R1+0x1bc] ;  /* 0x0001bc00017f7983 */ /* 0x000ea80000300800 */
[----:B------:R-:W3:Y:S04]  /*2e750*/  LDL.LU R58, [R1+0x23e4] ;  /* 0x0023e400013a7983 */ /* 0x000ee80000300800 */
[----:B------:R-:W3:Y:S04]  /*2e760*/  LDL.LU R59, [R1+0x23e0] ;  /* 0x0023e000013b7983 */ /* 0x000ee80000300800 */
[----:B------:R-:W2:Y:S04]  /*2e770*/  LDL.LU R34, [R1+0x23dc] ;  /* 0x0023dc0001227983 */ /* 0x000ea80000300800 */
[----:B------:R-:W2:Y:S01]  /*2e780*/  LDL.LU R35, [R1+0x23d8] ;  /* 0x0023d80001237983 */ /* 0x000ea20000300800 */
[----:B------:R-:W-:-:S03]  /*2e790*/  MOV R116, R30 ;  /* 0x0000001e00747202 */ /* 0x000fc60000000f00 */
[----:B------:R-:W3:Y:S01]  /*2e7a0*/  LDL.LU R120, [R1+0x140] ;  /* 0x0001400001787983 */ /* 0x000ee20000300800 */
[----:B------:R-:W-:-:S03]  /*2e7b0*/  IMAD.MOV.U32 R117, RZ, RZ, R31 ;  /* 0x000000ffff757224 */ /* 0x000fc600078e001f */
[----:B------:R-:W3:Y:S01]  /*2e7c0*/  LDL.LU R121, [R1+0x144] ;  /* 0x0001440001797983 */ /* 0x000ee20000300800 */
[----:B------:R-:W-:-:S03]  /*2e7d0*/  IMAD.MOV.U32 R118, RZ, RZ, R26 ;  /* 0x000000ffff767224 */ /* 0x000fc600078e001a */
[----:B------:R-:W3:Y:S01]  /*2e7e0*/  LDL.LU R122, [R1+0x148] ;  /* 0x00014800017a7983 */ /* 0x000ee20000300800 */
[----:B------:R-:W-:-:S03]  /*2e7f0*/  MOV R119, R27 ;  /* 0x0000001b00777202 */ /* 0x000fc60000000f00 */
[----:B------:R-:W3:Y:S01]  /*2e800*/  LDL.LU R123, [R1+0x14c] ;  /* 0x00014c00017b7983 */ /* 0x000ee20000300800 */
[----:B------:R-:W-:-:S03]  /*2e810*/  IMAD.MOV.U32 R112, RZ, RZ, R22 ;  /* 0x000000ffff707224 */ /* 0x000fc600078e0016 */
[----:B------:R-:W2:Y:S01]  /*2e820*/  LDL.LU R30, [R1+0x23d4] ;  /* 0x0023d400011e7983 */ /* 0x000ea20000300800 */
[----:B------:R-:W-:-:S03]  /*2e830*/  IMAD.MOV.U32 R113, RZ, RZ, R23 ;  /* 0x000000ffff717224 */ /* 0x000fc600078e0017 */
[----:B------:R-:W2:Y:S01]  /*2e840*/  LDL.LU R31, [R1+0x23d0] ;  /* 0x0023d000011f7983 */ /* 0x000ea20000300800 */
[----:B------:R-:W-:-:S03]  /*2e850*/  MOV R114, R62 ;  /* 0x0000003e00727202 */ /* 0x000fc60000000f00 */
[----:B------:R-:W2:Y:S01]  /*2e860*/  LDL.LU R26, [R1+0x23cc] ;  /* 0x0023cc00011a7983 */ /* 0x000ea20000300800 */
[----:B------:R-:W-:-:S03]  /*2e870*/  IMAD.MOV.U32 R115, RZ, RZ, R63 ;  /* 0x000000ffff737224 */ /* 0x000fc600078e003f */
[----:B------:R-:W2:Y:S04]  /*2e880*/  LDL.LU R27, [R1+0x23c8] ;  /* 0x0023c800011b7983 */ /* 0x000ea80000300800 */
[----:B------:R-:W2:Y:S04]  /*2e890*/  LDL.LU R22, [R1+0x23c4] ;  /* 0x0023c40001167983 */ /* 0x000ea80000300800 */
[----:B------:R-:W2:Y:S04]  /*2e8a0*/  LDL.LU R23, [R1+0x23c0] ;  /* 0x0023c00001177983 */ /* 0x000ea80000300800 */
[----:B------:R-:W4:Y:S04]  /*2e8b0*/  LDL.LU R62, [R1+0x23bc] ;  /* 0x0023bc00013e7983 */ /* 0x000f280000300800 */
[----:B------:R-:W4:Y:S04]  /*2e8c0*/  LDL.LU R63, [R1+0x23b8] ;  /* 0x0023b800013f7983 */ /* 0x000f280000300800 */
[----:B------:R-:W3:Y:S04]  /*2e8d0*/  LDL.LU R66, [R1+0x23b4] ;  /* 0x0023b40001427983 */ /* 0x000ee80000300800 */
[----:B------:R-:W3:Y:S04]  /*2e8e0*/  LDL.LU R67, [R1+0x23b0] ;  /* 0x0023b00001437983 */ /* 0x000ee80000300800 */
[----:B------:R-:W2:Y:S04]  /*2e8f0*/  LDL.LU R6, [R1+0x23ac] ;  /* 0x0023ac0001067983 */ /* 0x000ea80000300800 */
[----:B------:R-:W4:Y:S01]  /*2e900*/  LDL.LU R7, [R1+0x23a8] ;  /* 0x0023a80001077983 */ /* 0x000f220000300800 */
[----:B------:R-:W-:Y:S01]  /*2e910*/  IMAD.MOV.U32 R2, RZ, RZ, R80 ;  /* 0x000000ffff027224 */ /* 0x000fe200078e0050 */
[----:B------:R-:W-:Y:S01]  /*2e920*/  MOV R80, R70 ;  /* 0x0000004600507202 */ /* 0x000fe20000000f00 */
[----:B------:R-:W-:Y:S01]  /*2e930*/  IMAD.MOV.U32 R56, RZ, RZ, R81 ;  /* 0x000000ffff387224 */ /* 0x000fe200078e0051 */
[----:B------:R-:W-:Y:S01]  /*2e940*/  MOV R57, R82 ;  /* 0x0000005200397202 */ /* 0x000fe20000000f00 */
[----:B------:R-:W3:Y:S01]  /*2e950*/  LDL.LU R70, [R1+0x23a4] ;  /* 0x0023a40001467983 */ /* 0x000ee20000300800 */
[----:B------:R-:W-:-:S02]  /*2e960*/  IMAD.MOV.U32 R81, RZ, RZ, R10 ;  /* 0x000000ffff517224 */ /* 0x000fc400078e000a */
[----:B------:R-:W-:Y:S01]  /*2e970*/  IMAD.MOV.U32 R60, RZ, RZ, R83 ;  /* 0x000000ffff3c7224 */ /* 0x000fe200078e0053 */
[----:B------:R-:W3:Y:S01]  /*2e980*/  LDL.LU R10, [R1+0x23a0] ;  /* 0x0023a000010a7983 */ /* 0x000ee20000300800 */
[----:B------:R-:W-:Y:S01]  /*2e990*/  IMAD.MOV.U32 R82, RZ, RZ, R11 ;  /* 0x000000ffff527224 */ /* 0x000fe200078e000b */
[----:B------:R-:W-:Y:S02]  /*2e9a0*/  MOV R83, R71 ;  /* 0x0000004700537202 */ /* 0x000fe40000000f00 */
[----:B------:R-:W3:Y:S04]  /*2e9b0*/  LDL.LU R11, [R1+0x239c] ;  /* 0x00239c00010b7983 */ /* 0x000ee80000300800 */
[----:B------:R-:W3:Y:S01]  /*2e9c0*/  LDL.LU R71, [R1+0x2398] ;  /* 0x0023980001477983 */ /* 0x000ee20000300800 */
[----:B--2---:R-:W-:-:S03]  /*2e9d0*/  IMAD.MOV.U32 R72, RZ, RZ, R6 ;  /* 0x000000ffff487224 */ /* 0x004fc600078e0006 */
[----:B------:R-:W2:Y:S01]  /*2e9e0*/  LDL.LU R6, [R1+0x2394] ;  /* 0x0023940001067983 */ /* 0x000ea20000300800 */
[----:B----4-:R-:W-:-:S03]  /*2e9f0*/  IMAD.MOV.U32 R73, RZ, RZ, R7 ;  /* 0x000000ffff497224 */ /* 0x010fc600078e0007 */
[----:B------:R-:W2:Y:S01]  /*2ea00*/  LDL.LU R7, [R1+0x2390] ;  /* 0x0023900001077983 */ /* 0x000ea20000300800 */
[C---:B---3--:R-:W-:Y:S03]  /*2ea10*/  HMMA.1688.F32.TF32 R116, R240.reuse, R66, R116 ;  /* 0x00000042f074723c */ /* 0x048fe60000081074 */
[----:B------:R-:W3:Y:S03]  /*2ea20*/  LDL.LU R74, [R1+0x2c8] ;  /* 0x0002c800014a7983 */ /* 0x000ee60000300800 */
[C---:B------:R-:W-:Y:S01]  /*2ea30*/  HMMA.1688.F32.TF32 R112, R240.reuse, R62, R112 ;  /* 0x0000003ef070723c */ /* 0x040fe20000081070 */
[----:B------:R-:W3:Y:S05]  /*2ea40*/  LDL.LU R75, [R1+0x2cc] ;  /* 0x0002cc00014b7983 */ /* 0x000eea0000300800 */
[C---:B------:R-:W-:Y:S06]  /*2ea50*/  HMMA.1688.F32.TF32 R128, R240.reuse, R10, R128 ;  /* 0x0000000af080723c */ /* 0x040fec0000081080 */
[C---:B------:R-:W-:Y:S06]  /*2ea60*/  HMMA.1688.F32.TF32 R120, R240.reuse, R70, R120 ;  /* 0x00000046f078723c */ /* 0x040fec0000081078 */
[C---:B------:R-:W-:Y:S06]  /*2ea70*/  HMMA.1688.F32.TF32 R108, R240.reuse, R22, R108 ;  /* 0x00000016f06c723c */ /* 0x040fec000008106c */
[C---:B------:R-:W-:Y:S06]  /*2ea80*/  HMMA.1688.F32.TF32 R104, R240.reuse, R26, R104 ;  /* 0x0000001af068723c */ /* 0x040fec0000081068 */
[C---:B------:R-:W-:Y:S01]  /*2ea90*/  HMMA.1688.F32.TF32 R100, R240.reuse, R30, R100 ;  /* 0x0000001ef064723c */ /* 0x040fe20000081064 */
[----:B------:R-:W-:Y:S01]  /*2eaa0*/  IMAD.MOV.U32 R21, RZ, RZ, R130 ;  /* 0x000000ffff157224 */ /* 0x000fe200078e0082 */
[----:B------:R-:W-:Y:S01]  /*2eab0*/  MOV R20, R131 ;  /* 0x0000008300147202 */ /* 0x000fe20000000f00 */
[----:B------:R-:W-:Y:S01]  /*2eac0*/  IMAD.MOV.U32 R24, RZ, RZ, R129 ;  /* 0x000000ffff187224 */ /* 0x000fe200078e0081 */
[----:B------:R-:W-:Y:S01]  /*2ead0*/  MOV R25, R128 ;  /* 0x0000008000197202 */ /* 0x000fe20000000f00 */
[----:B------:R-:W4:Y:S01]  /*2eae0*/  LDL.LU.64 R130, [R1+0x2388] ;  /* 0x0023880001827983 */ /* 0x000f220000300a00 */
[----:B------:R-:W-:Y:S01]  /*2eaf0*/  HMMA.1688.F32.TF32 R96, R240, R34, R96 ;  /* 0x00000022f060723c */ /* 0x000fe20000081060 */
[----:B------:R-:W-:-:S02]  /*2eb00*/  IMAD.MOV.U32 R41, RZ, RZ, R122 ;  /* 0x000000ffff297224 */ /* 0x000fc400078e007a */
[----:B------:R-:W4:Y:S01]  /*2eb10*/  LDL.LU.64 R128, [R1+0x2380] ;  /* 0x0023800001807983 */ /* 0x000f220000300a00 */
[----:B------:R-:W-:Y:S01]  /*2eb20*/  IMAD.MOV.U32 R40, RZ, RZ, R123 ;  /* 0x000000ffff287224 */ /* 0x000fe200078e007b */
[----:B------:R-:W-:Y:S01]  /*2eb30*/  MOV R44, R121 ;  /* 0x00000079002c7202 */ /* 0x000fe20000000f00 */
[----:B------:R-:W-:Y:S01]  /*2eb40*/  IMAD.MOV.U32 R45, RZ, RZ, R120 ;  /* 0x000000ffff2d7224 */ /* 0x000fe200078e0078 */
[----:B------:R-:W-:Y:S01]  /*2eb50*/  MOV R65, R118 ;  /* 0x0000007600417202 */ /* 0x000fe20000000f00 */
[----:B------:R-:W-:Y:S01]  /*2eb60*/  IMAD.MOV.U32 R64, RZ, RZ, R119 ;  /* 0x000000ffff407224 */ /* 0x000fe200078e0077 */
[C---:B------:R-:W-:Y:S06]  /*2eb70*/  HMMA.1688.F32.TF32 R92, R240.reuse, R58, R92 ;  /* 0x0000003af05c723c */ /* 0x040fec000008105c */
[C---:B------:R-:W-:Y:S06]  /*2eb80*/  HMMA.1688.F32.TF32 R88, R240.reuse, R54, R88 ;  /* 0x00000036f058723c */ /* 0x040fec0000081058 */
[C---:B------:R-:W-:Y:S06]  /*2eb90*/  HMMA.1688.F32.TF32 R84, R240.reuse, R50, R84 ;  /* 0x00000032f054723c */ /* 0x040fec0000081054 */
[C---:B------:R-:W-:Y:S06]  /*2eba0*/  HMMA.1688.F32.TF32 R80, R240.reuse, R46, R80 ;  /* 0x0000002ef050723c */ /* 0x040fec0000081050 */
[----:B--2---:R-:W-:-:S15]  /*2ebb0*/  HMMA.1688.F32.TF32 R124, R240, R6, R124 ;  /* 0x00000006f07c723c */ /* 0x004fde000008107c */
[----:B------:R-:W-:-:S09]  /*2ebc0*/  NOP ;  /* 0x0000000000007918 */ /* 0x000fd20000000000 */
[----:B------:R-:W-:Y:S01]  /*2ebd0*/  MOV R29, R126 ;  /* 0x0000007e001d7202 */ /* 0x000fe20000000f00 */
[----:B------:R-:W-:Y:S02]  /*2ebe0*/  IMAD.MOV.U32 R28, RZ, RZ, R127 ;  /* 0x000000ffff1c7224 */ /* 0x000fe400078e007f */
[----:B------:R-:W-:Y:S01]  /*2ebf0*/  IMAD.MOV.U32 R33, RZ, RZ, R124 ;  /* 0x000000ffff217224 */ /* 0x000fe200078e007c */
[----:B------:R-:W2:Y:S01]  /*2ec00*/  LDL.LU.64 R126, [R1+0x2378] ;  /* 0x00237800017e7983 */ /* 0x000ea20000300a00 */
[----:B------:R-:W-:-:S03]  /*2ec10*/  IMAD.MOV.U32 R32, RZ, RZ, R125 ;  /* 0x000000ffff207224 */ /* 0x000fc600078e007d */
[----:B------:R-:W2:Y:S04]  /*2ec20*/  LDL.LU.64 R124, [R1+0x2370] ;  /* 0x00237000017c7983 */ /* 0x000ea80000300a00 */
[----:B------:R-:W4:Y:S04]  /*2ec30*/  LDL.LU.64 R122, [R1+0x2368] ;  /* 0x00236800017a7983 */ /* 0x000f280000300a00 */
[----:B------:R-:W4:Y:S04]  /*2ec40*/  LDL.LU.64 R120, [R1+0x2360] ;  /* 0x0023600001787983 */ /* 0x000f280000300a00 */
[----:B------:R1:W-:Y:S04]  /*2ec50*/  STL.64 [R1+0x710], R116 ;  /* 0x0007107401007387 */ /* 0x0003e80000100a00 */
[----:B------:R-:W2:Y:S04]  /*2ec60*/  LDL.LU.64 R118, [R1+0x2358] ;  /* 0x0023580001767983 */ /* 0x000ea80000300a00 */
[----:B-1----:R-:W2:Y:S04]  /*2ec70*/  LDL.LU.64 R116, [R1+0x2350] ;  /* 0x0023500001747983 */ /* 0x002ea80000300a00 */
[----:B------:R-:W-:Y:S04]  /*2ec80*/  STL.64 [R1+0x700], R112 ;  /* 0x0007007001007387 */ /* 0x000fe80000100a00 */
[----:B------:R1:W-:Y:S04]  /*2ec90*/  STL.64 [R1+0x708], R114 ;  /* 0x0007087201007387 */ /* 0x0003e80000100a00 */
[----:B-1----:R-:W4:Y:S04]  /*2eca0*/  LDL.LU.64 R114, [R1+0x2348] ;  /* 0x0023480001727983 */ /* 0x002f280000300a00 */
[----:B------:R-:W4:Y:S04]  /*2ecb0*/  LDL.LU.64 R112, [R1+0x2340] ;  /* 0x0023400001707983 */ /* 0x000f280000300a00 */
[----:B------:R-:W-:Y:S04]  /*2ecc0*/  STL.64 [R1+0x6f0], R108 ;  /* 0x0006f06c01007387 */ /* 0x000fe80000100a00 */
[----:B------:R1:W-:Y:S01]  /*2ecd0*/  STL.64 [R1+0x6f8], R110 ;  /* 0x0006f86e01007387 */ /* 0x0003e20000100a00 */
[----:B------:R-:W-:Y:S03]  /*2ece0*/  HMMA.1688.F32.TF32 R240, R240, R42, R76 ;  /* 0x0000002af0f0723c */ /* 0x000fe6000008104c */
[----:B-1----:R-:W2:Y:S04]  /*2ecf0*/  LDL.LU.64 R110, [R1+0x2338] ;  /* 0x00233800016e7983 */ /* 0x002ea80000300a00 */
[----:B------:R-:W2:Y:S04]  /*2ed00*/  LDL.LU.64 R108, [R1+0x2330] ;  /* 0x00233000016c7983 */ /* 0x000ea80000300a00 */
        /* <DEDUP_REMOVED lines=28> */
[----:B------:R-:W2:Y:S04]  /*2eed0*/  LDL.LU.64 R78, [R1+0x22b8] ;  /* 0x0022b800014e7983 */ /* 0x000ea80000300a00 */
[----:B------:R-:W2:Y:S04]  /*2eee0*/  LDL.LU.64 R76, [R1+0x22b0] ;  /* 0x0022b000014c7983 */ /* 0x000ea80000300a00 */
[----:B------:R1:W-:Y:S04]  /*2eef0*/  STL.64 [R1+0x610], R240 ;  /* 0x000610f001007387 */ /* 0x0003e80000100a00 */
[----:B------:R3:W-:Y:S04]  /*2ef00*/  STL.64 [R1+0x618], R242 ;  /* 0x000618f201007387 */ /* 0x0007e80000100a00 */
[----:B-1----:R-:W2:Y:S04]  /*2ef10*/  LDL.LU R240, [R1+0x1f0] ;  /* 0x0001f00001f07983 */ /* 0x002ea80000300800 */
[----:B------:R-:W2:Y:S04]  /*2ef20*/  LDL.LU R241, [R1+0x1f4] ;  /* 0x0001f40001f17983 */ /* 0x000ea80000300800 */
[----:B---3--:R-:W2:Y:S04]  /*2ef30*/  LDL.LU R242, [R1+0x1f8] ;  /* 0x0001f80001f27983 */ /* 0x008ea80000300800 */
[----:B------:R-:W2:Y:S01]  /*2ef40*/  LDL.LU R243, [R1+0x1fc] ;  /* 0x0001fc0001f37983 */ /* 0x000ea20000300800 */
[C---:B------:R-:W-:Y:S06]  /*2ef50*/  HMMA.1688.F32.TF32 R72, R244.reuse, R18, R72 ;  /* 0x00000012f448723c */ /* 0x040fec0000081048 */
[----:B------:R-:W-:-:S15]  /*2ef60*/  HMMA.1688.F32.TF32 R248, R244, R14, R248 ;  /* 0x0000000ef4f8723c */ /* 0x000fde00000810f8 */
[----:B------:R-:W-:-:S02]  /*2ef70*/  NOP ;  /* 0x0000000000007918 */ /* 0x000fc40000000000 */
[----:B------:R-:W-:Y:S04]  /*2ef80*/  STL.64 [R1+0x600], R72 ;  /* 0x0006004801007387 */ /* 0x000fe80000100a00 */
[----:B------:R1:W-:Y:S04]  /*2ef90*/  STL.64 [R1+0x608], R74 ;  /* 0x0006084a01007387 */ /* 0x0003e80000100a00 */
[----:B-1----:R-:W3:Y:S04]  /*2efa0*/  LDL.LU.64 R74, [R1+0x22a8] ;  /* 0x0022a800014a7983 */ /* 0x002ee80000300a00 */
[----:B------:R-:W3:Y:S04]  /*2efb0*/  LDL.LU.64 R72, [R1+0x22a0] ;  /* 0x0022a00001487983 */ /* 0x000ee80000300a00 */
[----:B------:R-:W-:Y:S04]  /*2efc0*/  STL.64 [R1+0x5f0], R248 ;  /* 0x0005f0f801007387 */ /* 0x000fe80000100a00 */
[----:B------:R1:W-:Y:S04]  /*2efd0*/  STL.64 [R1+0x5f8], R250 ;  /* 0x0005f8fa01007387 */ /* 0x0003e80000100a00 */
[----:B-1----:R-:W3:Y:S04]  /*2efe0*/  LDL.LU.64 R250, [R1+0x2298] ;  /* 0x0022980001fa7983 */ /* 0x002ee80000300a00 */
[----:B------:R-:W3:Y:S01]  /*2eff0*/  LDL.LU.64 R248, [R1+0x2290] ;  /* 0x0022900001f87983 */ /* 0x000ee20000300a00 */
[C---:B----4-:R-:W-:Y:S06]  /*2f000*/  HMMA.1688.F32.TF32 R96, R244.reuse, R70, R96 ;  /* 0x00000046f460723c */ /* 0x050fec0000081060 */
[----:B--2---:R-:W-:-:S15]  /*2f010*/  HMMA.1688.F32.TF32 R240, R244, R10, R240 ;  /* 0x0000000af4f0723c */ /* 0x004fde00000810f0 */
[----:B------:R-:W-:-:S08]  /*2f020*/  NOP ;  /* 0x0000000000007918 */ /* 0x000fd00000000000 */
[----:B------:R-:W-:Y:S04]  /*2f030*/  STL.64 [R1+0x5e0], R240 ;  /* 0x0005e0f001007387 */ /* 0x000fe80000100a00 */
[----:B------:R1:W-:Y:S02]  /*2f040*/  STL.64 [R1+0x5e8], R242 ;  /* 0x0005e8f201007387 */ /* 0x0003e40000100a00 */
[C---:B-1----:R-:W-:Y:S02]  /*2f050*/  HMMA.1688.F32.TF32 R240, R244.reuse, R6, R36 ;  /* 0x00000006f4f0723c */ /* 0x042fe40000081024 */
[----:B------:R-:W-:Y:S04]  /*2f060*/  LDS R36, [R0+UR12+0x3100] ;  /* 0x0031000c00247984 */ /* 0x000fe80008000800 */
[----:B------:R-:W-:Y:S04]  /*2f070*/  LDS R38, [R0+UR12+0x3900] ;  /* 0x0039000c00267984 */ /* 0x000fe80008000800 */
[----:B------:R-:W-:Y:S04]  /*2f080*/  LDS R37, [R3+UR12+0x3100] ;  /* 0x0031000c03257984 */ /* 0x000fe80008000800 */
[----:B------:R-:W1:Y:S09]  /*2f090*/  LDS R39, [R3+UR12+0x3900] ;  /* 0x0039000c03277984 */ /* 0x000e720008000800 */
[----:B------:R-:W-:Y:S04]  /*2f0a0*/  STL.64 [R1+0x5d0], R240 ;  /* 0x0005d0f001007387 */ /* 0x000fe80000100a00 */
[----:B------:R2:W-:Y:S04]  /*2f0b0*/  STL.64 [R1+0x5d8], R242 ;  /* 0x0005d8f201007387 */ /* 0x0005e80000100a00 */
[----:B------:R-:W-:Y:S04]  /*2f0c0*/  STL.64 [R1+0x670], R96 ;  /* 0x0006706001007387 */ /* 0x000fe80000100a00 */
[----:B------:R4:W-:Y:S01]  /*2f0d0*/  STL.64 [R1+0x678], R98 ;  /* 0x0006786201007387 */ /* 0x0009e20000100a00 */
[C---:B--2---:R-:W-:Y:S06]  /*2f0e0*/  HMMA.1688.F32.TF32 R240, R244.reuse, R66, R100 ;  /* 0x00000042f4f0723c */ /* 0x044fec0000081064 */
[C---:B------:R-:W-:Y:S06]  /*2f0f0*/  HMMA.1688.F32.TF32 R100, R244.reuse, R62, R104 ;  /* 0x0000003ef464723c */ /* 0x040fec0000081068 */
[C---:B----4-:R-:W-:Y:S11]  /*2f100*/  HMMA.1688.F32.TF32 R96, R244.reuse, R22, R108 ;  /* 0x00000016f460723c */ /* 0x050ff6000008106c */
[----:B------:R-:W-:Y:S04]  /*2f110*/  STL.64 [R1+0x660], R240 ;  /* 0x000660f001007387 */ /* 0x000fe80000100a00 */
[----:B------:R-:W-:Y:S04]  /*2f120*/  STL.64 [R1+0x668], R242 ;  /* 0x000668f201007387 */ /* 0x000fe80000100a00 */
[----:B------:R-:W1:Y:S04]  /*2f130*/  LDL.LU R108, [R1+0x1c0] ;  /* 0x0001c000016c7983 */ /* 0x000e680000300800 */
[----:B------:R-:W-:Y:S04]  /*2f140*/  STL.64 [R1+0x650], R100 ;  /* 0x0006506401007387 */ /* 0x000fe80000100a00 */
[----:B------:R-:W-:Y:S04]  /*2f150*/  STL.64 [R1+0x658], R102 ;  /* 0x0006586601007387 */ /* 0x000fe80000100a00 */
[----:B------:R-:W-:Y:S04]  /*2f160*/  STL.64 [R1+0x640], R96 ;  /* 0x0006406001007387 */ /* 0x000fe80000100a00 */
[----:B------:R2:W-:Y:S04]  /*2f170*/  STL.64 [R1+0x648], R98 ;  /* 0x0006486201007387 */ /* 0x0005e80000100a00 */
[----:B------:R-:W1:Y:S04]  /*2f180*/  LDL.LU R109, [R1+0x1c4] ;  /* 0x0001c400016d7983 */ /* 0x000e680000300800 */
[----:B------:R-:W1:Y:S01]  /*2f190*/  LDL.LU R110, [R1+0x1c8] ;  /* 0x0001c800016e7983 */ /* 0x000e620000300800 */
[C---:B--2---:R-:W-:Y:S03]  /*2f1a0*/  HMMA.1688.F32.TF32 R96, R244.reuse, R26, R112 ;  /* 0x0000001af460723c */ /* 0x044fe60000081070 */
[----:B------:R-:W1:Y:S04]  /*2f1b0*/  LDL.LU R111, [R1+0x1cc] ;  /* 0x0001cc00016f7983 */ /* 0x000e680000300800 */
[----:B------:R-:W2:Y:S01]  /*2f1c0*/  LDL.LU R112, [R1+0x220] ;  /* 0x0002200001707983 */ /* 0x000ea20000300800 */
[----:B------:R-:W-:-:S15]  /*2f1d0*/  HMMA.1688.F32.TF32 R100, R244, R34, R120 ;  /* 0x00000022f464723c */ /* 0x000fde0000081078 */
[----:B------:R-:W-:Y:S04]  /*2f1e0*/  STL.64 [R1+0x630], R96 ;  /* 0x0006306001007387 */ /* 0x000fe80000100a00 */
[----:B------:R4:W-:Y:S04]  /*2f1f0*/  STL.64 [R1+0x638], R98 ;  /* 0x0006386201007387 */ /* 0x0009e80000100a00 */
[----:B------:R-:W2:Y:S04]  /*2f200*/  LDL.LU R113, [R1+0x224] ;  /* 0x0002240001717983 */ /* 0x000ea80000300800 */
[----:B------:R-:W2:Y:S01]  /*2f210*/  LDL.LU R114, [R1+0x228] ;  /* 0x0002280001727983 */ /* 0x000ea20000300800 */
[----:B----4-:R-:W-:Y:S03]  /*2f220*/  HMMA.1688.F32.TF32 R96, R244, R30, R116 ;  /* 0x0000001ef460723c */ /* 0x010fe60000081074 */
[----:B------:R-:W2:Y:S04]  /*2f230*/  LDL.LU R115, [R1+0x22c] ;  /* 0x00022c0001737983 */ /* 0x000ea80000300800 */
[----:B------:R-:W4:-:S15]  /*2f240*/  LDL.LU R116, [R1+0x2b0] ;  /* 0x0002b00001747983 */ /* 0x000f1e0000300800 */
[----:B------:R-:W-:-:S01]  /*2f250*/  NOP ;  /* 0x0000000000007918 */ /* 0x000fc20000000000 */
[----:B------:R-:W-:Y:S04]  /*2f260*/  STL.64 [R1+0x620], R96 ;  /* 0x0006206001007387 */ /* 0x000fe80000100a00 */
[----:B------:R-:W-:Y:S04]  /*2f270*/  STL.64 [R1+0x628], R98 ;  /* 0x0006286201007387 */ /* 0x000fe80000100a00 */
[----:B------:R-:W4:Y:S04]  /*2f280*/  LDL.LU R117, [R1+0x2b4] ;  /* 0x0002b40001757983 */ /* 0x000f280000300800 */
[----:B------:R-:W4:Y:S04]  /*2f290*/  LDL.LU R118, [R1+0x2b8] ;  /* 0x0002b80001767983 */ /* 0x000f280000300800 */
[----:B------:R-:W4:Y:S04]  /*2f2a0*/  LDL.LU R119, [R1+0x2bc] ;  /* 0x0002bc0001777983 */ /* 0x000f280000300800 */
[----:B------:R-:W3:Y:S04]  /*2f2b0*/  LDL.LU R104, [R1+0x2d0] ;  /* 0x0002d00001687983 */ /* 0x000ee80000300800 */
[----:B------:R-:W3:Y:S04]  /*2f2c0*/  LDL.LU R105, [R1+0x2d4] ;  /* 0x0002d40001697983 */ /* 0x000ee80000300800 */
[----:B------:R-:W3:Y:S04]  /*2f2d0*/  LDL.LU R106, [R1+0x2d8] ;  /* 0x0002d800016a7983 */ /* 0x000ee80000300800 */
[----:B------:R-:W3:Y:S04]  /*2f2e0*/  LDL.LU R107, [R1+0x2dc] ;  /* 0x0002dc00016b7983 */ /* 0x000ee80000300800 */
[----:B------:R-:W3:Y:S04]  /*2f2f0*/  LDL.LU R120, [R1+0x310] ;  /* 0x0003100001787983 */ /* 0x000ee80000300800 */
[----:B------:R-:W-:Y:S04]  /*2f300*/  STL.64 [R1+0x7c0], R100 ;  /* 0x0007c06401007387 */ /* 0x000fe80000100a00 */
[----:B------:R1:W-:Y:S04]  /*2f310*/  STL.64 [R1+0x7c8], R102 ;  /* 0x0007c86601007387 */ /* 0x0003e80000100a00 */
[----:B------:R-:W3:Y:S04]  /*2f320*/  LDL.LU R121, [R1+0x314] ;  /* 0x0003140001797983 */ /* 0x000ee80000300800 */
[----:B------:R-:W3:Y:S04]  /*2f330*/  LDL.LU R122, [R1+0x318] ;  /* 0x00031800017a7983 */ /* 0x000ee80000300800 */
[----:B------:R-:W3:Y:S01]  /*2f340*/  LDL.LU R123, [R1+0x31c] ;  /* 0x00031c00017b7983 */ /* 0x000ee20000300800 */
[C---:B------:R-:W-:Y:S03]  /*2f350*/  HMMA.1688.F32.TF32 R240, R244.reuse, R58, R124 ;  /* 0x0000003af4f0723c */ /* 0x040fe6000008107c */
[----:B------:R-:W-:Y:S03]  /*2f360*/  LDS R96, [R0+UR12+0x3180] ;  /* 0x0031800c00607984 */ /* 0x000fe60008000800 */
[C---:B-1----:R-:W-:Y:S01]  /*2f370*/  HMMA.1688.F32.TF32 R100, R244.reuse, R54, R128 ;  /* 0x00000036f464723c */ /* 0x042fe20000081080 */
[----:B------:R-:W-:Y:S04]  /*2f380*/  LDS R98, [R0+UR12+0x3980] ;  /* 0x0039800c00627984 */ /* 0x000fe80008000800 */
[----:B------:R-:W-:Y:S01]  /*2f390*/  LDS R97, [R3+UR12+0x3180] ;  /* 0x0031800c03617984 */ /* 0x000fe20008000800 */
[C---:B------:R-:W-:Y:S03]  /*2f3a0*/  HMMA.1688.F32.TF32 R124, R244.reuse, R50, R132 ;  /* 0x00000032f47c723c */ /* 0x040fe60000081084 */
[----:B------:R-:W1:Y:S08]  /*2f3b0*/  LDS R99, [R3+UR12+0x3980] ;  /* 0x0039800c03637984 */ /* 0x000e700008000800 */
[----:B------:R-:W-:Y:S04]  /*2f3c0*/  STL.64 [R1+0x7b0], R240 ;  /* 0x0007b0f001007387 */ /* 0x000fe80000100a00 */
[----:B------:R-:W-:Y:S04]  /*2f3d0*/  STL.64 [R1+0x7b8], R242 ;  /* 0x0007b8f201007387 */ /* 0x000fe80000100a00 */
[----:B------:R-:W-:Y:S04]  /*2f3e0*/  STL.64 [R1+0x7a0], R100 ;  /* 0x0007a06401007387 */ /* 0x000fe80000100a00 */
[----:B------:R1:W-:Y:S04]  /*2f3f0*/  STL.64 [R1+0x7a8], R102 ;  /* 0x0007a86601007387 */ /* 0x0003e80000100a00 */
[----:B------:R-:W-:Y:S04]  /*2f400*/  STL.64 [R1+0x790], R124 ;  /* 0x0007907c01007387 */ /* 0x000fe80000100a00 */
[----:B------:R1:W-:Y:S02]  /*2f410*/  STL.64 [R1+0x798], R126 ;  /* 0x0007987e01007387 */ /* 0x0003e40000100a00 */
[C---:B-1----:R-:W-:Y:S06]  /*2f420*/  HMMA.1688.F32.TF32 R100, R244.reuse, R46, R136 ;  /* 0x0000002ef464723c */ /* 0x042fec0000081088 */
[----:B------:R-:W-:-:S15]  /*2f430*/  HMMA.1688.F32.TF32 R124, R244, R42, R140 ;  /* 0x0000002af47c723c */ /* 0x000fde000008108c */
[----:B------:R-:W-:-:S02]  /*2f440*/  NOP ;  /* 0x0000000000007918 */ /* 0x000fc40000000000 */
[----:B------:R-:W-:Y:S04]  /*2f450*/  STL.64 [R1+0x780], R100 ;  /* 0x0007806401007387 */ /* 0x000fe80000100a00 */
[----:B------:R-:W-:Y:S04]  /*2f460*/  STL.64 [R1+0x788], R102 ;  /* 0x0007886601007387 */ /* 0x000fe80000100a00 */
[----:B------:R-:W-:Y:S04]  /*2f470*/  STL.64 [R1+0x5c0], R124 ;  /* 0x0005c07c01007387 */ /* 0x000fe80000100a00 */
[----:B------:R-:W-:Y:S01]  /*2f480*/  STL.64 [R1+0x5c8], R126 ;  /* 0x0005c87e01007387 */ /* 0x000fe20000100a00 */
[C---:B------:R-:W-:Y:S06]  /*2f490*/  HMMA.1688.F32.TF32 R108, R36.reuse, R6, R108 ;  /* 0x00000006246c723c */ /* 0x040fec000008106c */
[C---:B--2---:R-:W-:Y:S06]  /*2f4a0*/  HMMA.1688.F32.TF32 R112, R36.reuse, R10, R112 ;  /* 0x0000000a2470723c */ /* 0x044fec0000081070 */
[C---:B----4-:R-:W-:Y:S06]  /*2f4b0*/  HMMA.1688.F32.TF32 R116, R36.reuse, R14, R116 ;  /* 0x0000000e2474723c */ /* 0x050fec0000081074 */
[----:B---3--:R-:W-:-:S15]  /*2f4c0*/  HMMA.1688.F32.TF32 R120, R36, R18, R120 ;  /* 0x000000122478723c */ /* 0x008fde0000081078 */
[----:B------:R-:W-:-:S08]  /*2f4d0*/  NOP ;  /* 0x0000000000007918 */ /* 0x000fd00000000000 */
        /* <DEDUP_REMOVED lines=37> */
[----:B-1----:R-:W-:Y:S06]  /*2f730*/  HMMA.1688.F32.TF32 R108, R36, R42, R188 ;  /* 0x0000002a246c723c */ /* 0x002fec00000810bc */
[C---:B------:R-:W-:Y:S03]  /*2f740*/  HMMA.1688.F32.TF32 R36, R96.reuse, R18, R104 ;  /* 0x000000126024723c */ /* 0x040fe60000081068 */
[----:B------:R-:W-:Y:S04]  /*2f750*/  STL.64 [R1+0x3a0], R116 ;  /* 0x0003a07401007387 */ /* 0x000fe80000100a00 */
[----:B------:R-:W-:Y:S04]  /*2f760*/  STL.64 [R1+0x3a8], R118 ;  /* 0x0003a87601007387 */ /* 0x000fe80000100a00 */
[----:B------:R1:W-:Y:S04]  /*2f770*/  STL.64 [R1+0x390], R112 ;  /* 0x0003907001007387 */ /* 0x0003e80000100a00 */
[----:B------:R2:W-:Y:S04]  /*2f780*/  STL.64 [R1+0x398], R114 ;  /* 0x0003987201007387 */ /* 0x0005e80000100a00 */
[----:B-1----:R-:W3:Y:S04]  /*2f790*/  LDL.LU R112, [R1+0x70] ;  /* 0x0000700001707983 */ /* 0x002ee80000300800 */
[----:B------:R1:W-:Y:S04]  /*2f7a0*/  STL.64 [R1+0x370], R108 ;  /* 0x0003706c01007387 */ /* 0x0003e80000100a00 */
[----:B------:R4:W-:Y:S04]  /*2f7b0*/  STL.64 [R1+0x378], R110 ;  /* 0x0003786e01007387 */ /* 0x0009e80000100a00 */
[----:B------:R-:W-:Y:S04]  /*2f7c0*/  STL.64 [R1+0x360], R36 ;  /* 0x0003602401007387 */ /* 0x000fe80000100a00 */
[----:B------:R4:W-:Y:S04]  /*2f7d0*/  STL.64 [R1+0x368], R38 ;  /* 0x0003682601007387 */ /* 0x0009e80000100a00 */
[----:B------:R-:W3:Y:S04]  /*2f7e0*/  LDL.LU R113, [R1+0x74] ;  /* 0x0000740001717983 */ /* 0x000ee80000300800 */
[----:B--2---:R-:W3:Y:S04]  /*2f7f0*/  LDL.LU R114, [R1+0x78] ;  /* 0x0000780001727983 */ /* 0x004ee80000300800 */
[----:B------:R-:W3:Y:S04]  /*2f800*/  LDL.LU R115, [R1+0x7c] ;  /* 0x00007c0001737983 */ /* 0x000ee80000300800 */
        /* <DEDUP_REMOVED lines=38> */
[----:B----4-:R-:W4:Y:S04]  /*2fa70*/  LDL.LU R110, [R1+0x68] ;  /* 0x00006800016e7983 */ /* 0x010f280000300800 */
[----:B------:R-:W4:Y:S01]  /*2fa80*/  LDL.LU R111, [R1+0x6c] ;  /* 0x00006c00016f7983 */ /* 0x000f220000300800 */
[C---:B---3--:R-:W-:Y:S06]  /*2fa90*/  HMMA.1688.F32.TF32 R36, R96.reuse, R14, R244 ;  /* 0x0000000e6024723c */ /* 0x048fec00000810f4 */
[C---:B--2---:R-:W-:Y:S06]  /*2faa0*/  HMMA.1688.F32.TF32 R144, R96.reuse, R10, R140 ;  /* 0x0000000a6090723c */ /* 0x044fec000008108c */
[C---:B------:R-:W-:Y:S11]  /*2fab0*/  HMMA.1688.F32.TF32 R140, R96.reuse, R6, R104 ;  /* 0x00000006608c723c */ /* 0x040ff60000081068 */
[----:B------:R-:W-:Y:S04]  /*2fac0*/  STL.64 [R1+0x340], R36 ;  /* 0x0003402401007387 */ /* 0x000fe80000100a00 */
[----:B------:R1:W-:Y:S02]  /*2fad0*/  STL.64 [R1+0x348], R38 ;  /* 0x0003482601007387 */ /* 0x0003e40000100a00 */
[C---:B-1----:R-:W-:Y:S02]  /*2fae0*/  HMMA.1688.F32.TF32 R36, R96.reuse, R70, R192 ;  /* 0x000000466024723c */ /* 0x042fe400000810c0 */
[----:B------:R-:W-:Y:S04]  /*2faf0*/  STL.64 [R1+0x330], R144 ;  /* 0x0003309001007387 */ /* 0x000fe80000100a00 */
[----:B------:R-:W-:Y:S01]  /*2fb00*/  STL.64 [R1+0x338], R146 ;  /* 0x0003389201007387 */ /* 0x000fe20000100a00 */
[C---:B------:R-:W-:Y:S03]  /*2fb10*/  HMMA.1688.F32.TF32 R104, R96.reuse, R66, R196 ;  /* 0x000000426068723c */ /* 0x040fe600000810c4 */
[----:B------:R-:W-:Y:S04]  /*2fb20*/  STL.64 [R1+0x320], R140 ;  /* 0x0003208c01007387 */ /* 0x000fe80000100a00 */
[----:B------:R1:W-:Y:S09]  /*2fb30*/  STL.64 [R1+0x328], R142 ;  /* 0x0003288e01007387 */ /* 0x0003f20000100a00 */
[----:B------:R-:W-:Y:S01]  /*2fb40*/  STL.64 [R1+0x310], R36 ;  /* 0x0003102401007387 */ /* 0x000fe20000100a00 */
[C---:B-1----:R-:W-:Y:S03]  /*2fb50*/  HMMA.1688.F32.TF32 R140, R96.reuse, R62, R200 ;  /* 0x0000003e608c723c */ /* 0x042fe600000810c8 */
[----:B------:R1:W-:Y:S03]  /*2fb60*/  STL.64 [R1+0x318], R38 ;  /* 0x0003182601007387 */ /* 0x0003e60000100a00 */
[----:B-1----:R-:W-:Y:S01]  /*2fb70*/  HMMA.1688.F32.TF32 R36, R96, R22, R204 ;  /* 0x000000166024723c */ /* 0x002fe200000810cc */
[----:B------:R-:W-:Y:S04]  /*2fb80*/  STL.64 [R1+0x300], R104 ;  /* 0x0003006801007387 */ /* 0x000fe80000100a00 */
[----:B------:R1:W-:-:S12]  /*2fb90*/  STL.64 [R1+0x308], R106 ;  /* 0x0003086a01007387 */ /* 0x0003d80000100a00 */
[----:B------:R-:W-:Y:S04]  /*2fba0*/  STL.64 [R1+0x2f0], R140 ;  /* 0x0002f08c01007387 */ /* 0x000fe80000100a00 */
[----:B------:R2:W-:Y:S01]  /*2fbb0*/  STL.64 [R1+0x2f8], R142 ;  /* 0x0002f88e01007387 */ /* 0x0005e20000100a00 */
[C---:B-1----:R-:W-:Y:S03]  /*2fbc0*/  HMMA.1688.F32.TF32 R104, R96.reuse, R26, R208 ;  /* 0x0000001a6068723c */ /* 0x042fe600000810d0 */
[----:B------:R-:W-:Y:S03]  /*2fbd0*/  STL.64 [R1+0x2d0], R36 ;  /* 0x0002d02401007387 */ /* 0x000fe60000100a00 */
[C---:B--2---:R-:W-:Y:S01]  /*2fbe0*/  HMMA.1688.F32.TF32 R140, R96.reuse, R30, R212 ;  /* 0x0000001e608c723c */ /* 0x044fe200000810d4 */
[----:B------:R1:W-:Y:S05]  /*2fbf0*/  STL.64 [R1+0x2d8], R38 ;  /* 0x0002d82601007387 */ /* 0x0003ea0000100a00 */
[----:B-1----:R-:W-:Y:S11]  /*2fc00*/  HMMA.1688.F32.TF32 R36, R96, R34, R216 ;  /* 0x000000226024723c */ /* 0x002ff600000810d8 */
[----:B------:R1:W-:Y:S04]  /*2fc10*/  STL.64 [R1+0x2c0], R104 ;  /* 0x0002c06801007387 */ /* 0x0003e80000100a00 */
[----:B------:R2:W-:Y:S04]  /*2fc20*/  STL.64 [R1+0x2c8], R106 ;  /* 0x0002c86a01007387 */ /* 0x0005e80000100a00 */
[----:B-1----:R-:W3:Y:S04]  /*2fc30*/  LDL.LU R104, [R1+0x90] ;  /* 0x0000900001687983 */ /* 0x002ee80000300800 */
[----:B------:R-:W-:Y:S04]  /*2fc40*/  STL.64 [R1+0x2b0], R140 ;  /* 0x0002b08c01007387 */ /* 0x000fe80000100a00 */
[----:B------:R1:W-:Y:S04]  /*2fc50*/  STL.64 [R1+0x2b8], R142 ;  /* 0x0002b88e01007387 */ /* 0x0003e80000100a00 */
[----:B------:R-:W-:Y:S04]  /*2fc60*/  STL.64 [R1+0x290], R36 ;  /* 0x0002902401007387 */ /* 0x000fe80000100a00 */
[----:B------:R4:W-:Y:S04]  /*2fc70*/  STL.64 [R1+0x298], R38 ;  /* 0x0002982601007387 */ /* 0x0009e80000100a00 */
[----:B------:R-:W3:Y:S04]  /*2fc80*/  LDL.LU R105, [R1+0x94] ;  /* 0x0000940001697983 */ /* 0x000ee80000300800 */
[----:B--2---:R-:W3:Y:S04]  /*2fc90*/  LDL.LU R106, [R1+0x98] ;  /* 0x00009800016a7983 */ /* 0x004ee80000300800 */
[----:B------:R-:W3:Y:S01]  /*2fca0*/  LDL.LU R107, [R1+0x9c] ;  /* 0x00009c00016b7983 */ /* 0x000ee20000300800 */
[----:B------:R-:W-:-:S02]  /*2fcb0*/  LOP3.LUT R242, R0, 0x40, RZ, 0x3c, !PT ;  /* 0x0000004000f27812 */ /* 0x000fc400078e3cff */
[----:B------:R-:W-:-:S03]  /*2fcc0*/  LOP3.LUT R243, R0, 0x60, RZ, 0x3c, !PT ;  /* 0x0000006000f37812 */ /* 0x000fc600078e3cff */
[----:B------:R-:W-:Y:S04]  /*2fcd0*/  LDS R100, [R242+UR12+0x3000] ;  /* 0x0030000cf2647984 */ /* 0x000fe80008000800 */
[----:B------:R-:W-:Y:S04]  /*2fce0*/  LDS R102, [R242+UR12+0x3800] ;  /* 0x0038000cf2667984 */ /* 0x000fe80008000800 */
[----:B------:R-:W-:Y:S04]  /*2fcf0*/  LDS R101, [R243+UR12+0x3000] ;  /* 0x0030000cf3657984 */ /* 0x000fe80008000800 */
[----:B------:R-:W2:Y:S01]  /*2fd00*/  LDS R103, [R243+UR12+0x3800] ;  /* 0x0038000cf3677984 */ /* 0x000ea20008000800 */
[C---:B-1----:R-:W-:Y:S03]  /*2fd10*/  HMMA.1688.F32.TF32 R140, R96.reuse, R58, R220 ;  /* 0x0000003a608c723c */ /* 0x042fe600000810dc */
[----:B------:R-:W-:Y:S03]  /*2fd20*/  LDS R196, [R242+UR12+0x3100] ;  /* 0x0031000cf2c47984 */ /* 0x000fe60008000800 */
[C---:B------:R-:W-:Y:S01]  /*2fd30*/  HMMA.1688.F32.TF32 R144, R96.reuse, R54, R224 ;  /* 0x000000366090723c */ /* 0x040fe200000810e0 */
[----:B------:R-:W-:Y:S04]  /*2fd40*/  LDS R198, [R242+UR12+0x3900] ;  /* 0x0039000cf2c67984 */ /* 0x000fe80008000800 */
[----:B------:R-:W-:Y:S01]  /*2fd50*/  LDS R192, [R242+UR12+0x3180] ;  /* 0x0031800cf2c07984 */ /* 0x000fe20008000800 */
[C---:B----4-:R-:W-:Y:S03]  /*2fd60*/  HMMA.1688.F32.TF32 R36, R96.reuse, R50, R228 ;  /* 0x000000326024723c */ /* 0x050fe600000810e4 */
[----:B------:R-:W-:Y:S04]  /*2fd70*/  LDS R194, [R242+UR12+0x3980] ;  /* 0x0039800cf2c27984 */ /* 0x000fe80008000800 */
[----:B------:R-:W-:Y:S04]  /*2fd80*/  LDS R197, [R243+UR12+0x3100] ;  /* 0x0031000cf3c57984 */ /* 0x000fe80008000800 */
[----:B------:R-:W-:Y:S04]  /*2fd90*/  STL.64 [R1+0x280], R140 ;  /* 0x0002808c01007387 */ /* 0x000fe80000100a00 */
[----:B------:R1:W-:Y:S04]  /*2fda0*/  STL.64 [R1+0x288], R142 ;  /* 0x0002888e01007387 */ /* 0x0003e80000100a00 */
[----:B------:R-:W-:Y:S04]  /*2fdb0*/  STL.64 [R1+0x260], R144 ;  /* 0x0002609001007387 */ /* 0x000fe80000100a00 */
[----:B------:R-:W-:Y:S01]  /*2fdc0*/  STL.64 [R1+0x268], R146 ;  /* 0x0002689201007387 */ /* 0x000fe20000100a00 */
[C---:B-1----:R-:W-:Y:S03]  /*2fdd0*/  HMMA.1688.F32.TF32 R140, R96.reuse, R46, R232 ;  /* 0x0000002e608c723c */ /* 0x042fe600000810e8 */
[----:B------:R-:W-:Y:S04]  /*2fde0*/  STL.64 [R1+0x210], R36 ;  /* 0x0002102401007387 */ /* 0x000fe80000100a00 */
[----:B------:R2:W-:Y:S01]  /*2fdf0*/  STL.64 [R1+0x218], R38 ;  /* 0x0002182601007387 */ /* 0x0005e20000100a00 */
[----:B------:R-:W-:Y:S03]  /*2fe00*/  HMMA.1688.F32.TF32 R96, R96, R42, R236 ;  /* 0x0000002a6060723c */ /* 0x000fe600000810ec */
[----:B------:R-:W-:Y:S04]  /*2fe10*/  LDS R199, [R243+UR12+0x3900] ;  /* 0x0039000cf3c77984 */ /* 0x000fe80008000800 */
[----:B------:R-:W-:Y:S01]  /*2fe20*/  LDS R193, [R243+UR12+0x3180] ;  /* 0x0031800cf3c17984 */ /* 0x000fe20008000800 */
[C---:B--2---:R-:W-:Y:S03]  /*2fe30*/  HMMA.1688.F32.TF32 R36, R100.reuse, R18, R136 ;  /* 0x000000126424723c */ /* 0x044fe60000081088 */
[----:B------:R-:W-:Y:S04]  /*2fe40*/  LDS R195, [R243+UR12+0x3980] ;  /* 0x0039800cf3c37984 */ /* 0x000fe80008000800 */
[----:B------:R-:W-:Y:S01]  /*2fe50*/  STL.64 [R1+0x1c0], R140 ;  /* 0x0001c08c01007387 */ /* 0x000fe20000100a00 */
[C---:B------:R-:W-:Y:S03]  /*2fe60*/  HMMA.1688.F32.TF32 R132, R100.reuse, R14, R132 ;  /* 0x0000000e6484723c */ /* 0x040fe60000081084 */
[----:B------:R-:W-:Y:S04]  /*2fe70*/  STL.64 [R1+0x1c8], R142 ;  /* 0x0001c88e01007387 */ /* 0x000fe80000100a00 */
[----:B------:R-:W-:Y:S04]  /*2fe80*/  STL.64 [R1+0x180], R96 ;  /* 0x0001806001007387 */ /* 0x000fe80000100a00 */
[----:B------:R1:W-:Y:S04]  /*2fe90*/  STL.64 [R1+0x188], R98 ;  /* 0x0001886201007387 */ /* 0x0003e80000100a00 */
[----:B------:R-:W-:Y:S04]  /*2fea0*/  STL.64 [R1+0x1a0], R36 ;  /* 0x0001a02401007387 */ /* 0x000fe80000100a00 */
[----:B------:R2:W-:Y:S01]  /*2feb0*/  STL.64 [R1+0x1a8], R38 ;  /* 0x0001a82601007387 */ /* 0x0005e20000100a00 */
[C---:B-1----:R-:W-:Y:S06]  /*2fec0*/  HMMA.1688.F32.TF32 R96, R100.reuse, R10, R128 ;  /* 0x0000000a6460723c */ /* 0x042fec0000081080 */
[C---:B--2---:R-:W-:Y:S01]  /*2fed0*/  HMMA.1688.F32.TF32 R36, R100.reuse, R6, R124 ;  /* 0x000000066424723c */ /* 0x044fe2000008107c */
[----:B------:R-:W-:Y:S04]  /*2fee0*/  STL.64 [R1+0x1b0], R132 ;  /* 0x0001b08401007387 */ /* 0x000fe80000100a00 */
[----:B------:R-:W-:Y:S01]  /*2fef0*/  STL.64 [R1+0x1b8], R134 ;  /* 0x0001b88601007387 */ /* 0x000fe20000100a00 */
[C---:B------:R-:W-:Y:S03]  /*2ff00*/  HMMA.1688.F32.TF32 R120, R100.reuse, R70, R120 ;  /* 0x000000466478723c */ /* 0x040fe60000081078 */
[----:B------:R-:W-:Y:S03]  /*2ff10*/  LDS R132, [R242+UR12+0x3080] ;  /* 0x0030800cf2847984 */ /* 0x000fe60008000800 */
[C---:B------:R-:W-:Y:S01]  /*2ff20*/  HMMA.1688.F32.TF32 R108, R100.reuse, R22, R108 ;  /* 0x00000016646c723c */ /* 0x040fe2000008106c */
[----:B------:R-:W-:Y:S04]  /*2ff30*/  LDS R134, [R242+UR12+0x3880] ;  /* 0x0038800cf2867984 */ /* 0x000fe80008000800 */
[----:B------:R-:W-:Y:S04]  /*2ff40*/  STL.64 [R1+0x200], R96 ;  /* 0x0002006001007387 */ /* 0x000fe80000100a00 */
[----:B------:R1:W-:Y:S04]  /*2ff50*/  STL.64 [R1+0x208], R98 ;  /* 0x0002086201007387 */ /* 0x0003e80000100a00 */
[----:B------:R-:W-:Y:S04]  /*2ff60*/  STL.64 [R1+0x190], R36 ;  /* 0x0001902401007387 */ /* 0x000fe80000100a00 */
[----:B------:R2:W-:Y:S01]  /*2ff70*/  STL.64 [R1+0x198], R38 ;  /* 0x0001982601007387 */ /* 0x0005e20000100a00 */
[C---:B-1----:R-:W-:Y:S03]  /*2ff80*/  HMMA.1688.F32.TF32 R96, R100.reuse, R66, R116 ;  /* 0x000000426460723c */ /* 0x042fe60000081074 */
[----:B------:R-:W-:Y:S04]  /*2ff90*/  LDS R133, [R243+UR12+0x3080] ;  /* 0x0030800cf3857984 */ /* 0x000fe80008000800 */
[----:B------:R-:W1:Y:S01]  /*2ffa0*/  LDS R135, [R243+UR12+0x3880] ;  /* 0x0038800cf3877984 */ /* 0x000e620008000800 */
[C---:B--2---:R-:W-:Y:S03]  /*2ffb0*/  HMMA.1688.F32.TF32 R36, R100.reuse, R62, R112 ;  /* 0x0000003e6424723c */ /* 0x044fe60000081070 */
[----:B------:R-:W-:Y:S04]  /*2ffc0*/  STL.64 [R1+0x220], R120 ;  /* 0x0002207801007387 */ /* 0x000fe80000100a00 */
[----:B------:R-:W-:Y:S08]  /*2ffd0*/  STL.64 [R1+0x228], R122 ;  /* 0x0002287a01007387 */ /* 0x000ff00000100a00 */
[----:B------:R-:W-:Y:S04]  /*2ffe0*/  STL.64 [R1+0x1f0], R96 ;  /* 0x0001f06001007387 */ /* 0x000fe80000100a00 */
[----:B------:R2:W-:Y:S04]  /*2fff0*/  STL.64 [R1+0x1f8], R98 ;  /* 0x0001f86201007387 */ /* 0x0005e80000100a00 */
[----:B------:R-:W-:Y:S04]  /*30000*/  STL.64 [R1+0x150], R36 ;  /* 0x0001502401007387 */ /* 0x000fe80000100a00 */
[----:B------:R4:W-:Y:S01]  /*30010*/  STL.64 [R1+0x158], R38 ;  /* 0x0001582601007387 */ /* 0x0009e20000100a00 */
[C---:B--2---:R-:W-:Y:S06]  /*30020*/  HMMA.1688.F32.TF32 R96, R100.reuse, R26, R248 ;  /* 0x0000001a6460723c */ /* 0x044fec00000810f8 */
[----:B----4-:R-:W-:Y:S01]  /*30030*/  HMMA.1688.F32.TF32 R36, R100, R30, R72 ;  /* 0x0000001e6424723c */ /* 0x010fe20000081048 */
[----:B------:R-:W-:Y:S04]  /*30040*/  STL.64 [R1+0x140], R108 ;  /* 0x0001406c01007387 */ /* 0x000fe80000100a00 */
[----:B------:R-:W-:-:S12]  /*30050*/  STL.64 [R1+0x148], R110 ;  /* 0x0001486e01007387 */ /* 0x000fd80000100a00 */
[----:B------:R-:W-:Y:S04]  /*30060*/  STL.64 [R1+0x120], R96 ;  /* 0x0001206001007387 */ /* 0x000fe80000100a00 */
[----:B------:R-:W-:Y:S04]  /*30070*/  STL.64 [R1+0x128], R98 ;  /* 0x0001286201007387 */ /* 0x000fe80000100a00 */
[----:B------:R-:W-:Y:S04]  /*30080*/  STL.64 [R1+0x110], R36 ;  /* 0x0001102401007387 */ /* 0x000fe80000100a00 */
[----:B------:R2:W-:Y:S02]  /*30090*/  STL.64 [R1+0x118], R38 ;  /* 0x0001182601007387 */ /* 0x0005e40000100a00 */
[C---:B--2---:R-:W-:Y:S06]  /*300a0*/  HMMA.1688.F32.TF32 R36, R100.reuse, R34, R76 ;  /* 0x000000226424723c */ /* 0x044fec000008104c */
[C---:B------:R-:W-:Y:S06]  /*300b0*/  HMMA.1688.F32.TF32 R76, R100.reuse, R58, R80 ;  /* 0x0000003a644c723c */ /* 0x040fec0000081050 */
[C---:B------:R-:W-:Y:S06]  /*300c0*/  HMMA.1688.F32.TF32 R72, R100.reuse, R54, R84 ;  /* 0x000000366448723c */ /* 0x040fec0000081054 */
[C---:B------:R-:W-:Y:S05]  /*300d0*/  HMMA.1688.F32.TF32 R92, R100.reuse, R46, R92 ;  /* 0x0000002e645c723c */ /* 0x040fea000008105c */
[----:B------:R-:W-:Y:S04]  /*300e0*/  STL.64 [R1+0x270], R36 ;  /* 0x0002702401007387 */ /* 0x000fe80000100a00 */
[----:B------:R2:W-:Y:S02]  /*300f0*/  STL.64 [R1+0x278], R38 ;  /* 0x0002782601007387 */ /* 0x0005e40000100a00 */
[C---:B--2---:R-:W-:Y:S02]  /*30100*/  HMMA.1688.F32.TF32 R36, R100.reuse, R50, R88 ;  /* 0x000000326424723c */ /* 0x044fe40000081058 */
[----:B------:R-:W-:Y:S04]  /*30110*/  STL.64 [R1+0x100], R76 ;  /* 0x0001004c01007387 */ /* 0x000fe80000100a00 */
[----:B------:R-:W-:Y:S04]  /*30120*/  STL.64 [R1+0x108], R78 ;  /* 0x0001084e01007387 */ /* 0x000fe80000100a00 */
[----:B------:R-:W-:Y:S04]  /*30130*/  STL.64 [R1+0xf0], R72 ;  /* 0x0000f04801007387 */ /* 0x000fe80000100a00 */
[----:B------:R-:W-:Y:S04]  /*30140*/  STL.64 [R1+0xf8], R74 ;  /* 0x0000f84a01007387 */ /* 0x000fe80000100a00 */
[----:B------:R-:W-:Y:S05]  /*30150*/  STL.64 [R1+0x20e0], R94 ;  /* 0x0020e05e01007387 */ /* 0x000fea0000100a00 */
[----:B------:R-:W-:Y:S04]  /*30160*/  STL.64 [R1+0xe0], R36 ;  /* 0x0000e02401007387 */ /* 0x000fe80000100a00 */
[----:B------:R3:W-:Y:S02]  /*30170*/  STL.64 [R1+0xe8], R38 ;  /* 0x0000e82601007387 */ /* 0x0007e40000100a00 */
[----:B---3--:R-:W-:Y:S02]  /*30180*/  HMMA.1688.F32.TF32 R36, R100, R42, R104 ;  /* 0x0000002a6424723c */ /* 0x008fe40000081068 */
[----:B------:R-:W-:-:S15]  /*30190*/  STL.64 [R1+0x20d8], R92 ;  /* 0x0020d85c01007387 */ /* 0x000fde0000100a00 */
[----:B------:R-:W-:-:S06]  /*301a0*/  NOP ;  /* 0x0000000000007918 */ /* 0x000fcc0000000000 */
[----:B------:R-:W-:Y:S04]  /*301b0*/  STL.64 [R1+0x20f0], R38 ;  /* 0x0020f02601007387 */ /* 0x000fe80000100a00 */
[----:B------:R2:W-:Y:S04]  /*301c0*/  STL.64 [R1+0x20e8], R36 ;  /* 0x0020e82401007387 */ /* 0x0005e80000100a00 */
[----:B------:R-:W1:Y:S04]  /*301d0*/  LDL.LU R112, [R1+0xd0] ;  /* 0x0000d00001707983 */ /* 0x000e680000300800 */
[----:B------:R-:W1:Y:S04]  /*301e0*/  LDL.LU R113, [R1+0xd4] ;  /* 0x0000d40001717983 */ /* 0x000e680000300800 */
[----:B------:R-:W1:Y:S04]  /*301f0*/  LDL.LU R114, [R1+0xd8] ;  /* 0x0000d80001727983 */ /* 0x000e680000300800 */
[----:B------:R-:W1:Y:S04]  /*30200*/  LDL.LU R115, [R1+0xdc] ;  /* 0x0000dc0001737983 */ /* 0x000e680000300800 */
        /* <DEDUP_REMOVED lines=40> */
[C---:B-1----:R-:W-:Y:S06]  /*30490*/  HMMA.1688.F32.TF32 R100, R132.reuse, R22, R112 ;  /* 0x000000168464723c */ /* 0x042fec0000081070 */
[C---:B---3--:R-:W-:Y:S06]  /*304a0*/  HMMA.1688.F32.TF32 R80, R132.reuse, R6, R128 ;  /* 0x000000068450723c */ /* 0x048fec0000081080 */
[C---:B----4-:R-:W-:Y:S06]  /*304b0*/  HMMA.1688.F32.TF32 R176, R132.reuse, R18, R244 ;  /* 0x0000001284b0723c */ /* 0x050fec00000810f4 */
[C---:B--2---:R-:W-:Y:S06]  /*304c0*/  HMMA.1688.F32.TF32 R72, R132.reuse, R14, R140 ;  /* 0x0000000e8448723c */ /* 0x044fec000008108c */
[C---:B------:R-:W-:Y:S11]  /*304d0*/  HMMA.1688.F32.TF32 R76, R132.reuse, R10, R136 ;  /* 0x0000000a844c723c */ /* 0x040ff60000081088 */
[----:B------:R-:W-:Y:S01]  /*304e0*/  STL.64 [R1+0x2100], R178 ;  /* 0x002100b201007387 */ /* 0x000fe20000100a00 */
[C---:B------:R-:W-:Y:S03]  /*304f0*/  HMMA.1688.F32.TF32 R84, R132.reuse, R70, R124 ;  /* 0x000000468454723c */ /* 0x040fe6000008107c */
[----:B------:R-:W-:Y:S03]  /*30500*/  STL.64 [R1+0x20f8], R176 ;  /* 0x0020f8b001007387 */ /* 0x000fe60000100a00 */
[C---:B------:R-:W-:Y:S01]  /*30510*/  HMMA.1688.F32.TF32 R88, R132.reuse, R66, R120 ;  /* 0x000000428458723c */ /* 0x040fe20000081078 */
[----:B------:R-:W-:Y:S05]  /*30520*/  STL.64 [R1+0x2110], R74 ;  /* 0x0021104a01007387 */ /* 0x000fea0000100a00 */
[C---:B------:R-:W-:Y:S01]  /*30530*/  HMMA.1688.F32.TF32 R96, R132.reuse, R62, R116 ;  /* 0x0000003e8460723c */ /* 0x040fe20000081074 */
[----:B------:R1:W-:Y:S04]  /*30540*/  STL.64 [R1+0x2108], R72 ;  /* 0x0021084801007387 */ /* 0x0003e80000100a00 */
        /* <DEDUP_REMOVED lines=62> */
[----:B------:R-:W4:Y:S08]  /*30930*/  LDL.LU R243, [R1+0x2ec] ;  /* 0x0002ec0001f37983 */ /* 0x000f300000300800 */
[----:B------:R-:W-:Y:S04]  /*30940*/  STL.64 [R1+0x21a0], R114 ;  /* 0x0021a07201007387 */ /* 0x000fe80000100a00 */
[----:B------:R-:W-:Y:S01]  /*30950*/  STL.64 [R1+0x2198], R112 ;  /* 0x0021987001007387 */ /* 0x000fe20000100a00 */
[C---:B--2---:R-:W-:Y:S06]  /*30960*/  HMMA.1688.F32.TF32 R140, R196.reuse, R70, R140 ;  /* 0x00000046c48c723c */ /* 0x044fec000008108c */
[----:B---3--:R-:W-:Y:S06]  /*30970*/  HMMA.1688.F32.TF32 R136, R196, R18, R136 ;  /* 0x00000012c488723c */ /* 0x008fec0000081088 */
[C---:B----4-:R-:W-:Y:S06]  /*30980*/  HMMA.1688.F32.TF32 R120, R132.reuse, R54, R120 ;  /* 0x000000368478723c */ /* 0x050fec0000081078 */
[C---:B------:R-:W-:Y:S06]  /*30990*/  HMMA.1688.F32.TF32 R116, R132.reuse, R58, R116 ;  /* 0x0000003a8474723c */ /* 0x040fec0000081074 */
[C---:B------:R-:W-:Y:S06]  /*309a0*/  HMMA.1688.F32.TF32 R124, R132.reuse, R50, R124 ;  /* 0x00000032847c723c */ /* 0x040fec000008107c */
[C---:B------:R-:W-:Y:S11]  /*309b0*/  HMMA.1688.F32.TF32 R128, R132.reuse, R46, R128 ;  /* 0x0000002e8480723c */ /* 0x040ff60000081080 */
[----:B------:R-:W-:Y:S01]  /*309c0*/  STL.64 [R1+0x21b0], R118 ;  /* 0x0021b07601007387 */ /* 0x000fe20000100a00 */
[----:B------:R-:W-:Y:S03]  /*309d0*/  HMMA.1688.F32.TF32 R132, R132, R42, R152 ;  /* 0x0000002a8484723c */ /* 0x000fe60000081098 */
[----:B------:R-:W-:Y:S03]  /*309e0*/  STL.64 [R1+0x21a8], R116 ;  /* 0x0021a87401007387 */ /* 0x000fe60000100a00 */
[C---:B------:R-:W-:Y:S01]  /*309f0*/  HMMA.1688.F32.TF32 R180, R196.reuse, R14, R148 ;  /* 0x0000000ec4b4723c */ /* 0x040fe20000081094 */
[----:B------:R-:W-:Y:S05]  /*30a00*/  STL.64 [R1+0x21c0], R122 ;  /* 0x0021c07a01007387 */ /* 0x000fea0000100a00 */
[C---:B------:R-:W-:Y:S01]  /*30a10*/  HMMA.1688.F32.TF32 R188, R196.reuse, R10, R144 ;  /* 0x0000000ac4bc723c */ /* 0x040fe20000081090 */
        /* <DEDUP_REMOVED lines=25> */
[----:B------:R-:W3:Y:S01]  /*30bb0*/  LDL.LU R227, [R1+0x42c] ;  /* 0x00042c0001e37983 */ /* 0x000ee20000300800 */
[C---:B------:R-:W-:Y:S03]  /*30bc0*/  HMMA.1688.F32.TF32 R144, R196.reuse, R66, R240 ;  /* 0x00000042c490723c */ /* 0x040fe600000810f0 */
        /* <DEDUP_REMOVED lines=36> */
[----:B------:R-:W-:Y:S04]  /*30e10*/  STL.64 [R1+0x2250], R146 ;  /* 0x0022509201007387 */ /* 0x000fe80000100a00 */
[----:B------:R-:W-:Y:S01]  /*30e20*/  STL.64 [R1+0x2248], R144 ;  /* 0x0022489001007387 */ /* 0x000fe20000100a00 */
[----:B--2---:R-:W-:Y:S03]  /*30e30*/  HMMA.1688.F32.TF32 R148, R196, R62, R240 ;  /* 0x0000003ec494723c */ /* 0x004fe600000810f0 */
        /* <DEDUP_REMOVED lines=12> */
[----:B------:R-:W1:Y:S04]  /*30f00*/  LDL.LU R204, [R1+0x590] ;  /* 0x0005900001cc7983 */ /* 0x000e680000300800 */
[----:B------:R-:W1:Y:S04]  /*30f10*/  LDL.LU R205, [R1+0x594] ;  /* 0x0005940001cd7983 */ /* 0x000e680000300800 */
[----:B------:R-:W1:Y:S04]  /*30f20*/  LDL.LU R206, [R1+0x598] ;  /* 0x0005980001ce7983 */ /* 0x000e680000300800 */
[----:B------:R-:W1:Y:S04]  /*30f30*/  LDL.LU R207, [R1+0x59c] ;  /* 0x00059c0001cf7983 */ /* 0x000e680000300800 */
[----:B------:R-:W4:Y:S04]  /*30f40*/  LDL.LU R200, [R1+0x580] ;  /* 0x0005800001c87983 */ /* 0x000f280000300800 */
[----:B------:R-:W4:Y:S04]  /*30f50*/  LDL.LU R201, [R1+0x584] ;  /* 0x0005840001c97983 */ /* 0x000f280000300800 */
[----:B------:R-:W4:Y:S04]  /*30f60*/  LDL.LU R202, [R1+0x588] ;  /* 0x0005880001ca7983 */ /* 0x000f280000300800 */
[----:B------:R-:W4:Y:S01]  /*30f70*/  LDL.LU R203, [R1+0x58c] ;  /* 0x00058c0001cb7983 */ /* 0x000f220000300800 */
[----:B------:R-:W-:Y:S06]  /*30f80*/  HMMA.1688.F32.TF32 R244, R192, R18, R244 ;  /* 0x00000012c0f4723c */ /* 0x000fec00000810f4 */
[----:B---3--:R-:W-:-:S15]  /*30f90*/  HMMA.1688.F32.TF32 R36, R196, R42, R224 ;  /* 0x0000002ac424723c */ /* 0x008fde00000810e0 */
[----:B------:R-:W-:-:S02]  /*30fa0*/  NOP ;  /* 0x0000000000007918 */ /* 0x000fc40000000000 */
[----:B------:R-:W-:Y:S06]  /*30fb0*/  STL [R1+0x2094], R244 ;  /* 0x002094f401007387 */ /* 0x000fec0000100800 */
[----:B------:R-:W-:Y:S04]  /*30fc0*/  STL.64 [R1+0x20], R36 ;  /* 0x0000202401007387 */ /* 0x000fe80000100a00 */
[----:B------:R3:W-:Y:S04]  /*30fd0*/  STL.64 [R1+0x28], R38 ;  /* 0x0000282601007387 */ /* 0x0007e80000100a00 */
[----:B------:R-:W-:Y:S04]  /*30fe0*/  STL [R1+0x2090], R245 ;  /* 0x002090f501007387 */ /* 0x000fe80000100800 */
[----:B------:R-:W-:Y:S04]  /*30ff0*/  STL [R1+0x208c], R246 ;  /* 0x00208cf601007387 */ /* 0x000fe80000100800 */
[----:B------:R-:W-:Y:S01]  /*31000*/  STL [R1+0x2088], R247 ;  /* 0x002088f701007387 */ /* 0x000fe20000100800 */
[C---:B--2---:R-:W-:Y:S06]  /*31010*/  HMMA.1688.F32.TF32 R240, R192.reuse, R14, R240 ;  /* 0x0000000ec0f0723c */ /* 0x044fec00000810f0 */
[C---:B----4-:R-:W-:Y:S06]  /*31020*/  HMMA.1688.F32.TF32 R236, R192.reuse, R10, R216 ;  /* 0x0000000ac0ec723c */ /* 0x050fec00000810d8 */
[C---:B------:R-:W-:Y:S11]  /*31030*/  HMMA.1688.F32.TF32 R224, R192.reuse, R6, R208 ;  /* 0x00000006c0e0723c */ /* 0x040ff600000810d0 */
[----:B------:R-:W-:Y:S01]  /*31040*/  STL [R1+0x20a0], R240 ;  /* 0x0020a0f001007387 */ /* 0x000fe20000100800 */
[C---:B-1----:R-:W-:Y:S03]  /*31050*/  HMMA.1688.F32.TF32 R72, R192.reuse, R70, R204 ;  /* 0x00000046c048723c */ /* 0x042fe600000810cc */
[----:B------:R-:W-:Y:S04]  /*31060*/  STL [R1+0x209c], R241 ;  /* 0x00209cf101007387 */ /* 0x000fe80000100800 */
[----:B------:R-:W-:Y:S04]  /*31070*/  STL [R1+0x2098], R242 ;  /* 0x002098f201007387 */ /* 0x000fe80000100800 */
[----:B------:R1:W-:Y:S04]  /*31080*/  STL [R1+0x2084], R243 ;  /* 0x002084f301007387 */ /* 0x0003e80000100800 */
[----:B------:R-:W-:Y:S04]  /*31090*/  STL [R1+0x20a8], R236 ;  /* 0x0020a8ec01007387 */ /* 0x000fe80000100800 */
[----:B------:R-:W-:Y:S04]  /*310a0*/  STL [R1+0x20a4], R237 ;  /* 0x0020a4ed01007387 */ /* 0x000fe80000100800 */
[----:B------:R2:W-:Y:S04]  /*310b0*/  STL [R1+0x2080], R238 ;  /* 0x002080ee01007387 */ /* 0x0005e80000100800 */
[----:B------:R4:W-:Y:S04]  /*310c0*/  STL [R1+0x207c], R239 ;  /* 0x00207cef01007387 */ /* 0x0009e80000100800 */
[----:B------:R-:W-:Y:S01]  /*310d0*/  STL [R1+0x20b4], R224 ;  /* 0x0020b4e001007387 */ /* 0x000fe20000100800 */
[----:B---3--:R-:W-:Y:S03]  /*310e0*/  HMMA.1688.F32.TF32 R36, R192, R66, R200 ;  /* 0x00000042c024723c */ /* 0x008fe600000810c8 */
[----:B------:R-:W-:Y:S04]  /*310f0*/  STL [R1+0x20b0], R225 ;  /* 0x0020b0e101007387 */ /* 0x000fe80000100800 */
[----:B------:R-:W-:Y:S01]  /*31100*/  STL [R1+0x20ac], R226 ;  /* 0x0020ace201007387 */ /* 0x000fe20000100800 */
[----:B------:R-:W-:-:S03]  /*31110*/  MOV R200, R52 ;  /* 0x0000003400c87202 */ /* 0x000fc60000000f00 */
[----:B------:R3:W-:Y:S01]  /*31120*/  STL [R1+0x2078], R227 ;  /* 0x002078e301007387 */ /* 0x0007e20000100800 */
[----:B------:R-:W-:-:S03]  /*31130*/  IMAD.MOV.U32 R201, RZ, RZ, R53 ;  /* 0x000000ffffc97224 */ /* 0x000fc600078e0035 */
[----:B------:R-:W-:Y:S01]  /*31140*/  STL.64 [R1+0x90], R72 ;  /* 0x0000904801007387 */ /* 0x000fe20000100a00 */
[----:B------:R-:W-:-:S03]  /*31150*/  IMAD.MOV.U32 R202, RZ, RZ, R252 ;  /* 0x000000ffffca7224 */ /* 0x000fc600078e00fc */
[----:B------:R-:W-:Y:S01]  /*31160*/  STL.64 [R1+0x98], R74 ;  /* 0x0000984a01007387 */ /* 0x000fe20000100a00 */
[----:B------:R-:W-:-:S03]  /*31170*/  MOV R203, R69 ;  /* 0x0000004500cb7202 */ /* 0x000fc60000000f00 */
[----:B------:R-:W3:Y:S04]  /*31180*/  LDL.LU R52, [R1+0x2288] ;  /* 0x0022880001347983 */ /* 0x000ee80000300800 */
[----:B------:R-:W3:Y:S04]  /*31190*/  LDL.LU R53, [R1+0x2284] ;  /* 0x0022840001357983 */ /* 0x000ee80000300800 */
[----:B------:R-:W3:Y:S04]  /*311a0*/  LDL.LU R252, [R1+0x2280] ;  /* 0x0022800001fc7983 */ /* 0x000ee80000300800 */
[----:B------:R-:W3:Y:S01]  /*311b0*/  LDL.LU R69, [R1+0x227c] ;  /* 0x00227c0001457983 */ /* 0x000ee20000300800 */
[----:B------:R-:W-:Y:S01]  /*311c0*/  IMAD.MOV.U32 R204, RZ, RZ, R2 ;  /* 0x000000ffffcc7224 */ /* 0x000fe200078e0002 */
[----:B------:R-:W-:Y:S01]  /*311d0*/  MOV R206, R57 ;  /* 0x0000003900ce7202 */ /* 0x000fe20000000f00 */
[----:B------:R-:W-:Y:S01]  /*311e0*/  IMAD.MOV.U32 R205, RZ, RZ, R56 ;  /* 0x000000ffffcd7224 */ /* 0x000fe200078e0038 */
[----:B------:R-:W3:Y:S01]  /*311f0*/  LDL.LU R2, [R1+0x2278] ;  /* 0x0022780001027983 */ /* 0x000ee20000300800 */
[----:B------:R-:W-:-:S03]  /*31200*/  IMAD.MOV.U32 R207, RZ, RZ, R60 ;  /* 0x000000ffffcf7224 */ /* 0x000fc600078e003c */
[----:B------:R-:W3:Y:S04]  /*31210*/  LDL.LU R56, [R1+0x2274] ;  /* 0x0022740001387983 */ /* 0x000ee80000300800 */
[----:B------:R-:W3:Y:S04]  /*31220*/  LDL.LU R57, [R1+0x2270] ;  /* 0x0022700001397983 */ /* 0x000ee80000300800 */
[----:B------:R-:W3:Y:S01]  /*31230*/  LDL.LU R60, [R1+0x226c] ;  /* 0x00226c00013c7983 */ /* 0x000ee20000300800 */
[----:B------:R-:W-:-:S03]  /*31240*/  IMAD.MOV.U32 R208, RZ, RZ, R61 ;  /* 0x000000ffffd07224 */ /* 0x000fc600078e003d */
[----:B------:R-:W3:Y:S01]  /*31250*/  LDL.LU R176, [R1+0x570] ;  /* 0x0005700001b07983 */ /* 0x000ee20000300800 */
[----:B------:R-:W-:-:S03]  /*31260*/  MOV R209, R68 ;  /* 0x0000004400d17202 */ /* 0x000fc60000000f00 */
[----:B------:R-:W3:Y:S01]  /*31270*/  LDL.LU R177, [R1+0x574] ;  /* 0x0005740001b17983 */ /* 0x000ee20000300800 */
[----:B-1----:R-:W-:-:S03]  /*31280*/  IMAD.MOV.U32 R243, RZ, RZ, R36 ;  /* 0x000000fffff37224 */ /* 0x002fc600078e0024 */
[----:B------:R-:W3:Y:S01]  /*31290*/  LDL.LU R178, [R1+0x578] ;  /* 0x0005780001b27983 */ /* 0x000ee20000300800 */
[----:B--2---:R-:W-:-:S03]  /*312a0*/  MOV R238, R37 ;  /* 0x0000002500ee7202 */ /* 0x004fc60000000f00 */
[----:B------:R-:W2:Y:S01]  /*312b0*/  LDL.LU R179, [R1+0x57c] ;  /* 0x00057c0001b37983 */ /* 0x000ea20000300800 */
[----:B----4-:R-:W-:-:S03]  /*312c0*/  IMAD.MOV.U32 R239, RZ, RZ, R38 ;  /* 0x000000ffffef7224 */ /* 0x010fc600078e0026 */
[----:B------:R-:W4:Y:S01]  /*312d0*/  LDL.LU R61, [R1+0x2268] ;  /* 0x00226800013d7983 */ /* 0x000f220000300800 */
[----:B---3--:R-:W-:-:S03]  /*312e0*/  IMAD.MOV.U32 R227, RZ, RZ, R39 ;  /* 0x000000ffffe37224 */ /* 0x008fc600078e0027 */
[----:B------:R-:W3:Y:S04]  /*312f0*/  LDL.LU R68, [R1+0x2264] ;  /* 0x0022640001447983 */ /* 0x000ee80000300800 */
[----:B------:R-:W2:Y:S04]  /*31300*/  LDL.LU R36, [R1+0x560] ;  /* 0x0005600001247983 */ /* 0x000ea80000300800 */
[----:B------:R-:W2:Y:S04]  /*31310*/  LDL.LU R37, [R1+0x564] ;  /* 0x0005640001257983 */ /* 0x000ea80000300800 */
[----:B------:R-:W2:Y:S04]  /*31320*/  LDL.LU R38, [R1+0x568] ;  /* 0x0005680001267983 */ /* 0x000ea80000300800 */
[----:B------:R-:W2:Y:S01]  /*31330*/  LDL.LU R39, [R1+0x56c] ;  /* 0x00056c0001277983 */ /* 0x000ea20000300800 */
[----:B------:R-:W-:Y:S01]  /*31340*/  IMAD.MOV.U32 R217, RZ, RZ, R252 ;  /* 0x000000ffffd97224 */ /* 0x000fe200078e00fc */
[----:B------:R-:W-:-:S02]  /*31350*/  MOV R216, R69 ;  /* 0x0000004500d87202 */ /* 0x000fc40000000f00 */
        /* <DEDUP_REMOVED lines=10> */
[----:B--2---:R-:W-:-:S15]  /*31400*/  HMMA.1688.F32.TF32 R36, R192, R22, R36 ;  /* 0x00000016c024723c */ /* 0x004fde0000081024 */
[----:B------:R-:W-:-:S09]  /*31410*/  NOP ;  /* 0x0000000000007918 */ /* 0x000fd20000000000 */
[----:B------:R-:W-:Y:S01]  /*31420*/  IMAD.MOV.U32 R237, RZ, RZ, R36 ;  /* 0x000000ffffed7224 */ /* 0x000fe200078e0024 */
[----:B------:R-:W-:Y:S01]  /*31430*/  MOV R241, R38 ;  /* 0x0000002600f17202 */ /* 0x000fe20000000f00 */
[----:B------:R-:W-:Y:S02]  /*31440*/  IMAD.MOV.U32 R240, RZ, RZ, R37 ;  /* 0x000000fffff07224 */ /* 0x000fe400078e0025 */
[----:B------:R-:W-:Y:S02]  /*31450*/  IMAD.MOV.U32 R242, RZ, RZ, R39 ;  /* 0x000000fffff27224 */ /* 0x000fe400078e0027 */
[----:B----4-:R-:W-:Y:S02]  /*31460*/  IMAD.MOV.U32 R232, RZ, RZ, R252 ;  /* 0x000000ffffe87224 */ /* 0x010fe400078e00fc */
[----:B------:R-:W2:Y:S01]  /*31470*/  LDL.LU R252, [R1+0x2258] ;  /* 0x0022580001fc7983 */ /* 0x000ea20000300800 */
[----:B---3--:R-:W-:Y:S01]  /*31480*/  HMMA.1688.F32.TF32 R36, R192, R26, R92 ;  /* 0x0000001ac024723c */ /* 0x008fe2000008105c */
[----:B------:R-:W-:-:S02]  /*31490*/  IMAD.MOV.U32 R235, RZ, RZ, R61 ;  /* 0x000000ffffeb7224 */ /* 0x000fc400078e003d */
[----:B------:R-:W-:Y:S01]  /*314a0*/  IMAD.MOV.U32 R228, RZ, RZ, R60 ;  /* 0x000000ffffe47224 */ /* 0x000fe200078e003c */
[----:B------:R-:W-:Y:S02]  /*314b0*/  MOV R234, R68 ;  /* 0x0000004400ea7202 */ /* 0x000fe40000000f00 */
[----:B------:R-:W-:-:S15]  /*314c0*/  HMMA.1688.F32.TF32 R60, R192, R62, R176 ;  /* 0x0000003ec03c723c */ /* 0x000fde00000810b0 */
[----:B------:R-:W-:-:S03]  /*314d0*/  NOP ;  /* 0x0000000000007918 */ /* 0x000fc60000000000 */
[----:B------:R-:W-:Y:S01]  /*314e0*/  IMAD.MOV.U32 R224, RZ, RZ, R36 ;  /* 0x000000ffffe07224 */ /* 0x000fe200078e0024 */
[----:B------:R-:W-:Y:S01]  /*314f0*/  MOV R225, R37 ;  /* 0x0000002500e17202 */ /* 0x000fe20000000f00 */
[----:B------:R-:W-:Y:S02]  /*31500*/  IMAD.MOV.U32 R226, RZ, RZ, R38 ;  /* 0x000000ffffe27224 */ /* 0x000fe400078e0026 */
[----:B------:R-:W-:Y:S02]  /*31510*/  IMAD.MOV.U32 R236, RZ, RZ, R39 ;  /* 0x000000ffffec7224 */ /* 0x000fe400078e0027 */
[----:B------:R-:W-:Y:S01]  /*31520*/  HMMA.1688.F32.TF32 R36, R192, R30, R248 ;  /* 0x0000001ec024723c */ /* 0x000fe200000810f8 */
[----:B------:R-:W-:Y:S01]  /*31530*/  IMAD.MOV.U32 R233, RZ, RZ, R69 ;  /* 0x000000ffffe97224 */ /* 0x000fe200078e0045 */
[----:B------:R1:W-:Y:S04]  /*31540*/  STL [R1+0x20c4], R227 ;  /* 0x0020c4e301007387 */ /* 0x0003e80000100800 */
[----:B------:R3:W-:Y:S04]  /*31550*/  STL [R1+0x20c0], R239 ;  /* 0x0020c0ef01007387 */ /* 0x0007e80000100800 */
[----:B------:R-:W-:Y:S04]  /*31560*/  STL [R1+0x20bc], R238 ;  /* 0x0020bcee01007387 */ /* 0x000fe80000100800 */
[----:B------:R4:W-:Y:S10]  /*31570*/  STL [R1+0x20b8], R243 ;  /* 0x0020b8f301007387 */ /* 0x0009f40000100800 */
[----:B-1----:R-:W-:Y:S01]  /*31580*/  MOV R227, R36 ;  /* 0x0000002400e37202 */ /* 0x002fe20000000f00 */
[----:B---3--:R-:W-:Y:S01]  /*31590*/  IMAD.MOV.U32 R239, RZ, RZ, R37 ;  /* 0x000000ffffef7224 */ /* 0x008fe200078e0025 */
[----:B----4-:R-:W-:Y:S01]  /*315a0*/  MOV R243, R39 ;  /* 0x0000002700f37202 */ /* 0x010fe20000000f00 */
[----:B------:R-:W-:-:S02]  /*315b0*/  IMAD.MOV.U32 R238, RZ, RZ, R38 ;  /* 0x000000ffffee7224 */ /* 0x000fc400078e0026 */
[----:B------:R-:W-:Y:S01]  /*315c0*/  HMMA.1688.F32.TF32 R36, R192, R34, R232 ;  /* 0x00000022c024723c */ /* 0x000fe200000810e8 */
[----:B------:R-:W-:Y:S01]  /*315d0*/  MOV R247, R63 ;  /* 0x0000003f00f77202 */ /* 0x000fe20000000f00 */
[----:B------:R-:W-:Y:S01]  /*315e0*/  IMAD.MOV.U32 R246, RZ, RZ, R62 ;  /* 0x000000fffff67224 */ /* 0x000fe200078e003e */
[----:B------:R-:W-:Y:S01]  /*315f0*/  MOV R219, R52 ;  /* 0x0000003400db7202 */ /* 0x000fe20000000f00 */
[----:B------:R-:W-:Y:S01]  /*31600*/  IMAD.MOV.U32 R245, RZ, RZ, R61 ;  /* 0x000000fffff57224 */ /* 0x000fe200078e003d */
[----:B------:R-:W-:Y:S01]  /*31610*/  MOV R244, R60 ;  /* 0x0000003c00f47202 */ /* 0x000fe20000000f00 */
[----:B------:R-:W-:Y:S01]  /*31620*/  IMAD.MOV.U32 R218, RZ, RZ, R53 ;  /* 0x000000ffffda7224 */ /* 0x000fe200078e0035 */
[----:B------:R-:W-:Y:S01]  /*31630*/  MOV R229, R57 ;  /* 0x0000003900e57202 */ /* 0x000fe20000000f00 */
[----:B------:R-:W-:Y:S01]  /*31640*/  IMAD.MOV.U32 R230, RZ, RZ, R56 ;  /* 0x000000ffffe67224 */ /* 0x000fe200078e0038 */
[----:B------:R1:W-:Y:S01]  /*31650*/  STL [R1+0x20d4], R247 ;  /* 0x0020d4f701007387 */ /* 0x0003e20000100800 */
[----:B------:R-:W-:-:S03]  /*31660*/  IMAD.MOV.U32 R231, RZ, RZ, R2 ;  /* 0x000000ffffe77224 */ /* 0x000fc600078e0002 */
[----:B------:R3:W-:Y:S01]  /*31670*/  STL [R1+0x20d0], R246 ;  /* 0x0020d0f601007387 */ /* 0x0007e20000100800 */
[-C--:B------:R-:W-:Y:S03]  /*31680*/  HMMA.1688.F32.TF32 R168, R196, R58.reuse, R168 ;  /* 0x0000003ac4a8723c */ /* 0x080fe600000810a8 */
[----:B------:R4:W-:Y:S04]  /*31690*/  STL [R1+0x20cc], R245 ;  /* 0x0020ccf501007387 */ /* 0x0009e80000100800 */
[----:B------:R4:W-:Y:S01]  /*316a0*/  STL [R1+0x20c8], R244 ;  /* 0x0020c8f401007387 */ /* 0x0009e20000100800 */
[----:B------:R-:W-:Y:S02]  /*316b0*/  HMMA.1688.F32.TF32 R56, R192, R58, R228 ;  /* 0x0000003ac038723c */ /* 0x000fe400000810e4 */
[----:B-1----:R-:W-:Y:S01]  /*316c0*/  IMAD.MOV.U32 R247, RZ, RZ, R36 ;  /* 0x000000fffff77224 */ /* 0x002fe200078e0024 */
[----:B------:R-:W-:Y:S01]  /*316d0*/  MOV R95, R40 ;  /* 0x00000028005f7202 */ /* 0x000fe20000000f00 */
[----:B---3--:R-:W-:Y:S01]  /*316e0*/  IMAD.MOV.U32 R246, RZ, RZ, R37 ;  /* 0x000000fffff67224 */ /* 0x008fe200078e0025 */
[----:B----4-:R-:W-:Y:S01]  /*316f0*/  MOV R245, R38 ;  /* 0x0000002600f57202 */ /* 0x010fe20000000f00 */
[----:B------:R-:W-:Y:S01]  /*31700*/  HMMA.1688.F32.TF32 R172, R196, R54, R172 ;  /* 0x00000036c4ac723c */ /* 0x000fe200000810ac */
[----:B------:R-:W-:Y:S01]  /*31710*/  IMAD.MOV.U32 R94, RZ, RZ, R41 ;  /* 0x000000ffff5e7224 */ /* 0x000fe200078e0029 */
[----:B------:R-:W-:Y:S01]  /*31720*/  MOV R177, R24 ;  /* 0x0000001800b17202 */ /* 0x000fe20000000f00 */
[----:B------:R-:W-:-:S03]  /*31730*/  IMAD.MOV.U32 R244, RZ, RZ, R39 ;  /* 0x000000fffff47224 */ /* 0x000fc600078e0027 */
[----:B------:R-:W-:Y:S01]  /*31740*/  HMMA.1688.F32.TF32 R164, R196, R34, R164 ;  /* 0x00000022c4a4723c */ /* 0x000fe200000810a4 */
[----:B------:R-:W-:-:S05]  /*31750*/  IMAD.MOV.U32 R176, RZ, RZ, R25 ;  /* 0x000000ffffb07224 */ /* 0x000fca00078e0019 */
[----:B------:R-:W-:Y:S01]  /*31760*/  HMMA.1688.F32.TF32 R160, R196, R30, R160 ;  /* 0x0000001ec4a0723c */ /* 0x000fe200000810a0 */
[----:B------:R-:W-:-:S05]  /*31770*/  IMAD.MOV.U32 R178, RZ, RZ, R21 ;  /* 0x000000ffffb27224 */ /* 0x000fca00078e0015 */
[----:B------:R-:W-:Y:S01]  /*31780*/  HMMA.1688.F32.TF32 R156, R196, R26, R156 ;  /* 0x0000001ac49c723c */ /* 0x000fe2000008109c */
[----:B------:R-:W-:-:S05]  /*31790*/  IMAD.MOV.U32 R179, RZ, RZ, R20 ;  /* 0x000000ffffb37224 */ /* 0x000fca00078e0014 */
[----:B------:R-:W-:Y:S01]  /*317a0*/  HMMA.1688.F32.TF32 R152, R196, R22, R152 ;  /* 0x00000016c498723c */ /* 0x000fe20000081098 */
[----:B------:R-:W-:Y:S02]  /*317b0*/  IMAD.MOV.U32 R210, RZ, RZ, R49 ;  /* 0x000000ffffd27224 */ /* 0x000fe400078e0031 */
[----:B------:R-:W-:Y:S02]  /*317c0*/  IMAD.MOV.U32 R211, RZ, RZ, R48 ;  /* 0x000000ffffd37224 */ /* 0x000fe400078e0030 */
[----:B------:R-:W-:Y:S01]  /*317d0*/  IMAD.MOV.U32 R72, RZ, RZ, R9 ;  /* 0x000000ffff487224 */ /* 0x000fe200078e0009 */
[----:B------:R-:W-:Y:S01]  /*317e0*/  HMMA.1688.F32.TF32 R36, R192, R54, R216 ;  /* 0x00000036c024723c */ /* 0x000fe200000810d8 */
[----:B------:R-:W-:Y:S01]  /*317f0*/  MOV R228, R17 ;  /* 0x0000001100e47202 */ /* 0x000fe20000000f00 */
[----:B------:R-:W-:Y:S01]  /*31800*/  IMAD.MOV.U32 R229, RZ, RZ, R16 ;  /* 0x000000ffffe57224 */ /* 0x000fe200078e0010 */
[----:B------:R-:W-:Y:S01]  /*31810*/  MOV R231, R12 ;  /* 0x0000000c00e77202 */ /* 0x000fe20000000f00 */
[----:B------:R-:W-:-:S02]  /*31820*/  IMAD.MOV.U32 R230, RZ, RZ, R13 ;  /* 0x000000ffffe67224 */ /* 0x000fc400078e000d */
[----:B------:R-:W-:Y:S01]  /*31830*/  IMAD.MOV.U32 R73, RZ, RZ, R8 ;  /* 0x000000ffff497224 */ /* 0x000fe200078e0008 */
[----:B------:R-:W-:Y:S01]  /*31840*/  HMMA.1688.F32.TF32 R52, R192, R42, R200 ;  /* 0x0000002ac034723c */ /* 0x000fe200000810c8 */
[----:B------:R-:W-:Y:S01]  /*31850*/  MOV R74, R5 ;  /* 0x00000005004a7202 */ /* 0x000fe20000000f00 */
[----:B------:R-:W-:Y:S01]  /*31860*/  IMAD.MOV.U32 R75, RZ, RZ, R4 ;  /* 0x000000ffff4b7224 */ /* 0x000fe200078e0004 */
[----:B------:R-:W-:Y:S03]  /*31870*/  LDS R216, [R0+UR12+0x4000] ;  /* 0x0040000c00d87984 */ /* 0x000fe60008000800 */
[-C--:B------:R-:W-:Y:S01]  /*31880*/  HMMA.1688.F32.TF32 R212, R196, R50.reuse, R212 ;  /* 0x00000032c4d4723c */ /* 0x080fe200000810d4 */
[----:B------:R-:W-:Y:S04]  /*31890*/  LDS R218, [R0+UR12+0x4800] ;  /* 0x0048000c00da7984 */ /* 0x000fe80008000800 */
[----:B------:R-:W-:Y:S01]  /*318a0*/  LDS R217, [R3+UR12+0x4000] ;  /* 0x0040000c03d97984 */ /* 0x000fe20008000800 */
[----:B------:R-:W-:Y:S03]  /*318b0*/  HMMA.1688.F32.TF32 R248, R192, R50, R208 ;  /* 0x00000032c0f8723c */ /* 0x000fe600000810d0 */
[----:B------:R-:W-:Y:S04]  /*318c0*/  LDS R219, [R3+UR12+0x4800] ;  /* 0x0048000c03db7984 */ /* 0x000fe80008000800 */
[----:B------:R1:W-:Y:S01]  /*318d0*/  STL.64 [R1], R36 ;  /* 0x0000002401007387 */ /* 0x0003e20000100a00 */
[----:B------:R-:W-:-:S03]  /*318e0*/  IMAD.MOV.U32 R2, RZ, RZ, R39 ;  /* 0x000000ffff027224 */ /* 0x000fc600078e0027 */
[----:B------:R-:W-:Y:S01]  /*318f0*/  STL.64 [R1+0x10], R56 ;  /* 0x0000103801007387 */ /* 0x000fe20000100a00 */
[----:B------:R-:W-:-:S03]  /*31900*/  IMAD.MOV.U32 R39, RZ, RZ, R28 ;  /* 0x000000ffff277224 */ /* 0x000fc600078e001c */
[----:B------:R-:W-:Y:S01]  /*31910*/  STL.64 [R1+0x18], R58 ;  /* 0x0000183a01007387 */ /* 0x000fe20000100a00 */
[----:B-1----:R-:W-:-:S03]  /*31920*/  IMAD.MOV.U32 R36, RZ, RZ, R33 ;  /* 0x000000ffff247224 */ /* 0x002fc600078e0021 */
[----:B------:R1:W-:Y:S01]  /*31930*/  STL [R1+0x8], R38 ;  /* 0x0000082601007387 */ /* 0x0003e20000100800 */
[----:B------:R-:W-:Y:S01]  /*31940*/  IMAD.MOV.U32 R37, RZ, RZ, R32 ;  /* 0x000000ffff257224 */ /* 0x000fe200078e0020 */
[-C--:B------:R-:W-:Y:S01]  /*31950*/  HMMA.1688.F32.TF32 R220, R196, R46.reuse, R220 ;  /* 0x0000002ec4dc723c */ /* 0x080fe200000810dc */
[----:B------:R-:W-:Y:S01]  /*31960*/  MOV R92, R45 ;  /* 0x0000002d005c7202 */ /* 0x000fe20000000f00 */
[----:B------:R-:W-:Y:S01]  /*31970*/  IMAD.MOV.U32 R93, RZ, RZ, R44 ;  /* 0x000000ffff5d7224 */ /* 0x000fe200078e002c */
[----:B------:R-:W-:Y:S04]  /*31980*/  LDS R232, [R0+UR12+0x4080] ;  /* 0x0040800c00e87984 */ /* 0x000fe80008000800 */
[----:B------:R-:W-:Y:S01]  /*31990*/  LDS R234, [R0+UR12+0x4880] ;  /* 0x0048800c00ea7984 */ /* 0x000fe20008000800 */
[----:B-1----:R-:W-:Y:S01]  /*319a0*/  MOV R38, R29 ;  /* 0x0000001d00267202 */ /* 0x002fe20000000f00 */
[----:B------:R-:W-:Y:S02]  /*319b0*/  HMMA.1688.F32.TF32 R48, R192, R46, R204 ;  /* 0x0000002ec030723c */ /* 0x000fe400000810cc */
[----:B------:R-:W-:Y:S04]  /*319c0*/  LDS R233, [R3+UR12+0x4080] ;  /* 0x0040800c03e97984 */ /* 0x000fe80008000800 */
[----:B------:R-:W-:Y:S04]  /*319d0*/  LDS R235, [R3+UR12+0x4880] ;  /* 0x0048800c03eb7984 */ /* 0x000fe80008000800 */
[----:B--2---:R-:W1:Y:S04]  /*319e0*/  LDSM.16.M88.4 R40, [R252+UR12+0x10880] ;  /* 0x0108800cfc28783b */ /* 0x004e680008000200 */
[----:B------:R-:W2:Y:S04]  /*319f0*/  LDSM.16.M88.4 R32, [R252+UR12+0x11080] ;  /* 0x0110800cfc20783b */ /* 0x000ea80008000200 */
[----:B------:R-:W3:Y:S04]  /*31a00*/  LDSM.16.M88.4 R28, [R252+UR12+0x11880] ;  /* 0x0118800cfc1c783b */ /* 0x000ee80008000200 */
[----:B------:R-:W4:Y:S04]  /*31a10*/  LDSM.16.M88.4 R24, [R252+UR12+0x12080] ;  /* 0x0120800cfc18783b */ /* 0x000f280008000200 */
        /* <DEDUP_REMOVED lines=11> */
[----:B-1----:R-:W-:Y:S04]  /*31ad0*/  STL [R1+0x1f9c], R42 ;  /* 0x001f9c2a01007387 */ /* 0x002fe80000100800 */
[----:B------:R-:W-:Y:S04]  /*31ae0*/  STL [R1+0x1f98], R43 ;  /* 0x001f982b01007387 */ /* 0x000fe80000100800 */
[----:B--2---:R-:W-:Y:S04]  /*31af0*/  STL [R1+0x1f90], R34 ;  /* 0x001f902201007387 */ /* 0x004fe80000100800 */
[----:B------:R-:W-:Y:S04]  /*31b00*/  STL [R1+0x1f8c], R35 ;  /* 0x001f8c2301007387 */ /* 0x000fe80000100800 */
[----:B---3--:R-:W-:Y:S04]  /*31b10*/  STL [R1+0x1f94], R30 ;  /* 0x001f941e01007387 */ /* 0x008fe80000100800 */
[----:B------:R-:W-:Y:S04]  /*31b20*/  STL [R1+0x1f88], R31 ;  /* 0x001f881f01007387 */ /* 0x000fe80000100800 */
[----:B----4-:R-:W-:Y:S04]  /*31b30*/  STL [R1+0x1fa4], R26 ;  /* 0x001fa41a01007387 */ /* 0x010fe80000100800 */
        /* <DEDUP_REMOVED lines=20> */
[----:B------:R-:W-:Y:S03]  /*31c80*/  HMMA.1688.F32.TF32 R60, R216, R40, R228 ;  /* 0x00000028d83c723c */ /* 0x000fe600000810e4 */
[----:B------:R-:W-:Y:S04]  /*31c90*/  STL [R1+0x1ff0], R207 ;  /* 0x001ff0cf01007387 */ /* 0x000fe80000100800 */
[----:B------:R-:W-:Y:S04]  /*31ca0*/  STL [R1+0x1ffc], R210 ;  /* 0x001ffcd201007387 */ /* 0x000fe80000100800 */
[----:B------:R-:W-:Y:S04]  /*31cb0*/  STL [R1+0x1ff8], R211 ;  /* 0x001ff8d301007387 */ /* 0x000fe80000100800 */
[----:B------:R-:W-:Y:S04]  /*31cc0*/  STL [R1+0x1a80], R252 ;  /* 0x001a80fc01007387 */ /* 0x000fe80000100800 */
[----:B------:R-:W2:Y:S04]  /*31cd0*/  LDL.LU R228, [R1+0x710] ;  /* 0x0007100001e47983 */ /* 0x000ea80000300800 */
[----:B------:R-:W2:Y:S01]  /*31ce0*/  LDL.LU R229, [R1+0x714] ;  /* 0x0007140001e57983 */ /* 0x000ea20000300800 */
[----:B------:R-:W-:Y:S01]  /*31cf0*/  IMAD.MOV.U32 R230, RZ, RZ, R65 ;  /* 0x000000ffffe67224 */ /* 0x000fe200078e0041 */
[----:B------:R-:W-:-:S02]  /*31d00*/  MOV R231, R64 ;  /* 0x0000004000e77202 */ /* 0x000fc40000000f00 */
[C---:B------:R-:W-:Y:S01]  /*31d10*/  HMMA.1688.F32.TF32 R64, R216.reuse, R32, R176 ;  /* 0x00000020d840723c */ /* 0x040fe200000810b0 */
[----:B------:R-:W1:Y:S05]  /*31d20*/  LDSM.16.M88.4 R44, [R252+UR12+0x10080] ;  /* 0x0100800cfc2c783b */ /* 0x000e6a0008000200 */
[C---:B------:R-:W-:Y:S01]  /*31d30*/  HMMA.1688.F32.TF32 R36, R216.reuse, R28, R36 ;  /* 0x0000001cd824723c */ /* 0x040fe20000081024 */
        /* <DEDUP_REMOVED lines=8> */
[----:B------:R-:W3:Y:S04]  /*31dc0*/  LDL.LU R176, [R1+0x700] ;  /* 0x0007000001b07983 */ /* 0x000ee80000300800 */
[----:B------:R-:W-:Y:S04]  /*31dd0*/  STL.64 [R1+0xa0], R36 ;  /* 0x0000a02401007387 */ /* 0x000fe80000100a00 */
[----:B------:R4:W-:Y:S04]  /*31de0*/  STL.64 [R1+0xa8], R38 ;  /* 0x0000a82601007387 */ /* 0x0009e80000100a00 */
[----:B------:R-:W3:Y:S04]  /*31df0*/  LDL.LU R177, [R1+0x704] ;  /* 0x0007040001b17983 */ /* 0x000ee80000300800 */
[----:B------:R-:W3:Y:S01]  /*31e00*/  LDL.LU R178, [R1+0x708] ;  /* 0x0007080001b27983 */ /* 0x000ee20000300800 */
[----:B----4-:R-:W-:Y:S03]  /*31e10*/  HMMA.1688.F32.TF32 R36, R216, R24, R92 ;  /* 0x00000018d824723c */ /* 0x010fe6000008105c */
[----:B------:R-:W3:-:S15]  /*31e20*/  LDL.LU R179, [R1+0x70c] ;  /* 0x00070c0001b37983 */ /* 0x000ede0000300800 */
[----:B------:R-:W-:-:S06]  /*31e30*/  NOP ;  /* 0x0000000000007918 */ /* 0x000fcc0000000000 */
[----:B------:R-:W-:Y:S01]  /*31e40*/  IMAD.MOV.U32 R70, RZ, RZ, R36 ;  /* 0x000000ffff467224 */ /* 0x000fe200078e0024 */
[----:B------:R-:W-:Y:S01]  /*31e50*/  MOV R6, R38 ;  /* 0x0000002600067202 */ /* 0x000fe20000000f00 */
[----:B------:R-:W-:Y:S01]  /*31e60*/  IMAD.MOV.U32 R71, RZ, RZ, R37 ;  /* 0x000000ffff477224 */ /* 0x000fe200078e0025 */
[----:B------:R-:W4:Y:S01]  /*31e70*/  LDL.LU R36, [R1+0x6f0] ;  /* 0x0006f00001247983 */ /* 0x000f220000300800 */
[----:B------:R-:W-:-:S03]  /*31e80*/  IMAD.MOV.U32 R7, RZ, RZ, R39 ;  /* 0x000000ffff077224 */ /* 0x000fc600078e0027 */
[----:B------:R-:W4:Y:S04]  /*31e90*/  LDL.LU R37, [R1+0x6f4] ;  /* 0x0006f40001257983 */ /* 0x000f280000300800 */
[----:B------:R-:W4:Y:S04]  /*31ea0*/  LDL.LU R38, [R1+0x6f8] ;  /* 0x0006f80001267983 */ /* 0x000f280000300800 */
[----:B------:R-:W4:Y:S04]  /*31eb0*/  LDL.LU R39, [R1+0x6fc] ;  /* 0x0006fc0001277983 */ /* 0x000f280000300800 */
[----:B------:R-:W4:Y:S04]  /*31ec0*/  LDL.LU R92, [R1+0x6e0] ;  /* 0x0006e000015c7983 */ /* 0x000f280000300800 */
[----:B------:R-:W4:Y:S04]  /*31ed0*/  LDL.LU R93, [R1+0x6e4] ;  /* 0x0006e400015d7983 */ /* 0x000f280000300800 */
[----:B------:R-:W4:Y:S04]  /*31ee0*/  LDL.LU R94, [R1+0x6e8] ;  /* 0x0006e800015e7983 */ /* 0x000f280000300800 */
[----:B------:R-:W4:Y:S04]  /*31ef0*/  LDL.LU R95, [R1+0x6ec] ;  /* 0x0006ec00015f7983 */ /* 0x000f280000300800 */
[----:B------:R-:W-:Y:S04]  /*31f00*/  STL [R1+0x202c], R7 ;  /* 0x00202c0701007387 */ /* 0x000fe80000100800 */
[----:B------:R-:W-:Y:S04]  /*31f10*/  STL [R1+0x2028], R6 ;  /* 0x0020280601007387 */ /* 0x000fe80000100800 */
[----:B------:R-:W-:Y:S04]  /*31f20*/  STL [R1+0x2024], R71 ;  /* 0x0020244701007387 */ /* 0x000fe80000100800 */
[----:B------:R-:W-:Y:S01]  /*31f30*/  STL [R1+0x2020], R70 ;  /* 0x0020204601007387 */ /* 0x000fe20000100800 */
[----:B--2---:R-:W-:Y:S03]  /*31f40*/  HMMA.1688.F32.TF32 R60, R216, R20, R228 ;  /* 0x00000014d83c723c */ /* 0x004fe600000810e4 */
[----:B------:R-:W2:Y:S04]  /*31f50*/  LDL.LU R228, [R1+0x6d0] ;  /* 0x0006d00001e47983 */ /* 0x000ea80000300800 */
[----:B------:R-:W2:Y:S04]  /*31f60*/  LDL.LU R229, [R1+0x6d4] ;  /* 0x0006d40001e57983 */ /* 0x000ea80000300800 */
[----:B------:R-:W2:Y:S04]  /*31f70*/  LDL.LU R230, [R1+0x6d8] ;  /* 0x0006d80001e67983 */ /* 0x000ea80000300800 */
[----:B------:R-:W2:Y:S09]  /*31f80*/  LDL.LU R231, [R1+0x6dc] ;  /* 0x0006dc0001e77983 */ /* 0x000eb20000300800 */
[----:B------:R-:W-:Y:S01]  /*31f90*/  IMAD.MOV.U32 R10, RZ, RZ, R60 ;  /* 0x000000ffff0a7224 */ /* 0x000fe200078e003c */
[----:B------:R-:W-:Y:S01]  /*31fa0*/  MOV R11, R61 ;  /* 0x0000003d000b7202 */ /* 0x000fe20000000f00 */
[----:B------:R-:W-:-:S02]  /*31fb0*/  IMAD.MOV.U32 R14, RZ, RZ, R62 ;  /* 0x000000ffff0e7224 */ /* 0x000fc400078e003e */
[----:B------:R-:W-:-:S05]  /*31fc0*/  IMAD.MOV.U32 R15, RZ, RZ, R63 ;  /* 0x000000ffff0f7224 */ /* 0x000fca00078e003f */
[----:B------:R-:W-:Y:S04]  /*31fd0*/  STL [R1+0x203c], R15 ;  /* 0x00203c0f01007387 */ /* 0x000fe80000100800 */
[----:B------:R-:W-:Y:S01]  /*31fe0*/  STL [R1+0x2038], R14 ;  /* 0x0020380e01007387 */ /* 0x000fe20000100800 */
[C---:B---3--:R-:W-:Y:S06]  /*31ff0*/  HMMA.1688.F32.TF32 R60, R216.reuse, R16, R176 ;  /* 0x00000010d83c723c */ /* 0x048fec00000810b0 */
[----:B----4-:R-:W-:-:S15]  /*32000*/  HMMA.1688.F32.TF32 R36, R216, R12, R36 ;  /* 0x0000000cd824723c */ /* 0x010fde0000081024 */
[----:B------:R-:W-:-:S03]  /*32010*/  NOP ;  /* 0x0000000000007918 */ /* 0x000fc60000000000 */
[----:B------:R-:W-:Y:S01]  /*32020*/  MOV R195, R63 ;  /* 0x0000003f00c37202 */ /* 0x000fe20000000f00 */
[----:B------:R-:W-:Y:S01]  /*32030*/  IMAD.MOV.U32 R194, RZ, RZ, R62 ;  /* 0x000000ffffc27224 */ /* 0x000fe200078e003e */
[----:B------:R-:W-:Y:S01]  /*32040*/  STL [R1+0x2034], R11 ;  /* 0x0020340b01007387 */ /* 0x000fe20000100800 */
[----:B------:R-:W-:-:S03]  /*32050*/  IMAD.MOV.U32 R199, RZ, RZ, R61 ;  /* 0x000000ffffc77224 */ /* 0x000fc600078e003d */
[----:B------:R-:W-:Y:S01]  /*32060*/  IMAD.MOV.U32 R18, RZ, RZ, R36 ;  /* 0x000000ffff127224 */ /* 0x000fe200078e0024 */
[----:B------:R-:W-:Y:S01]  /*32070*/  MOV R22, R38 ;  /* 0x0000002600167202 */ /* 0x000fe20000000f00 */
[----:B------:R-:W-:Y:S02]  /*32080*/  IMAD.MOV.U32 R19, RZ, RZ, R37 ;  /* 0x000000ffff137224 */ /* 0x000fe400078e0025 */
[----:B------:R-:W-:Y:S02]  /*32090*/  IMAD.MOV.U32 R23, RZ, RZ, R39 ;  /* 0x000000ffff177224 */ /* 0x000fe400078e0027 */
[----:B------:R-:W-:Y:S01]  /*320a0*/  HMMA.1688.F32.TF32 R36, R216, R8, R92 ;  /* 0x00000008d824723c */ /* 0x000fe2000008105c */
[----:B------:R-:W-:Y:S01]  /*320b0*/  MOV R198, R60 ;  /* 0x0000003c00c67202 */ /* 0x000fe20000000f00 */
[----:B------:R-:W-:Y:S04]  /*320c0*/  STL [R1+0x2030], R10 ;  /* 0x0020300a01007387 */ /* 0x000fe80000100800 */
[----:B------:R-:W-:Y:S04]  /*320d0*/  STL [R1+0x204c], R195 ;  /* 0x00204cc301007387 */ /* 0x000fe80000100800 */
[----:B------:R-:W-:Y:S04]  /*320e0*/  STL [R1+0x2048], R194 ;  /* 0x002048c201007387 */ /* 0x000fe80000100800 */
[----:B------:R3:W-:Y:S04]  /*320f0*/  STL [R1+0x2044], R199 ;  /* 0x002044c701007387 */ /* 0x0007e80000100800 */
[----:B------:R4:W-:Y:S04]  /*32100*/  STL [R1+0x2040], R198 ;  /* 0x002040c601007387 */ /* 0x0009e80000100800 */
[----:B------:R-:W-:Y:S02]  /*32110*/  STL [R1+0x205c], R23 ;  /* 0x00205c1701007387 */ /* 0x000fe40000100800 */
[----:B------:R-:W-:Y:S01]  /*32120*/  IMAD.MOV.U32 R203, RZ, RZ, R39 ;  /* 0x000000ffffcb7224 */ /* 0x000fe200078e0027 */
[----:B------:R-:W-:Y:S01]  /*32130*/  MOV R207, R37 ;  /* 0x0000002500cf7202 */ /* 0x000fe20000000f00 */
[----:B------:R-:W-:Y:S01]  /*32140*/  IMAD.MOV.U32 R202, RZ, RZ, R38 ;  /* 0x000000ffffca7224 */ /* 0x000fe200078e0026 */
[----:B------:R-:W-:Y:S01]  /*32150*/  STL [R1+0x2058], R22 ;  /* 0x0020581601007387 */ /* 0x000fe20000100800 */
[----:B------:R-:W-:-:S03]  /*32160*/  IMAD.MOV.U32 R206, RZ, RZ, R36 ;  /* 0x000000ffffce7224 */ /* 0x000fc600078e0024 */
[----:B------:R-:W-:Y:S04]  /*32170*/  STL [R1+0x2054], R19 ;  /* 0x0020541301007387 */ /* 0x000fe80000100800 */
[----:B------:R-:W-:Y:S04]  /*32180*/  STL [R1+0x2050], R18 ;  /* 0x0020501201007387 */ /* 0x000fe80000100800 */
[----:B------:R-:W-:Y:S04]  /*32190*/  STL [R1+0x206c], R203 ;  /* 0x00206ccb01007387 */ /* 0x000fe80000100800 */
[----:B------:R-:W-:Y:S04]  /*321a0*/  STL [R1+0x2068], R202 ;  /* 0x002068ca01007387 */ /* 0x000fe80000100800 */
[----:B------:R-:W-:Y:S04]  /*321b0*/  STL [R1+0x2064], R207 ;  /* 0x002064cf01007387 */ /* 0x000fe80000100800 */
[----:B------:R-:W-:Y:S01]  /*321c0*/  STL [R1+0x2060], R206 ;  /* 0x002060ce01007387 */ /* 0x000fe20000100800 */
[C---:B-1----:R-:W-:Y:S06]  /*321d0*/  HMMA.1688.F32.TF32 R56, R216.reuse, R44, R72 ;  /* 0x0000002cd838723c */ /* 0x042fec0000081048 */
[----:B--2---:R-:W-:Y:S01]  /*321e0*/  HMMA.1688.F32.TF32 R36, R216, R4, R228 ;  /* 0x00000004d824723c */ /* 0x004fe200000810e4 */
        /* <DEDUP_REMOVED lines=19> */
[----:B------:R-:W2:Y:S01]  /*32320*/  LDL.LU R87, [R1+0x6ac] ;  /* 0x0006ac0001577983 */ /* 0x000ea20000300800 */
[----:B------:R-:W-:-:S03]  /*32330*/  MOV R26, R36 ;  /* 0x00000024001a7202 */ /* 0x000fc60000000f00 */
[----:B------:R-:W2:Y:S01]  /*32340*/  LDL.LU R80, [R1+0x690] ;  /* 0x0006900001507983 */ /* 0x000ea20000300800 */
[----:B------:R-:W-:-:S03]  /*32350*/  IMAD.MOV.U32 R27, RZ, RZ, R37 ;  /* 0x000000ffff1b7224 */ /* 0x000fc600078e0025 */
[----:B------:R-:W2:Y:S01]  /*32360*/  LDL.LU R81, [R1+0x694] ;  /* 0x0006940001517983 */ /* 0x000ea20000300800 */
[----:B------:R-:W-:-:S03]  /*32370*/  IMAD.MOV.U32 R42, RZ, RZ, R38 ;  /* 0x000000ffff2a7224 */ /* 0x000fc600078e0026 */
[----:B------:R-:W2:Y:S01]  /*32380*/  LDL.LU R82, [R1+0x698] ;  /* 0x0006980001527983 */ /* 0x000ea20000300800 */
[----:B------:R-:W-:-:S03]  /*32390*/  MOV R43, R39 ;  /* 0x00000027002b7202 */ /* 0x000fc60000000f00 */
        /* <DEDUP_REMOVED lines=20> */
[C---:B----4-:R-:W-:Y:S06]  /*324e0*/  HMMA.1688.F32.TF32 R88, R216.reuse, R192, R88 ;  /* 0x000000c0d858723c */ /* 0x050fec0000081058 */
[C---:B--2---:R-:W-:Y:S06]  /*324f0*/  HMMA.1688.F32.TF32 R72, R216.reuse, R208, R72 ;  /* 0x000000d0d848723c */ /* 0x044fec0000081048 */
[----:B------:R-:W-:-:S15]  /*32500*/  HMMA.1688.F32.TF32 R76, R216, R204, R76 ;  /* 0x000000ccd84c723c */ /* 0x000fde000008104c */
[----:B------:R-:W-:-:S03]  /*32510*/  NOP ;  /* 0x0000000000007918 */ /* 0x000fc60000000000 */
[----:B------:R-:W-:Y:S01]  /*32520*/  MOV R199, R72 ;  /* 0x0000004800c77202 */ /* 0x000fe20000000f00 */
[----:B------:R-:W-:Y:S01]  /*32530*/  IMAD.MOV.U32 R198, RZ, RZ, R73 ;  /* 0x000000ffffc67224 */ /* 0x000fe200078e0049 */
[----:B------:R-:W-:Y:S01]  /*32540*/  MOV R14, R75 ;  /* 0x0000004b000e7202 */ /* 0x000fe20000000f00 */
[----:B------:R-:W-:Y:S02]  /*32550*/  IMAD.MOV.U32 R15, RZ, RZ, R74 ;  /* 0x000000ffff0f7224 */ /* 0x000fe400078e004a */
[----:B------:R-:W-:Y:S01]  /*32560*/  HMMA.1688.F32.TF32 R72, R232, R44, R176 ;  /* 0x0000002ce848723c */ /* 0x000fe200000810b0 */
[----:B------:R-:W-:Y:S01]  /*32570*/  IMAD.MOV.U32 R11, RZ, RZ, R76 ;  /* 0x000000ffff0b7224 */ /* 0x000fe200078e004c */
[----:B------:R-:W-:Y:S01]  /*32580*/  MOV R10, R77 ;  /* 0x0000004d000a7202 */ /* 0x000fe20000000f00 */
[----:B------:R-:W-:-:S03]  /*32590*/  IMAD.MOV.U32 R7, RZ, RZ, R78 ;  /* 0x000000ffff077224 */ /* 0x000fc600078e004e */
[----:B------:R-:W-:Y:S01]  /*325a0*/  HMMA.1688.F32.TF32 R36, R232, R40, R36 ;  /* 0x00000028e824723c */ /* 0x000fe20000081024 */
[----:B------:R-:W-:-:S05]  /*325b0*/  IMAD.MOV.U32 R6, RZ, RZ, R79 ;  /* 0x000000ffff067224 */ /* 0x000fca00078e004f */
[----:B------:R-:W-:Y:S11]  /*325c0*/  HMMA.1688.F32.TF32 R76, R232, R32, R92 ;  /* 0x00000020e84c723c */ /* 0x000ff6000008105c */
[----:B------:R-:W-:Y:S04]  /*325d0*/  STL.64 [R1+0x4d0], R72 ;  /* 0x0004d04801007387 */ /* 0x000fe80000100a00 */
[----:B------:R1:W-:Y:S01]  /*325e0*/  STL.64 [R1+0x4d8], R74 ;  /* 0x0004d84a01007387 */ /* 0x0003e20000100a00 */
[----:B------:R-:W-:Y:S06]  /*325f0*/  HMMA.1688.F32.TF32 R80, R216, R200, R80 ;  /* 0x000000c8d850723c */ /* 0x000fec0000081050 */
[----:B-1----:R-:W-:Y:S01]  /*32600*/  HMMA.1688.F32.TF32 R72, R232, R28, R228 ;  /* 0x0000001ce848723c */ /* 0x002fe200000810e4 */
[----:B------:R1:W-:Y:S04]  /*32610*/  STL.64 [R1+0x4f0], R36 ;  /* 0x0004f02401007387 */ /* 0x0003e80000100a00 */
[----:B------:R2:W-:Y:S04]  /*32620*/  STL.64 [R1+0x4f8], R38 ;  /* 0x0004f82601007387 */ /* 0x0005e80000100a00 */
[----:B-1----:R-:W3:Y:S04]  /*32630*/  LDL.LU R36, [R1+0x4a0] ;  /* 0x0004a00001247983 */ /* 0x002ee80000300800 */
[----:B------:R-:W-:Y:S04]  /*32640*/  STL.64 [R1+0x500], R76 ;  /* 0x0005004c01007387 */ /* 0x000fe80000100a00 */
[----:B------:R-:W-:Y:S06]  /*32650*/  STL.64 [R1+0x508], R78 ;  /* 0x0005084e01007387 */ /* 0x000fec0000100a00 */
[----:B------:R1:W-:Y:S04]  /*32660*/  STL.64 [R1+0x510], R72 ;  /* 0x0005104801007387 */ /* 0x0003e80000100a00 */
[----:B------:R4:W-:Y:S04]  /*32670*/  STL.64 [R1+0x518], R74 ;  /* 0x0005184a01007387 */ /* 0x0009e80000100a00 */
[----:B------:R-:W3:Y:S04]  /*32680*/  LDL.LU R37, [R1+0x4a4] ;  /* 0x0004a40001257983 */ /* 0x000ee80000300800 */
[----:B--2---:R-:W3:Y:S04]  /*32690*/  LDL.LU R38, [R1+0x4a8] ;  /* 0x0004a80001267983 */ /* 0x004ee80000300800 */
[----:B------:R-:W3:Y:S04]  /*326a0*/  LDL.LU R39, [R1+0x4ac] ;  /* 0x0004ac0001277983 */ /* 0x000ee80000300800 */
[----:B------:R-:W2:Y:S04]  /*326b0*/  LDL.LU R176, [R1+0x4b0] ;  /* 0x0004b00001b07983 */ /* 0x000ea80000300800 */
[----:B------:R-:W2:Y:S04]  /*326c0*/  LDL.LU R177, [R1+0x4b4] ;  /* 0x0004b40001b17983 */ /* 0x000ea80000300800 */
[----:B------:R-:W2:Y:S04]  /*326d0*/  LDL.LU R178, [R1+0x4b8] ;  /* 0x0004b80001b27983 */ /* 0x000ea80000300800 */
[----:B------:R-:W2:Y:S01]  /*326e0*/  LDL.LU R179, [R1+0x4bc] ;  /* 0x0004bc0001b37983 */ /* 0x000ea20000300800 */
[----:B------:R-:W-:-:S03]  /*326f0*/  IMAD.MOV.U32 R30, RZ, RZ, R80 ;  /* 0x000000ffff1e7224 */ /* 0x000fc600078e0050 */
[----:B-1----:R-:W3:Y:S01]  /*32700*/  LDL.LU R72, [R1+0x4c0] ;  /* 0x0004c00001487983 */ /* 0x002ee20000300800 */
[----:B------:R-:W-:-:S03]  /*32710*/  IMAD.MOV.U32 R34, RZ, RZ, R81 ;  /* 0x000000ffff227224 */ /* 0x000fc600078e0051 */
[----:B------:R-:W3:Y:S01]  /*32720*/  LDL.LU R73, [R1+0x4c4] ;  /* 0x0004c40001497983 */ /* 0x000ee20000300800 */
[----:B------:R-:W-:-:S03]  /*32730*/  MOV R35, R82 ;  /* 0x0000005200237202 */ /* 0x000fc60000000f00 */
[----:B----4-:R-:W3:Y:S01]  /*32740*/  LDL.LU R74, [R1+0x4c8] ;  /* 0x0004c800014a7983 */ /* 0x010ee20000300800 */
[----:B------:R-:W-:-:S03]  /*32750*/  IMAD.MOV.U32 R31, RZ, RZ, R83 ;  /* 0x000000ffff1f7224 */ /* 0x000fc600078e0053 */
[----:B------:R-:W3:Y:S04]  /*32760*/  LDL.LU R75, [R1+0x4cc] ;  /* 0x0004cc00014b7983 */ /* 0x000ee80000300800 */
[----:B------:R-:W4:Y:S04]  /*32770*/  LDL.LU R80, [R1+0x5a0] ;  /* 0x0005a00001507983 */ /* 0x000f280000300800 */
[----:B------:R-:W4:Y:S04]  /*32780*/  LDL.LU R81, [R1+0x5a4] ;  /* 0x0005a40001517983 */ /* 0x000f280000300800 */
[----:B------:R-:W4:Y:S01]  /*32790*/  LDL.LU R82, [R1+0x5a8] ;  /* 0x0005a80001527983 */ /* 0x000f220000300800 */
[----:B------:R-:W-:-:S03]  /*327a0*/  MOV R210, R66 ;  /* 0x0000004200d27202 */ /* 0x000fc60000000f00 */
[----:B------:R-:W4:Y:S01]  /*327b0*/  LDL.LU R83, [R1+0x5ac] ;  /* 0x0005ac0001537983 */ /* 0x000f220000300800 */
[----:B------:R-:W-:-:S03]  /*327c0*/  IMAD.MOV.U32 R211, RZ, RZ, R67 ;  /* 0x000000ffffd37224 */ /* 0x000fc600078e0043 */
[----:B------:R-:W2:Y:S01]  /*327d0*/  LDL.LU R96, [R1+0x5c0] ;  /* 0x0005c00001607983 */ /* 0x000ea20000300800 */
        /* <DEDUP_REMOVED lines=39> */
[----:B------:R-:W-:Y:S03]  /*32a50*/  HMMA.1688.F32.TF32 R84, R216, R196, R84 ;  /* 0x000000c4d854723c */ /* 0x000fe60000081054 */
        /* <DEDUP_REMOVED lines=14> */
[----:B------:R-:W-:-:S03]  /*32b40*/  IMAD.MOV.U32 R63, RZ, RZ, R65 ;  /* 0x000000ffff3f7224 */ /* 0x000fc600078e0041 */
        /* <DEDUP_REMOVED lines=15> */
[----:B------:R-:W-:Y:S04]  /*32c40*/  LDS R216, [R0+UR12+0x4100] ;  /* 0x0041000c00d87984 */ /* 0x000fe80008000800 */
[----:B------:R-:W-:Y:S04]  /*32c50*/  LDS R218, [R0+UR12+0x4900] ;  /* 0x0049000c00da7984 */ /* 0x000fe80008000800 */
[----:B------:R-:W-:Y:S04]  /*32c60*/  LDS R217, [R3+UR12+0x4100] ;  /* 0x0041000c03d97984 */ /* 0x000fe80008000800 */
[----:B------:R-:W4:Y:S02]  /*32c70*/  LDS R219, [R3+UR12+0x4900] ;  /* 0x0049000c03db7984 */ /* 0x000f240008000800 */
[C---:B----4-:R-:W-:Y:S06]  /*32c80*/  HMMA.1688.F32.TF32 R80, R216.reuse, R40, R80 ;  /* 0x00000028d850723c */ /* 0x050fec0000081050 */
[----:B---3--:R-:W-:Y:S06]  /*32c90*/  HMMA.1688.F32.TF32 R72, R216, R28, R72 ;  /* 0x0000001cd848723c */ /* 0x008fec0000081048 */
[C---:B--2---:R-:W-:Y:S06]  /*32ca0*/  HMMA.1688.F32.TF32 R96, R232.reuse, R208, R96 ;  /* 0x000000d0e860723c */ /* 0x044fec0000081060 */
[C---:B------:R-:W-:Y:S06]  /*32cb0*/  HMMA.1688.F32.TF32 R136, R232.reuse, R24, R132 ;  /* 0x00000018e888723c */ /* 0x040fec0000081084 */
[C---:B------:R-:W-:Y:S06]  /*32cc0*/  HMMA.1688.F32.TF32 R132, R232.reuse, R20, R128 ;  /* 0x00000014e884723c */ /* 0x040fec0000081080 */
        /* <DEDUP_REMOVED lines=16> */
[----:B------:R-:W-:Y:S03]  /*32dd0*/  HMMA.1688.F32.TF32 R100, R232, R204, R100 ;  /* 0x000000cce864723c */ /* 0x000fe60000081064 */
[----:B------:R-:W-:Y:S03]  /*32de0*/  LDS R228, [R0+UR12+0x4180] ;  /* 0x0041800c00e47984 */ /* 0x000fe60008000800 */
[----:B------:R-:W-:Y:S01]  /*32df0*/  HMMA.1688.F32.TF32 R84, R216, R44, R84 ;  /* 0x0000002cd854723c */ /* 0x000fe20000081054 */
[----:B------:R-:W-:Y:S04]  /*32e00*/  LDS R230, [R0+UR12+0x4980] ;  /* 0x0049800c00e67984 */ /* 0x000fe80008000800 */
[----:B------:R-:W-:Y:S01]  /*32e10*/  LDS R229, [R3+UR12+0x4180] ;  /* 0x0041800c03e57984 */ /* 0x000fe20008000800 */
[C---:B-1----:R-:W-:Y:S03]  /*32e20*/  HMMA.1688.F32.TF32 R116, R232.reuse, R68, R112 ;  /* 0x00000044e874723c */ /* 0x042fe60000081070 */
[----:B------:R-:W1:Y:S03]  /*32e30*/  LDS R231, [R3+UR12+0x4980] ;  /* 0x0049800c03e77984 */ /* 0x000e660008000800 */
[C---:B------:R-:W-:Y:S06]  /*32e40*/  HMMA.1688.F32.TF32 R112, R232.reuse, R192, R108 ;  /* 0x000000c0e870723c */ /* 0x040fec000008106c */
[C---:B------:R-:W-:Y:S06]  /*32e50*/  HMMA.1688.F32.TF32 R108, R232.reuse, R196, R104 ;  /* 0x000000c4e86c723c */ /* 0x040fec0000081068 */
[----:B------:R-:W-:Y:S06]  /*32e60*/  HMMA.1688.F32.TF32 R104, R232, R200, R88 ;  /* 0x000000c8e868723c */ /* 0x000fec0000081058 */
        /* <DEDUP_REMOVED lines=19> */
[C---:B--2---:R-:W-:Y:S03]  /*32fa0*/  HMMA.1688.F32.TF32 R80, R216.reuse, R24, R176 ;  /* 0x00000018d850723c */ /* 0x044fe600000810b0 */
[----:B------:R-:W-:Y:S04]  /*32fb0*/  STL.64 [R1+0x4c0], R72 ;  /* 0x0004c04801007387 */ /* 0x000fe80000100a00 */
[----:B------:R2:W-:Y:S01]  /*32fc0*/  STL.64 [R1+0x4c8], R74 ;  /* 0x0004c84a01007387 */ /* 0x0005e20000100a00 */
[C---:B---3--:R-:W-:Y:S06]  /*32fd0*/  HMMA.1688.F32.TF32 R76, R216.reuse, R20, R36 ;  /* 0x00000014d84c723c */ /* 0x048fec0000081024 */
[----:B--2---:R-:W-:Y:S09]  /*32fe0*/  HMMA.1688.F32.TF32 R72, R216, R16, R92 ;  /* 0x00000010d848723c */ /* 0x004ff2000008105c */
[----:B------:R-:W-:Y:S04]  /*32ff0*/  STL.64 [R1+0x610], R80 ;  /* 0x0006105001007387 */ /* 0x000fe80000100a00 */
[----:B------:R-:W-:Y:S04]  /*33000*/  STL.64 [R1+0x618], R82 ;  /* 0x0006185201007387 */ /* 0x000fe80000100a00 */
[----:B------:R-:W2:Y:S04]  /*33010*/  LDL.LU R36, [R1+0x1c0] ;  /* 0x0001c00001247983 */ /* 0x000ea80000300800 */
[----:B------:R-:W-:Y:S04]  /*33020*/  STL.64 [R1+0x600], R76 ;  /* 0x0006004c01007387 */ /* 0x000fe80000100a00 */
[----:B------:R-:W-:Y:S04]  /*33030*/  STL.64 [R1+0x608], R78 ;  /* 0x0006084e01007387 */ /* 0x000fe80000100a00 */
[----:B------:R3:W-:Y:S04]  /*33040*/  STL.64 [R1+0x4b0], R72 ;  /* 0x0004b04801007387 */ /* 0x0007e80000100a00 */
[----:B------:R4:W-:Y:S04]  /*33050*/  STL.64 [R1+0x4b8], R74 ;  /* 0x0004b84a01007387 */ /* 0x0009e80000100a00 */
[----:B------:R-:W2:Y:S04]  /*33060*/  LDL.LU R37, [R1+0x1c4] ;  /* 0x0001c40001257983 */ /* 0x000ea80000300800 */
[----:B------:R-:W2:Y:S04]  /*33070*/  LDL.LU R38, [R1+0x1c8] ;  /* 0x0001c80001267983 */ /* 0x000ea80000300800 */
[----:B------:R-:W2:Y:S04]  /*33080*/  LDL.LU R39, [R1+0x1cc] ;  /* 0x0001cc0001277983 */ /* 0x000ea80000300800 */
[----:B---3--:R-:W3:Y:S01]  /*33090*/  LDL.LU R72, [R1+0x260] ;  /* 0x0002600001487983 */ /* 0x008ee20000300800 */
[----:B------:R-:W-:-:S03]  /*330a0*/  LOP3.LUT R90, R0, 0x40, RZ, 0x3c, !PT ;  /* 0x00000040005a7812 */ /* 0x000fc600078e3cff */
[----:B------:R-:W3:Y:S01]  /*330b0*/  LDL.LU R73, [R1+0x264] ;  /* 0x0002640001497983 */ /* 0x000ee20000300800 */
[----:B------:R-:W-:-:S03]  /*330c0*/  LOP3.LUT R91, R0, 0x60, RZ, 0x3c, !PT ;  /* 0x00000060005b7812 */ /* 0x000fc600078e3cff */
[----:B----4-:R-:W3:Y:S04]  /*330d0*/  LDL.LU R74, [R1+0x268] ;  /* 0x00026800014a7983 */ /* 0x010ee80000300800 */
[----:B------:R-:W3:Y:S04]  /*330e0*/  LDL.LU R75, [R1+0x26c] ;  /* 0x00026c00014b7983 */ /* 0x000ee80000300800 */
[----:B------:R-:W4:Y:S04]  /*330f0*/  LDL.LU R80, [R1+0x290] ;  /* 0x0002900001507983 */ /* 0x000f280000300800 */
[----:B------:R-:W4:Y:S04]  /*33100*/  LDL.LU R81, [R1+0x294] ;  /* 0x0002940001517983 */ /* 0x000f280000300800 */
[----:B------:R-:W4:Y:S04]  /*33110*/  LDL.LU R82, [R1+0x298] ;  /* 0x0002980001527983 */ /* 0x000f280000300800 */
[----:B------:R-:W4:Y:S04]  /*33120*/  LDL.LU R83, [R1+0x29c] ;  /* 0x00029c0001537983 */ /* 0x000f280000300800 */
[----:B------:R-:W2:Y:S04]  /*33130*/  LDL.LU R88, [R1+0x2c0] ;  /* 0x0002c00001587983 */ /* 0x000ea80000300800 */
[----:B------:R-:W-:Y:S04]  /*33140*/  LDS R232, [R90+UR12+0x4000] ;  /* 0x0040000c5ae87984 */ /* 0x000fe80008000800 */
[----:B------:R1:W-:Y:S04]  /*33150*/  LDS R234, [R90+UR12+0x4800] ;  /* 0x0048000c5aea7984 */ /* 0x0003e80008000800 */
[----:B------:R-:W2:Y:S04]  /*33160*/  LDL.LU R89, [R1+0x2c4] ;  /* 0x0002c40001597983 */ /* 0x000ea80000300800 */
[----:B------:R-:W-:Y:S04]  /*33170*/  LDS R233, [R91+UR12+0x4000] ;  /* 0x0040000c5be97984 */ /* 0x000fe80008000800 */
[----:B------:R1:W3:Y:S04]  /*33180*/  LDS R235, [R91+UR12+0x4800] ;  /* 0x0048000c5beb7984 */ /* 0x0002e80008000800 */
[----:B-1----:R-:W2:Y:S04]  /*33190*/  LDL.LU R90, [R1+0x2c8] ;  /* 0x0002c800015a7983 */ /* 0x002ea80000300800 */
        /* <DEDUP_REMOVED lines=81> */
[C---:B---3--:R-:W-:Y:S06]  /*336b0*/  HMMA.1688.F32.TF32 R128, R216.reuse, R204, R128 ;  /* 0x000000ccd880723c */ /* 0x048fec0000081080 */
[C---:B----4-:R-:W-:Y:S06]  /*336c0*/  HMMA.1688.F32.TF32 R136, R216.reuse, R196, R136 ;  /* 0x000000c4d888723c */ /* 0x050fec0000081088 */
[C---:B--2---:R-:W-:Y:S06]  /*336d0*/  HMMA.1688.F32.TF32 R180, R216.reuse, R192, R180 ;  /* 0x000000c0d8b4723c */ /* 0x044fec00000810b4 */
[C---:B------:R-:W-:Y:S06]  /*336e0*/  HMMA.1688.F32.TF32 R188, R216.reuse, R68, R188 ;  /* 0x00000044d8bc723c */ /* 0x040fec00000810bc */
[C---:B------:R-:W-:Y:S06]  /*336f0*/  HMMA.1688.F32.TF32 R140, R216.reuse, R8, R140 ;  /* 0x00000008d88c723c */ /* 0x040fec000008108c */
[C---:B------:R-:W-:Y:S06]  /*33700*/  HMMA.1688.F32.TF32 R144, R216.reuse, R12, R144 ;  /* 0x0000000cd890723c */ /* 0x040fec0000081090 */
[----:B------:R-:W-:-:S15]  /*33710*/  HMMA.1688.F32.TF32 R184, R216, R4, R184 ;  /* 0x00000004d8b8723c */ /* 0x000fde00000810b8 */
[----:B------:R-:W-:-:S02]  /*33720*/  NOP ;  /* 0x0000000000007918 */ /* 0x000fc40000000000 */
[----:B------:R-:W-:Y:S04]  /*33730*/  STL.64 [R1+0x4a0], R144 ;  /* 0x0004a09001007387 */ /* 0x000fe80000100a00 */
[----:B------:R1:W-:Y:S01]  /*33740*/  STL.64 [R1+0x4a8], R146 ;  /* 0x0004a89201007387 */ /* 0x0003e20000100a00 */
[C---:B------:R-:W-:Y:S03]  /*33750*/  HMMA.1688.F32.TF32 R132, R216.reuse, R200, R132 ;  /* 0x000000c8d884723c */ /* 0x040fe60000081084 */
[----:B-1----:R-:W2:Y:S04]  /*33760*/  LDL.LU.64 R146, [R1+0x2250] ;  /* 0x0022500001927983 */ /* 0x002ea80000300a00 */
[----:B------:R-:W2:Y:S04]  /*33770*/  LDL.LU.64 R144, [R1+0x2248] ;  /* 0x0022480001907983 */ /* 0x000ea80000300a00 */
[----:B------:R-:W-:Y:S04]  /*33780*/  STL.64 [R1+0x490], R140 ;  /* 0x0004908c01007387 */ /* 0x000fe80000100a00 */
[----:B------:R1:W-:Y:S01]  /*33790*/  STL.64 [R1+0x498], R142 ;  /* 0x0004988e01007387 */ /* 0x0003e20000100a00 */
[----:B------:R-:W-:Y:S03]  /*337a0*/  HMMA.1688.F32.TF32 R216, R216, R208, R124 ;  /* 0x000000d0d8d8723c */ /* 0x000fe6000008107c */
[----:B-1----:R-:W3:Y:S04]  /*337b0*/  LDL.LU.64 R142, [R1+0x2240] ;  /* 0x00224000018e7983 */ /* 0x002ee80000300a00 */
[----:B------:R-:W3:Y:S04]  /*337c0*/  LDL.LU.64 R140, [R1+0x2238] ;  /* 0x00223800018c7983 */ /* 0x000ee80000300a00 */
        /* <DEDUP_REMOVED lines=24> */
[----:B------:R-:W4:Y:S04]  /*33950*/  LDL.LU.64 R126, [R1+0x21d0] ;  /* 0x0021d000017e7983 */ /* 0x000f280000300a00 */
[----:B------:R-:W4:Y:S04]  /*33960*/  LDL.LU.64 R124, [R1+0x21c8] ;  /* 0x0021c800017c7983 */ /* 0x000f280000300a00 */
[----:B------:R1:W-:Y:S04]  /*33970*/  STL.64 [R1+0x470], R216 ;  /* 0x000470d801007387 */ /* 0x0003e80000100a00 */
[----:B------:R1:W-:Y:S04]  /*33980*/  STL.64 [R1+0x478], R218 ;  /* 0x000478da01007387 */ /* 0x0003e80000100a00 */
[----:B-1----:R-:W2:Y:S04]  /*33990*/  LDL.LU R216, [R1+0x320] ;  /* 0x0003200001d87983 */ /* 0x002ea80000300800 */
[----:B------:R-:W2:Y:S04]  /*339a0*/  LDL.LU R217, [R1+0x324] ;  /* 0x0003240001d97983 */ /* 0x000ea80000300800 */
[----:B------:R-:W2:Y:S04]  /*339b0*/  LDL.LU R218, [R1+0x328] ;  /* 0x0003280001da7983 */ /* 0x000ea80000300800 */
[----:B------:R-:W2:Y:S01]  /*339c0*/  LDL.LU R219, [R1+0x32c] ;  /* 0x00032c0001db7983 */ /* 0x000ea20000300800 */
[C---:B------:R-:W-:Y:S06]  /*339d0*/  HMMA.1688.F32.TF32 R120, R228.reuse, R44, R120 ;  /* 0x0000002ce478723c */ /* 0x040fec0000081078 */
[C---:B------:R-:W-:Y:S06]  /*339e0*/  HMMA.1688.F32.TF32 R116, R228.reuse, R40, R116 ;  /* 0x00000028e474723c */ /* 0x040fec0000081074 */
[C---:B------:R-:W-:Y:S06]  /*339f0*/  HMMA.1688.F32.TF32 R112, R228.reuse, R32, R112 ;  /* 0x00000020e470723c */ /* 0x040fec0000081070 */
[C---:B------:R-:W-:Y:S06]  /*33a00*/  HMMA.1688.F32.TF32 R108, R228.reuse, R24, R108 ;  /* 0x00000018e46c723c */ /* 0x040fec000008106c */
[C---:B------:R-:W-:Y:S01]  /*33a10*/  HMMA.1688.F32.TF32 R104, R228.reuse, R20, R104 ;  /* 0x00000014e468723c */ /* 0x040fe20000081068 */
[----:B------:R-:W-:Y:S05]  /*33a20*/  STL.64 [R1+0x7a0], R120 ;  /* 0x0007a07801007387 */ /* 0x000fea0000100a00 */
[C---:B------:R-:W-:Y:S01]  /*33a30*/  HMMA.1688.F32.TF32 R100, R228.reuse, R16, R100 ;  /* 0x00000010e464723c */ /* 0x040fe20000081064 */
[----:B------:R1:W-:Y:S05]  /*33a40*/  STL.64 [R1+0x7a8], R122 ;  /* 0x0007a87a01007387 */ /* 0x0003ea0000100a00 */
[C---:B------:R-:W-:Y:S06]  /*33a50*/  HMMA.1688.F32.TF32 R96, R228.reuse, R12, R96 ;  /* 0x0000000ce460723c */ /* 0x040fec0000081060 */
[C---:B------:R-:W-:Y:S01]  /*33a60*/  HMMA.1688.F32.TF32 R88, R228.reuse, R8, R88 ;  /* 0x00000008e458723c */ /* 0x040fe20000081058 */
[----:B-1----:R-:W3:Y:S04]  /*33a70*/  LDL.LU.64 R122, [R1+0x21c0] ;  /* 0x0021c000017a7983 */ /* 0x002ee80000300a00 */
[----:B------:R-:W3:Y:S01]  /*33a80*/  LDL.LU.64 R120, [R1+0x21b8] ;  /* 0x0021b80001787983 */ /* 0x000ee20000300a00 */
[C---:B------:R-:W-:Y:S03]  /*33a90*/  HMMA.1688.F32.TF32 R80, R228.reuse, R68, R80 ;  /* 0x00000044e450723c */ /* 0x040fe60000081050 */
[----:B------:R-:W-:Y:S03]  /*33aa0*/  STL.64 [R1+0x6c0], R116 ;  /* 0x0006c07401007387 */ /* 0x000fe60000100a00 */
[C---:B------:R-:W-:Y:S01]  /*33ab0*/  HMMA.1688.F32.TF32 R84, R228.reuse, R4, R84 ;  /* 0x00000004e454723c */ /* 0x040fe20000081054 */
[----:B------:R1:W-:Y:S05]  /*33ac0*/  STL.64 [R1+0x6c8], R118 ;  /* 0x0006c87601007387 */ /* 0x0003ea0000100a00 */
[C---:B------:R-:W-:Y:S06]  /*33ad0*/  HMMA.1688.F32.TF32 R72, R228.reuse, R196, R72 ;  /* 0x000000c4e448723c */ /* 0x040fec0000081048 */
[C---:B------:R-:W-:Y:S01]  /*33ae0*/  HMMA.1688.F32.TF32 R76, R228.reuse, R192, R76 ;  /* 0x000000c0e44c723c */ /* 0x040fe2000008104c */
[----:B-1----:R-:W4:Y:S04]  /*33af0*/  LDL.LU.64 R118, [R1+0x21b0] ;  /* 0x0021b00001767983 */ /* 0x002f280000300a00 */
[----:B------:R-:W4:Y:S04]  /*33b00*/  LDL.LU.64 R116, [R1+0x21a8] ;  /* 0x0021a80001747983 */ /* 0x000f280000300a00 */
[----:B------:R-:W-:Y:S04]  /*33b10*/  STL.64 [R1+0x6e0], R112 ;  /* 0x0006e07001007387 */ /* 0x000fe80000100a00 */
[----:B------:R1:W-:Y:S04]  /*33b20*/  STL.64 [R1+0x6e8], R114 ;  /* 0x0006e87201007387 */ /* 0x0003e80000100a00 */
[----:B-1----:R-:W3:Y:S04]  /*33b30*/  LDL.LU.64 R114, [R1+0x21a0] ;  /* 0x0021a00001727983 */ /* 0x002ee80000300a00 */
[----:B------:R-:W3:Y:S01]  /*33b40*/  LDL.LU.64 R112, [R1+0x2198] ;  /* 0x0021980001707983 */ /* 0x000ee20000300a00 */
[----:B------:R-:W-:Y:S01]  /*33b50*/  IMAD.MOV.U32 R252, RZ, RZ, R83 ;  /* 0x000000fffffc7224 */ /* 0x000fe200078e0053 */
[C---:B------:R-:W-:Y:S06]  /*33b60*/  HMMA.1688.F32.TF32 R36, R228.reuse, R204, R36 ;  /* 0x000000cce424723c */ /* 0x040fec0000081024 */
[----:B--2---:R-:W-:-:S15]  /*33b70*/  HMMA.1688.F32.TF32 R216, R228, R28, R216 ;  /* 0x0000001ce4d8723c */ /* 0x004fde00000810d8 */
[----:B------:R-:W-:-:S08]  /*33b80*/  NOP ;  /* 0x0000000000007918 */ /* 0x000fd00000000000 */
        /* <DEDUP_REMOVED lines=16> */
[----:B------:R1:W-:Y:S04]  /*33c90*/  STL [R1+0x1ea0], R252 ;  /* 0x001ea0fc01007387 */ /* 0x0003e80000100800 */
[----:B------:R-:W-:Y:S04]  /*33ca0*/  STL.64 [R1+0x710], R72 ;  /* 0x0007104801007387 */ /* 0x000fe80000100a00 */
[----:B------:R-:W-:Y:S01]  /*33cb0*/  STL.64 [R1+0x730], R76 ;  /* 0x0007304c01007387 */ /* 0x000fe20000100a00 */
[----:B-1----:R-:W-:-:S03]  /*33cc0*/  IMAD.MOV.U32 R252, RZ, RZ, R75 ;  /* 0x000000fffffc7224 */ /* 0x002fc600078e004b */
[----:B------:R-:W-:Y:S04]  /*33cd0*/  STL.64 [R1+0x738], R78 ;  /* 0x0007384e01007387 */ /* 0x000fe80000100a00 */
[----:B------:R1:W-:Y:S02]  /*33ce0*/  STL [R1+0x718], R74 ;  /* 0x0007184a01007387 */ /* 0x0003e40000100800 */
[----:B-1----:R-:W-:Y:S02]  /*33cf0*/  HMMA.1688.F32.TF32 R72, R228, R200, R176 ;  /* 0x000000c8e448723c */ /* 0x002fe400000810b0 */
[----:B------:R1:W-:Y:S04]  /*33d00*/  STL [R1+0x1ea4], R252 ;  /* 0x001ea4fc01007387 */ /* 0x0003e80000100800 */
[----:B------:R-:W-:Y:S01]  /*33d10*/  STL.64 [R1+0x6d0], R36 ;  /* 0x0006d02401007387 */ /* 0x000fe20000100a00 */
[----:B-1----:R-:W-:-:S15]  /*33d20*/  MOV R252, R39 ;  /* 0x0000002700fc7202 */ /* 0x002fde0000000f00 */
[----:B------:R-:W-:-:S01]  /*33d30*/  NOP ;  /* 0x0000000000007918 */ /* 0x000fc20000000000 */
[----:B------:R-:W-:Y:S04]  /*33d40*/  STL.64 [R1+0x6f0], R72 ;  /* 0x0006f04801007387 */ /* 0x000fe80000100a00 */
[----:B------:R-:W-:Y:S04]  /*33d50*/  STL.64 [R1+0x6f8], R74 ;  /* 0x0006f84a01007387 */ /* 0x000fe80000100a00 */
[----:B------:R1:W-:Y:S02]  /*33d60*/  STL [R1+0x6d8], R38 ;  /* 0x0006d82601007387 */ /* 0x0003e40000100800 */
[----:B-1----:R-:W-:Y:S02]  /*33d70*/  HMMA.1688.F32.TF32 R36, R228, R208, R92 ;  /* 0x000000d0e424723c */ /* 0x002fe4000008105c */
[----:B------:R-:W-:Y:S04]  /*33d80*/  STL [R1+0x1eb8], R252 ;  /* 0x001eb8fc01007387 */ /* 0x000fe80000100800 */
[----:B------:R-:W2:-:S15]  /*33d90*/  LDL.LU R92, [R1+0xe0] ;  /* 0x0000e000015c7983 */ /* 0x000e9e0000300800 */
[----:B------:R-:W-:-:S02]  /*33da0*/  NOP ;  /* 0x0000000000007918 */ /* 0x000fc40000000000 */
[----:B------:R1:W-:Y:S04]  /*33db0*/  STL.64 [R1+0x6b0], R36 ;  /* 0x0006b02401007387 */ /* 0x0003e80000100a00 */
[----:B------:R4:W-:Y:S04]  /*33dc0*/  STL.64 [R1+0x6b8], R38 ;  /* 0x0006b82601007387 */ /* 0x0009e80000100a00 */
[----:B------:R-:W2:Y:S04]  /*33dd0*/  LDL.LU R93, [R1+0xe4] ;  /* 0x0000e400015d7983 */ /* 0x000ea80000300800 */
[----:B------:R-:W2:Y:S04]  /*33de0*/  LDL.LU R94, [R1+0xe8] ;  /* 0x0000e800015e7983 */ /* 0x000ea80000300800 */
[----:B------:R-:W2:Y:S04]  /*33df0*/  LDL.LU R95, [R1+0xec] ;  /* 0x0000ec00015f7983 */ /* 0x000ea80000300800 */
[----:B-1----:R-:W3:Y:S04]  /*33e00*/  LDL.LU R36, [R1+0xf0] ;  /* 0x0000f00001247983 */ /* 0x002ee80000300800 */
[----:B------:R-:W3:Y:S04]  /*33e10*/  LDL.LU R37, [R1+0xf4] ;  /* 0x0000f40001257983 */ /* 0x000ee80000300800 */
[----:B----4-:R-:W3:Y:S04]  /*33e20*/  LDL.LU R38, [R1+0xf8] ;  /* 0x0000f80001267983 */ /* 0x010ee80000300800 */
        /* <DEDUP_REMOVED lines=49> */
[C---:B--2---:R-:W-:Y:S06]  /*34140*/  HMMA.1688.F32.TF32 R92, R232.reuse, R200, R92 ;  /* 0x000000c8e85c723c */ /* 0x044fec000008105c */
[C---:B---3--:R-:W-:Y:S06]  /*34150*/  HMMA.1688.F32.TF32 R36, R232.reuse, R196, R36 ;  /* 0x000000c4e824723c */ /* 0x048fec0000081024 */
[C---:B----4-:R-:W-:Y:S06]  /*34160*/  HMMA.1688.F32.TF32 R176, R232.reuse, R192, R176 ;  /* 0x000000c0e8b0723c */ /* 0x050fec00000810b0 */
[C---:B------:R-:W-:Y:S06]  /*34170*/  HMMA.1688.F32.TF32 R76, R232.reuse, R4, R76 ;  /* 0x00000004e84c723c */ /* 0x040fec000008104c */
[C---:B------:R-:W-:Y:S06]  /*34180*/  HMMA.1688.F32.TF32 R108, R232.reuse, R44, R108 ;  /* 0x0000002ce86c723c */ /* 0x040fec000008106c */
[----:B------:R-:W-:-:S15]  /*34190*/  HMMA.1688.F32.TF32 R84, R232, R12, R84 ;  /* 0x0000000ce854723c */ /* 0x000fde0000081054 */
[----:B------:R-:W-:-:S03]  /*341a0*/  NOP ;  /* 0x0000000000007918 */ /* 0x000fc60000000000 */
[----:B------:R-:W-:Y:S01]  /*341b0*/  MOV R195, R110 ;  /* 0x0000006e00c37202 */ /* 0x000fe20000000f00 */
[C---:B------:R-:W-:Y:S06]  /*341c0*/  HMMA.1688.F32.TF32 R88, R232.reuse, R16, R88 ;  /* 0x00000010e858723c */ /* 0x040fec0000081058 */
[C---:B------:R-:W-:Y:S06]  /*341d0*/  HMMA.1688.F32.TF32 R104, R232.reuse, R32, R104 ;  /* 0x00000020e868723c */ /* 0x040fec0000081068 */
[----:B------:R-:W-:Y:S01]  /*341e0*/  HMMA.1688.F32.TF32 R228, R232, R28, R228 ;  /* 0x0000001ce8e4723c */ /* 0x000fe200000810e4 */
[----:B------:R-:W-:-:S02]  /*341f0*/  IMAD.MOV.U32 R194, RZ, RZ, R111 ;  /* 0x000000ffffc27224 */ /* 0x000fc400078e006f */
[----:B------:R-:W-:Y:S01]  /*34200*/  IMAD.MOV.U32 R19, RZ, RZ, R108 ;  /* 0x000000ffff137224 */ /* 0x000fe200078e006c */
[----:B------:R-:W2:Y:S02]  /*34210*/  LDL.LU.64 R110, [R1+0x2190] ;  /* 0x00219000016e7983 */ /* 0x000ea40000300a00 */
[C---:B------:R-:W-:Y:S06]  /*34220*/  HMMA.1688.F32.TF32 R96, R232.reuse, R20, R96 ;  /* 0x00000014e860723c */ /* 0x040fec0000081060 */
[----:B------:R-:W-:Y:S01]  /*34230*/  HMMA.1688.F32.TF32 R100, R232, R24, R100 ;  /* 0x00000018e864723c */ /* 0x000fe20000081064 */
[----:B------:R-:W-:-:S05]  /*34240*/  IMAD.MOV.U32 R18, RZ, RZ, R109 ;  /* 0x000000ffff127224 */ /* 0x000fca00078e006d */
[----:B------:R-:W-:Y:S01]  /*34250*/  MOV R202, R107 ;  /* 0x0000006b00ca7202 */ /* 0x000fe20000000f00 */
[----:B------:R-:W2:Y:S01]  /*34260*/  LDL.LU.64 R108, [R1+0x2188] ;  /* 0x00218800016c7983 */ /* 0x000ea20000300a00 */
[----:B------:R-:W-:Y:S01]  /*34270*/  IMAD.MOV.U32 R203, RZ, RZ, R106 ;  /* 0x000000ffffcb7224 */ /* 0x000fe200078e006a */
[----:B------:R-:W-:Y:S01]  /*34280*/  MOV R27, R104 ;  /* 0x00000068001b7202 */ /* 0x000fe20000000f00 */
[----:B------:R-:W-:Y:S01]  /*34290*/  IMAD.MOV.U32 R26, RZ, RZ, R105 ;  /* 0x000000ffff1a7224 */ /* 0x000fe200078e0069 */
[----:B------:R-:W3:Y:S04]  /*342a0*/  LDL.LU.64 R106, [R1+0x2180] ;  /* 0x00218000016a7983 */ /* 0x000ee80000300a00 */
[----:B------:R-:W3:Y:S01]  /*342b0*/  LDL.LU.64 R104, [R1+0x2178] ;  /* 0x0021780001687983 */ /* 0x000ee20000300a00 */
[C---:B------:R-:W-:Y:S03]  /*342c0*/  HMMA.1688.F32.TF32 R80, R232.reuse, R8, R80 ;  /* 0x00000008e850723c */ /* 0x040fe60000081050 */
[----:B------:R-:W-:Y:S04]  /*342d0*/  STL.64 [R1+0x190], R228 ;  /* 0x000190e401007387 */ /* 0x000fe80000100a00 */
[----:B------:R-:W-:Y:S04]  /*342e0*/  STL.64 [R1+0x198], R230 ;  /* 0x000198e601007387 */ /* 0x000fe80000100a00 */
[----:B------:R-:W-:Y:S04]  /*342f0*/  STL.64 [R1+0x1e0], R100 ;  /* 0x0001e06401007387 */ /* 0x000fe80000100a00 */
[----:B------:R1:W-:Y:S01]  /*34300*/  STL.64 [R1+0x1e8], R102 ;  /* 0x0001e86601007387 */ /* 0x0003e20000100a00 */
[C---:B------:R-:W-:Y:S03]  /*34310*/  HMMA.1688.F32.TF32 R72, R232.reuse, R68, R72 ;  /* 0x00000044e848723c */ /* 0x040fe60000081048 */
        /* <DEDUP_REMOVED lines=38> */
[----:B------:R-:W-:Y:S01]  /*34580*/  HMMA.1688.F32.TF32 R216, R232, R40, R216 ;  /* 0x00000028e8d8723c */ /* 0x000fe200000810d8 */
[----:B------:R-:W-:-:S05]  /*34590*/  LOP3.LUT R252, R0, 0x60, RZ, 0x3c, !PT ;  /* 0x0000006000fc7812 */ /* 0x000fca00078e3cff */
[----:B------:R-:W-:Y:S04]  /*345a0*/  LDS R229, [R252+UR12+0x4080] ;  /* 0x0040800cfce57984 */ /* 0x000fe80008000800 */
[----:B------:R-:W-:-:S14]  /*345b0*/  LDS R231, [R252+UR12+0x4880] ;  /* 0x0048800cfce77984 */ /* 0x000fdc0008000800 */
[----:B------:R-:W-:Y:S01]  /*345c0*/  IMAD.MOV.U32 R22, RZ, RZ, R219 ;  /* 0x000000ffff167224 */ /* 0x000fe200078e00db */
[----:B------:R-:W-:-:S05]  /*345d0*/  LOP3.LUT R219, R0, 0x40, RZ, 0x3c, !PT ;  /* 0x0000004000db7812 */ /* 0x000fca00078e3cff */
[----:B------:R-:W-:Y:S04]  /*345e0*/  LDS R228, [R219+UR12+0x4080] ;  /* 0x0040800cdbe47984 */ /* 0x000fe80008000800 */
[----:B------:R-:W4:Y:S01]  /*345f0*/  LDS R230, [R219+UR12+0x4880] ;  /* 0x0048800cdbe67984 */ /* 0x000f220008000800 */
[----:B------:R-:W-:Y:S01]  /*34600*/  IMAD.MOV.U32 R207, RZ, RZ, R216 ;  /* 0x000000ffffcf7224 */ /* 0x000fe200078e00d8 */
[----:B------:R-:W-:Y:S01]  /*34610*/  MOV R206, R217 ;  /* 0x000000d900ce7202 */ /* 0x000fe20000000f00 */
[----:B------:R-:W-:Y:S01]  /*34620*/  IMAD.MOV.U32 R23, RZ, RZ, R218 ;  /* 0x000000ffff177224 */ /* 0x000fe200078e00da */
[----:B------:R-:W-:Y:S04]  /*34630*/  LDS R216, [R219+UR12+0x4100] ;  /* 0x0041000cdbd87984 */ /* 0x000fe80008000800 */
[----:B------:R-:W-:Y:S04]  /*34640*/  LDS R218, [R219+UR12+0x4900] ;  /* 0x0049000cdbda7984 */ /* 0x000fe80008000800 */
[----:B------:R-:W-:Y:S04]  /*34650*/  LDS R217, [R252+UR12+0x4100] ;  /* 0x0041000cfcd97984 */ /* 0x000fe80008000800 */
[----:B------:R-:W1:Y:S01]  /*34660*/  LDS R219, [R252+UR12+0x4900] ;  /* 0x0049000cfcdb7984 */ /* 0x000e620008000800 */
[C---:B----4-:R-:W-:Y:S06]  /*34670*/  HMMA.1688.F32.TF32 R72, R228.reuse, R40, R72 ;  /* 0x00000028e448723c */ /* 0x050fec0000081048 */
[----:B--2---:R-:W-:Y:S06]  /*34680*/  HMMA.1688.F32.TF32 R176, R228, R44, R176 ;  /* 0x0000002ce4b0723c */ /* 0x004fec00000810b0 */
[C---:B---3--:R-:W-:Y:S06]  /*34690*/  HMMA.1688.F32.TF32 R92, R232.reuse, R204, R92 ;  /* 0x000000cce85c723c */ /* 0x048fec000008105c */
[----:B------:R-:W-:Y:S01]  /*346a0*/  HMMA.1688.F32.TF32 R232, R232, R208, R36 ;  /* 0x000000d0e8e8723c */ /* 0x000fe20000081024 */
[----:B------:R-:W-:Y:S04]  /*346b0*/  LDS R37, [R252+UR12+0x4180] ;  /* 0x0041800cfc257984 */ /* 0x000fe80008000800 */
[----:B------:R-:W-:-:S12]  /*346c0*/  LDS R39, [R252+UR12+0x4980] ;  /* 0x0049800cfc277984 */ /* 0x000fd80008000800 */
[----:B------:R-:W-:Y:S04]  /*346d0*/  STL.64 [R1+0x1f0], R92 ;  /* 0x0001f05c01007387 */ /* 0x000fe80000100a00 */
[----:B------:R2:W-:Y:S04]  /*346e0*/  STL.64 [R1+0x1f8], R94 ;  /* 0x0001f85e01007387 */ /* 0x0005e80000100a00 */
[----:B------:R-:W-:Y:S01]  /*346f0*/  STL.64 [R1+0xe0], R232 ;  /* 0x0000e0e801007387 */ /* 0x000fe20000100a00 */
[----:B--2---:R-:W-:-:S03]  /*34700*/  LOP3.LUT R95, R0, 0x40, RZ, 0x3c, !PT ;  /* 0x00000040005f7812 */ /* 0x004fc600078e3cff */
[----:B------:R-:W-:Y:S04]  /*34710*/  STL.64 [R1+0xe8], R234 ;  /* 0x0000e8ea01007387 */ /* 0x000fe80000100a00 */
[----:B------:R-:W-:Y:S04]  /*34720*/  LDS R36, [R95+UR12+0x4180] ;  /* 0x0041800c5f247984 */ /* 0x000fe80008000800 */
[----:B------:R2:W3:Y:S04]  /*34730*/  LDS R38, [R95+UR12+0x4980] ;  /* 0x0049800c5f267984 */ /* 0x0004e80008000800 */
[----:B------:R-:W-:Y:S01]  /*34740*/  STL.64 [R1+0x360], R176 ;  /* 0x000360b001007387 */ /* 0x000fe20000100a00 */
[C---:B--2---:R-:W-:Y:S03]  /*34750*/  HMMA.1688.F32.TF32 R92, R228.reuse, R32, R76 ;  /* 0x00000020e45c723c */ /* 0x044fe6000008104c */
[----:B------:R-:W-:Y:S04]  /*34760*/  STL.64 [R1+0x368], R178 ;  /* 0x000368b201007387 */ /* 0x000fe80000100a00 */
[----:B------:R-:W-:Y:S01]  /*34770*/  STL.64 [R1+0x350], R72 ;  /* 0x0003504801007387 */ /* 0x000fe20000100a00 */
[C---:B------:R-:W-:Y:S03]  /*34780*/  HMMA.1688.F32.TF32 R76, R228.reuse, R28, R80 ;  /* 0x0000001ce44c723c */ /* 0x040fe60000081050 */
[----:B------:R2:W-:Y:S03]  /*34790*/  STL.64 [R1+0x358], R74 ;  /* 0x0003584a01007387 */ /* 0x0005e60000100a00 */
[C---:B--2---:R-:W-:Y:S09]  /*347a0*/  HMMA.1688.F32.TF32 R72, R228.reuse, R24, R84 ;  /* 0x00000018e448723c */ /* 0x044ff20000081054 */
[----:B------:R-:W-:Y:S04]  /*347b0*/  STL.64 [R1+0x340], R92 ;  /* 0x0003405c01007387 */ /* 0x000fe80000100a00 */
[----:B------:R-:W-:Y:S01]  /*347c0*/  STL.64 [R1+0x348], R94 ;  /* 0x0003485e01007387 */ /* 0x000fe20000100a00 */
[C---:B------:R-:W-:Y:S03]  /*347d0*/  HMMA.1688.F32.TF32 R80, R228.reuse, R20, R88 ;  /* 0x00000014e450723c */ /* 0x040fe60000081058 */
[----:B------:R-:W-:Y:S04]  /*347e0*/  STL.64 [R1+0x330], R76 ;  /* 0x0003304c01007387 */ /* 0x000fe80000100a00 */
[----:B------:R2:W-:Y:S04]  /*347f0*/  STL.64 [R1+0x338], R78 ;  /* 0x0003384e01007387 */ /* 0x0005e80000100a00 */
[----:B------:R-:W-:Y:S01]  /*34800*/  STL.64 [R1+0x260], R72 ;  /* 0x0002604801007387 */ /* 0x000fe20000100a00 */
[C---:B--2---:R-:W-:Y:S03]  /*34810*/  HMMA.1688.F32.TF32 R76, R228.reuse, R16, R96 ;  /* 0x00000010e44c723c */ /* 0x044fe60000081060 */
[----:B------:R2:W-:Y:S03]  /*34820*/  STL.64 [R1+0x268], R74 ;  /* 0x0002684a01007387 */ /* 0x0005e60000100a00 */
[C---:B--2---:R-:W-:Y:S05]  /*34830*/  HMMA.1688.F32.TF32 R72, R228.reuse, R12, R100 ;  /* 0x0000000ce448723c */ /* 0x044fea0000081064 */
[----:B------:R-:W-:Y:S04]  /*34840*/  STL.64 [R1+0x270], R80 ;  /* 0x0002705001007387 */ /* 0x000fe80000100a00 */
[----:B------:R2:W-:Y:S08]  /*34850*/  STL.64 [R1+0x278], R82 ;  /* 0x0002785201007387 */ /* 0x0005f00000100a00 */
[----:B------:R-:W-:Y:S04]  /*34860*/  STL.64 [R1+0x280], R76 ;  /* 0x0002804c01007387 */ /* 0x000fe80000100a00 */
[----:B------:R4:W-:Y:S01]  /*34870*/  STL.64 [R1+0x288], R78 ;  /* 0x0002884e01007387 */ /* 0x0009e20000100a00 */
[C---:B--2---:R-:W-:Y:S03]  /*34880*/  HMMA.1688.F32.TF32 R80, R228.reuse, R8, R104 ;  /* 0x00000008e450723c */ /* 0x044fe60000081068 */
[----:B------:R-:W-:Y:S03]  /*34890*/  STL.64 [R1+0x290], R72 ;  /* 0x0002904801007387 */ /* 0x000fe60000100a00 */
[C---:B----4-:R-:W-:Y:S01]  /*348a0*/  HMMA.1688.F32.TF32 R76, R228.reuse, R4, R108 ;  /* 0x00000004e44c723c */ /* 0x050fe2000008106c */
[----:B------:R2:W-:Y:S05]  /*348b0*/  STL.64 [R1+0x298], R74 ;  /* 0x0002984a01007387 */ /* 0x0005ea0000100a00 */
[C---:B--2---:R-:W-:Y:S11]  /*348c0*/  HMMA.1688.F32.TF32 R72, R228.reuse, R68, R112 ;  /* 0x00000044e448723c */ /* 0x044ff60000081070 */
[----:B------:R-:W-:Y:S04]  /*348d0*/  STL.64 [R1+0x320], R80 ;  /* 0x0003205001007387 */ /* 0x000fe80000100a00 */
[----:B------:R2:W-:Y:S04]  /*348e0*/  STL.64 [R1+0x328], R82 ;  /* 0x0003285201007387 */ /* 0x0005e80000100a00 */
        /* <DEDUP_REMOVED lines=9> */
[----:B------:R-:W4:Y:S04]  /*34980*/  LDL.LU R92, [R1+0x20] ;  /* 0x00002000015c7983 */ /* 0x000f280000300800 */
[----:B------:R-:W-:Y:S01]  /*34990*/  STL.64 [R1+0x300], R76 ;  /* 0x0003004c01007387 */ /* 0x000fe20000100a00 */
[----:B--2---:R-:W-:Y:S03]  /*349a0*/  HMMA.1688.F32.TF32 R80, R228, R204, R128 ;  /* 0x000000cce450723c */ /* 0x004fe60000081080 */
[----:B------:R2:W-:Y:S03]  /*349b0*/  STL.64 [R1+0x308], R78 ;  /* 0x0003084e01007387 */ /* 0x0005e60000100a00 */
[----:B-1----:R-:W-:Y:S01]  /*349c0*/  HMMA.1688.F32.TF32 R168, R216, R192, R168 ;  /* 0x000000c0d8a8723c */ /* 0x002fe200000810a8 */
[----:B------:R-:W-:Y:S04]  /*349d0*/  STL.64 [R1+0x2f0], R72 ;  /* 0x0002f04801007387 */ /* 0x000fe80000100a00 */
[----:B------:R1:W-:Y:S01]  /*349e0*/  STL.64 [R1+0x2f8], R74 ;  /* 0x0002f84a01007387 */ /* 0x0003e20000100a00 */
[----:B--2---:R-:W-:Y:S03]  /*349f0*/  HMMA.1688.F32.TF32 R76, R228, R208, R132 ;  /* 0x000000d0e44c723c */ /* 0x004fe60000081084 */
[----:B------:R-:W4:Y:S04]  /*34a00*/  LDL.LU R93, [R1+0x24] ;  /* 0x00002400015d7983 */ /* 0x000f280000300800 */
[----:B------:R-:W4:Y:S01]  /*34a10*/  LDL.LU R94, [R1+0x28] ;  /* 0x00002800015e7983 */ /* 0x000f220000300800 */
[C---:B-1----:R-:W-:Y:S03]  /*34a20*/  HMMA.1688.F32.TF32 R72, R216.reuse, R44, R136 ;  /* 0x0000002cd848723c */ /* 0x042fe60000081088 */
[----:B------:R-:W4:Y:S04]  /*34a30*/  LDL.LU R95, [R1+0x2c] ;  /* 0x00002c00015f7983 */ /* 0x000f280000300800 */
[----:B------:R-:W-:Y:S04]  /*34a40*/  STL.64 [R1+0x2e0], R80 ;  /* 0x0002e05001007387 */ /* 0x000fe80000100a00 */
[----:B------:R1:W-:Y:S04]  /*34a50*/  STL.64 [R1+0x2e8], R82 ;  /* 0x0002e85201007387 */ /* 0x0003e80000100a00 */
[----:B------:R-:W-:Y:S04]  /*34a60*/  STL.64 [R1+0x2d0], R76 ;  /* 0x0002d04c01007387 */ /* 0x000fe80000100a00 */
[----:B------:R2:W-:Y:S01]  /*34a70*/  STL.64 [R1+0x2d8], R78 ;  /* 0x0002d84e01007387 */ /* 0x0005e20000100a00 */
[C---:B-1----:R-:W-:Y:S06]  /*34a80*/  HMMA.1688.F32.TF32 R80, R216.reuse, R40, R180 ;  /* 0x00000028d850723c */ /* 0x042fec00000810b4 */
[C---:B------:R-:W-:Y:S01]  /*34a90*/  HMMA.1688.F32.TF32 R172, R216.reuse, R196, R172 ;  /* 0x000000c4d8ac723c */ /* 0x040fe200000810ac */
[----:B------:R-:W-:Y:S04]  /*34aa0*/  STL.64 [R1+0x460], R72 ;  /* 0x0004604801007387 */ /* 0x000fe80000100a00 */
[----:B------:R1:W-:Y:S01]  /*34ab0*/  STL.64 [R1+0x468], R74 ;  /* 0x0004684a01007387 */ /* 0x0003e20000100a00 */
[C---:B--2---:R-:W-:Y:S06]  /*34ac0*/  HMMA.1688.F32.TF32 R76, R216.reuse, R32, R188 ;  /* 0x00000020d84c723c */ /* 0x044fec00000810bc */
[----:B------:R-:W-:Y:S01]  /*34ad0*/  HMMA.1688.F32.TF32 R176, R216, R200, R212 ;  /* 0x000000c8d8b0723c */ /* 0x000fe200000810d4 */
[----:B------:R-:W-:Y:S01]  /*34ae0*/  MOV R84, R224 ;  /* 0x000000e000547202 */ /* 0x000fe20000000f00 */
[----:B------:R-:W-:Y:S01]  /*34af0*/  IMAD.MOV.U32 R85, RZ, RZ, R225 ;  /* 0x000000ffff557224 */ /* 0x000fe200078e00e1 */
[----:B------:R-:W-:Y:S01]  /*34b00*/  MOV R87, R236 ;  /* 0x000000ec00577202 */ /* 0x000fe20000000f00 */
[----:B------:R-:W-:-:S02]  /*34b10*/  IMAD.MOV.U32 R86, RZ, RZ, R226 ;  /* 0x000000ffff567224 */ /* 0x000fc400078e00e2 */
[----:B------:R-:W-:Y:S01]  /*34b20*/  IMAD.MOV.U32 R88, RZ, RZ, R237 ;  /* 0x000000ffff587224 */ /* 0x000fe200078e00ed */
[C---:B-1----:R-:W-:Y:S01]  /*34b30*/  HMMA.1688.F32.TF32 R72, R216.reuse, R28, R184 ;  /* 0x0000001cd848723c */ /* 0x042fe200000810b8 */
[----:B------:R-:W-:Y:S04]  /*34b40*/  STL.64 [R1+0x450], R80 ;  /* 0x0004505001007387 */ /* 0x000fe80000100a00 */
[----:B------:R1:W-:Y:S01]  /*34b50*/  STL.64 [R1+0x458], R82 ;  /* 0x0004585201007387 */ /* 0x0003e20000100a00 */
[----:B------:R-:W-:Y:S01]  /*34b60*/  IMAD.MOV.U32 R89, RZ, RZ, R240 ;  /* 0x000000ffff597224 */ /* 0x000fe200078e00f0 */
[----:B------:R-:W-:Y:S01]  /*34b70*/  MOV R90, R241 ;  /* 0x000000f1005a7202 */ /* 0x000fe20000000f00 */
[----:B------:R-:W-:Y:S02]  /*34b80*/  IMAD.MOV.U32 R91, RZ, RZ, R242 ;  /* 0x000000ffff5b7224 */ /* 0x000fe400078e00f2 */
[----:B------:R-:W-:Y:S01]  /*34b90*/  IMAD.MOV.U32 R120, RZ, RZ, R11 ;  /* 0x000000ffff787224 */ /* 0x000fe200078e000b */
[----:B------:R-:W-:Y:S04]  /*34ba0*/  STL.64 [R1+0x440], R76 ;  /* 0x0004404c01007387 */ /* 0x000fe80000100a00 */
[----:B------:R2:W-:Y:S01]  /*34bb0*/  STL.64 [R1+0x448], R78 ;  /* 0x0004484e01007387 */ /* 0x0005e20000100a00 */
[----:B-1----:R-:W-:Y:S01]  /*34bc0*/  HMMA.1688.F32.TF32 R80, R216, R24, R140 ;  /* 0x00000018d850723c */ /* 0x002fe2000008108c */
[----:B------:R-:W-:Y:S01]  /*34bd0*/  IMAD.MOV.U32 R121, RZ, RZ, R10 ;  /* 0x000000ffff797224 */ /* 0x000fe200078e000a */
[----:B------:R-:W-:Y:S01]  /*34be0*/  MOV R122, R7 ;  /* 0x00000007007a7202 */ /* 0x000fe20000000f00 */
[----:B------:R-:W-:Y:S01]  /*34bf0*/  IMAD.MOV.U32 R123, RZ, RZ, R6 ;  /* 0x000000ffff7b7224 */ /* 0x000fe200078e0006 */
[----:B------:R-:W-:Y:S01]  /*34c00*/  MOV R113, R70 ;  /* 0x0000004600717202 */ /* 0x000fe20000000f00 */
[----:B------:R-:W-:-:S02]  /*34c10*/  IMAD.MOV.U32 R112, RZ, RZ, R71 ;  /* 0x000000ffff707224 */ /* 0x000fc400078e0047 */
[----:B------:R-:W-:Y:S04]  /*34c20*/  STL.64 [R1+0x430], R72 ;  /* 0x0004304801007387 */ /* 0x000fe80000100a00 */
[----:B------:R1:W-:Y:S01]  /*34c30*/  STL.64 [R1+0x438], R74 ;  /* 0x0004384a01007387 */ /* 0x0003e20000100a00 */
[----:B--2---:R-:W-:Y:S01]  /*34c40*/  HMMA.1688.F32.TF32 R76, R216, R20, R144 ;  /* 0x00000014d84c723c */ /* 0x004fe20000081090 */
[----:B------:R-:W-:Y:S01]  /*34c50*/  IMAD.MOV.U32 R114, RZ, RZ, R64 ;  /* 0x000000ffff727224 */ /* 0x000fe200078e0040 */
[----:B------:R-:W-:Y:S01]  /*34c60*/  MOV R108, R66 ;  /* 0x00000042006c7202 */ /* 0x000fe20000000f00 */
[----:B------:R-:W-:Y:S02]  /*34c70*/  IMAD.MOV.U32 R115, RZ, RZ, R65 ;  /* 0x000000ffff737224 */ /* 0x000fe400078e0041 */
[----:B------:R-:W-:Y:S01]  /*34c80*/  IMAD.MOV.U32 R109, RZ, RZ, R67 ;  /* 0x000000ffff6d7224 */ /* 0x000fe200078e0043 */
[----:B------:R-:W-:Y:S01]  /*34c90*/  MOV R111, R61 ;  /* 0x0000003d006f7202 */ /* 0x000fe20000000f00 */
[----:B------:R-:W-:-:S02]  /*34ca0*/  IMAD.MOV.U32 R110, RZ, RZ, R60 ;  /* 0x000000ffff6e7224 */ /* 0x000fc400078e003c */
[----:B------:R-:W-:Y:S01]  /*34cb0*/  IMAD.MOV.U32 R104, RZ, RZ, R62 ;  /* 0x000000ffff687224 */ /* 0x000fe200078e003e */
[----:B------:R-:W-:Y:S01]  /*34cc0*/  MOV R106, R210 ;  /* 0x000000d2006a7202 */ /* 0x000fe20000000f00 */
[----:B-1----:R-:W-:Y:S01]  /*34cd0*/  HMMA.1688.F32.TF32 R72, R216, R16, R148 ;  /* 0x00000010d848723c */ /* 0x002fe20000081094 */
[----:B------:R-:W-:Y:S04]  /*34ce0*/  STL.64 [R1+0x420], R80 ;  /* 0x0004205001007387 */ /* 0x000fe80000100a00 */
[----:B------:R-:W-:Y:S01]  /*34cf0*/  STL.64 [R1+0x428], R82 ;  /* 0x0004285201007387 */ /* 0x000fe20000100a00 */
[----:B------:R-:W-:Y:S02]  /*34d00*/  IMAD.MOV.U32 R105, RZ, RZ, R63 ;  /* 0x000000ffff697224 */ /* 0x000fe400078e003f */
[----:B------:R-:W-:Y:S01]  /*34d10*/  IMAD.MOV.U32 R107, RZ, RZ, R211 ;  /* 0x000000ffff6b7224 */ /* 0x000fe200078e00d3 */
[----:B------:R-:W-:Y:S01]  /*34d20*/  MOV R102, R42 ;  /* 0x0000002a00667202 */ /* 0x000fe20000000f00 */
[----:B------:R-:W-:Y:S01]  /*34d30*/  IMAD.MOV.U32 R103, RZ, RZ, R43 ;  /* 0x000000ffff677224 */ /* 0x000fe200078e002b */
[----:B------:R-:W-:Y:S01]  /*34d40*/  MOV R117, R34 ;  /* 0x0000002200757202 */ /* 0x000fe20000000f00 */
[----:B------:R-:W-:Y:S01]  /*34d50*/  IMAD.MOV.U32 R116, RZ, RZ, R30 ;  /* 0x000000ffff747224 */ /* 0x000fe200078e001e */
[----:B------:R-:W-:Y:S01]  /*34d60*/  LDS R124, [R0+UR12+0x5000] ;  /* 0x0050000c007c7984 */ /* 0x000fe20008000800 */
[----:B------:R-:W-:-:S02]  /*34d70*/  IMAD.MOV.U32 R118, RZ, RZ, R35 ;  /* 0x000000ffff767224 */ /* 0x000fc400078e0023 */
[----:B------:R-:W-:Y:S01]  /*34d80*/  IMAD.MOV.U32 R119, RZ, RZ, R31 ;  /* 0x000000ffff777224 */ /* 0x000fe200078e001f */
[----:B------:R-:W-:Y:S04]  /*34d90*/  LDS R126, [R0+UR12+0x5800] ;  /* 0x0058000c007e7984 */ /* 0x000fe80008000800 */
[----:B------:R-:W-:Y:S04]  /*34da0*/  LDS R125, [R3+UR12+0x5000] ;  /* 0x0050000c037d7984 */ /* 0x000fe80008000800 */
[----:B------:R-:W-:Y:S01]  /*34db0*/  STL.64 [R1+0x3b0], R72 ;  /* 0x0003b04801007387 */ /* 0x000fe20000100a00 */
[----:B------:R-:W-:-:S03]  /*34dc0*/  IMAD.MOV.U32 R252, RZ, RZ, R75 ;  /* 0x000000fffffc7224 */ /* 0x000fc600078e004b */
[----:B------:R-:W-:Y:S04]  /*34dd0*/  STL.64 [R1+0x3c0], R76 ;  /* 0x0003c04c01007387 */ /* 0x000fe80000100a00 */
[----:B------:R1:W-:Y:S04]  /*34de0*/  STL.64 [R1+0x3c8], R78 ;  /* 0x0003c84e01007387 */ /* 0x0003e80000100a00 */
[----:B------:R2:W-:Y:S04]  /*34df0*/  STL [R1+0x3b8], R74 ;  /* 0x0003b84a01007387 */ /* 0x0005e80000100800 */
[----:B------:R-:W3:Y:S01]  /*34e00*/  LDS R127, [R3+UR12+0x5800] ;  /* 0x0058000c037f7984 */ /* 0x000ee20008000800 */
[C---:B-1----:R-:W-:Y:S06]  /*34e10*/  HMMA.1688.F32.TF32 R76, R216.reuse, R12, R152 ;  /* 0x0000000cd84c723c */ /* 0x042fec0000081098 */
[C---:B--2---:R-:W-:Y:S01]  /*34e20*/  HMMA.1688.F32.TF32 R72, R216.reuse, R8, R156 ;  /* 0x00000008d848723c */ /* 0x044fe2000008109c */
[----:B------:R1:W-:Y:S05]  /*34e30*/  STL [R1+0x1ebc], R252 ;  /* 0x001ebcfc01007387 */ /* 0x0003ea0000100800 */
[----:B------:R-:W-:-:S15]  /*34e40*/  HMMA.1688.F32.TF32 R180, R216, R204, R220 ;  /* 0x000000ccd8b4723c */ /* 0x000fde00000810dc */
[----:B------:R-:W-:-:S02]  /*34e50*/  NOP ;  /* 0x0000000000007918 */ /* 0x000fc40000000000 */
[----:B------:R-:W-:Y:S01]  /*34e60*/  STL.64 [R1+0x150], R72 ;  /* 0x0001504801007387 */ /* 0x000fe20000100a00 */
[----:B-1----:R-:W-:-:S03]  /*34e70*/  IMAD.MOV.U32 R252, RZ, RZ, R75 ;  /* 0x000000fffffc7224 */ /* 0x002fc600078e004b */
[----:B------:R-:W-:Y:S04]  /*34e80*/  STL.64 [R1+0x390], R76 ;  /* 0x0003904c01007387 */ /* 0x000fe80000100a00 */
[----:B------:R1:W-:Y:S04]  /*34e90*/  STL.64 [R1+0x398], R78 ;  /* 0x0003984e01007387 */ /* 0x0003e80000100a00 */
[----:B------:R2:W-:Y:S01]  /*34ea0*/  STL [R1+0x158], R74 ;  /* 0x0001584a01007387 */ /* 0x0005e20000100800 */
[C---:B-1----:R-:W-:Y:S06]  /*34eb0*/  HMMA.1688.F32.TF32 R76, R216.reuse, R4, R160 ;  /* 0x00000004d84c723c */ /* 0x042fec00000810a0 */
[----:B--2---:R-:W-:Y:S01]  /*34ec0*/  HMMA.1688.F32.TF32 R72, R216, R68, R164 ;  /* 0x00000044d848723c */ /* 0x004fe200000810a4 */
[----:B------:R-:W-:Y:S01]  /*34ed0*/  STL [R1+0x1ec0], R252 ;  /* 0x001ec0fc01007387 */ /* 0x000fe20000100800 */
[----:B------:R-:W-:Y:S01]  /*34ee0*/  IMAD.MOV.U32 R80, RZ, RZ, R227 ;  /* 0x000000ffff507224 */ /* 0x000fe200078e00e3 */
[----:B------:R-:W-:-:S15]  /*34ef0*/  MOV R81, R239 ;  /* 0x000000ef00517202 */ /* 0x000fde0000000f00 */
[----:B------:R-:W-:-:S05]  /*34f00*/  NOP ;  /* 0x0000000000007918 */ /* 0x000fca0000000000 */
[----:B------:R-:W-:Y:S04]  /*34f10*/  STL.64 [R1+0x100], R72 ;  /* 0x0001004801007387 */ /* 0x000fe80000100a00 */
[----:B------:R1:W-:Y:S04]  /*34f20*/  STL.64 [R1+0x120], R76 ;  /* 0x0001204c01007387 */ /* 0x0003e80000100a00 */
[----:B------:R2:W-:Y:S04]  /*34f30*/  STL.64 [R1+0x128], R78 ;  /* 0x0001284e01007387 */ /* 0x0005e80000100a00 */
[----:B------:R3:W-:Y:S04]  /*34f40*/  STL [R1+0x108], R74 ;  /* 0x0001084a01007387 */ /* 0x0007e80000100800 */
[----:B------:R-:W-:Y:S04]  /*34f50*/  STL.64 [R1+0x1eb0], R170 ;  /* 0x001eb0aa01007387 */ /* 0x000fe80000100a00 */
[----:B------:R-:W-:Y:S04]  /*34f60*/  STL.64 [R1+0x1ea8], R168 ;  /* 0x001ea8a801007387 */ /* 0x000fe80000100a00 */
[----:B------:R-:W-:Y:S04]  /*34f70*/  STL.64 [R1+0x1ed0], R174 ;  /* 0x001ed0ae01007387 */ /* 0x000fe80000100a00 */
[----:B------:R-:W-:Y:S01]  /*34f80*/  STL.64 [R1+0x1ec8], R172 ;  /* 0x001ec8ac01007387 */ /* 0x000fe20000100a00 */
[----:B-1----:R-:W-:-:S03]  /*34f90*/  IMAD.MOV.U32 R76, RZ, RZ, R247 ;  /* 0x000000ffff4c7224 */ /* 0x002fc600078e00f7 */
[----:B------:R-:W-:Y:S01]  /*34fa0*/  STL.64 [R1+0x1ee0], R178 ;  /* 0x001ee0b201007387 */ /* 0x000fe20000100a00 */
[----:B------:R-:W-:-:S03]  /*34fb0*/  IMAD.MOV.U32 R77, RZ, RZ, R246 ;  /* 0x000000ffff4d7224 */ /* 0x000fc600078e00f6 */
[----:B------:R-:W-:Y:S01]  /*34fc0*/  STL.64 [R1+0x1ed8], R176 ;  /* 0x001ed8b001007387 */ /* 0x000fe20000100a00 */
[----:B--2---:R-:W-:-:S03]  /*34fd0*/  MOV R78, R245 ;  /* 0x000000f5004e7202 */ /* 0x004fc60000000f00 */
[----:B------:R-:W-:Y:S01]  /*34fe0*/  STL.64 [R1+0x1ef0], R182 ;  /* 0x001ef0b601007387 */ /* 0x000fe20000100a00 */
[----:B------:R-:W-:-:S03]  /*34ff0*/  IMAD.MOV.U32 R79, RZ, RZ, R244 ;  /* 0x000000ffff4f7224 */ /* 0x000fc600078e00f4 */
[----:B------:R-:W-:Y:S04]  /*35000*/  STL.64 [R1+0x1ee8], R180 ;  /* 0x001ee8b401007387 */ /* 0x000fe80000100a00 */
[----:B------:R-:W2:Y:S04]  /*35010*/  LDL.LU R247, [R1+0x20d4] ;  /* 0x0020d40001f77983 */ /* 0x000ea80000300800 */
[----:B------:R-:W3:Y:S04]  /*35020*/  LDL.LU R246, [R1+0x20d0] ;  /* 0x0020d00001f67983 */ /* 0x000ee80000300800 */
[----:B------:R-:W3:Y:S04]  /*35030*/  LDL.LU R245, [R1+0x20cc] ;  /* 0x0020cc0001f57983 */ /* 0x000ee80000300800 */
[----:B------:R-:W3:Y:S01]  /*35040*/  LDL.LU R244, [R1+0x20c8] ;  /* 0x0020c80001f47983 */ /* 0x000ee20000300800 */
[----:B------:R-:W-:-:S03]  /*35050*/  IMAD.MOV.U32 R82, RZ, RZ, R238 ;  /* 0x000000ffff527224 */ /* 0x000fc600078e00ee */
[----:B------:R-:W3:Y:S01]  /*35060*/  LDL.LU R227, [R1+0x20c4] ;  /* 0x0020c40001e37983 */ /* 0x000ee20000300800 */
[----:B------:R-:W-:-:S03]  /*35070*/  IMAD.MOV.U32 R83, RZ, RZ, R243 ;  /* 0x000000ffff537224 */ /* 0x000fc600078e00f3 */
        /* <DEDUP_REMOVED lines=11> */
[----:B----4-:R-:W-:Y:S01]  /*35130*/  HMMA.1688.F32.TF32 R184, R216, R208, R92 ;  /* 0x000000d0d8b8723c */ /* 0x010fe2000008105c */
[----:B--2---:R-:W-:-:S02]  /*35140*/  IMAD.MOV.U32 R235, RZ, RZ, R247 ;  /* 0x000000ffffeb7224 */ /* 0x004fc400078e00f7 */
[----:B---3--:R-:W-:Y:S01]  /*35150*/  IMAD.MOV.U32 R234, RZ, RZ, R246 ;  /* 0x000000ffffea7224 */ /* 0x008fe200078e00f6 */
[----:B------:R-:W-:Y:S01]  /*35160*/  MOV R233, R245 ;  /* 0x000000f500e97202 */ /* 0x000fe20000000f00 */
[----:B------:R-:W-:Y:S02]  /*35170*/  IMAD.MOV.U32 R232, RZ, RZ, R244 ;  /* 0x000000ffffe87224 */ /* 0x000fe400078e00f4 */
[----:B------:R-:W2:Y:S04]  /*35180*/  LDL.LU R244, [R1+0x2094] ;  /* 0x0020940001f47983 */ /* 0x000ea80000300800 */
[----:B------:R-:W2:Y:S04]  /*35190*/  LDL.LU R245, [R1+0x2090] ;  /* 0x0020900001f57983 */ /* 0x000ea80000300800 */
[----:B------:R-:W2:Y:S04]  /*351a0*/  LDL.LU R246, [R1+0x208c] ;  /* 0x00208c0001f67983 */ /* 0x000ea80000300800 */
[----:B------:R-:W2:Y:S04]  /*351b0*/  LDL.LU R247, [R1+0x2088] ;  /* 0x0020880001f77983 */ /* 0x000ea80000300800 */
        /* <DEDUP_REMOVED lines=8> */
[----:B------:R-:W4:Y:S04]  /*35240*/  LDL.LU R243, [R1+0x2084] ;  /* 0x0020840001f37983 */ /* 0x000f280000300800 */
[----:B------:R-:W3:Y:S04]  /*35250*/  LDL.LU R238, [R1+0x2080] ;  /* 0x0020800001ee7983 */ /* 0x000ee80000300800 */
[----:B------:R-:W3:Y:S04]  /*35260*/  LDL.LU R239, [R1+0x207c] ;  /* 0x00207c0001ef7983 */ /* 0x000ee80000300800 */
[----:B------:R-:W3:Y:S01]  /*35270*/  LDL.LU R227, [R1+0x2078] ;  /* 0x0020780001e37983 */ /* 0x000ee20000300800 */
[C---:B------:R-:W-:Y:S03]  /*35280*/  HMMA.1688.F32.TF32 R228, R36.reuse, R20, R96 ;  /* 0x0000001424e4723c */ /* 0x040fe60000081060 */
[----:B------:R-:W-:Y:S03]  /*35290*/  STL.64 [R1+0x1f00], R186 ;  /* 0x001f00ba01007387 */ /* 0x000fe60000100a00 */
[C---:B------:R-:W-:Y:S01]  /*352a0*/  HMMA.1688.F32.TF32 R232, R36.reuse, R16, R232 ;  /* 0x0000001024e8723c */ /* 0x040fe200000810e8 */
[----:B------:R-:W-:Y:S05]  /*352b0*/  STL.64 [R1+0x1ef8], R184 ;  /* 0x001ef8b801007387 */ /* 0x000fea0000100a00 */
[----:B------:R-:W-:Y:S01]  /*352c0*/  HMMA.1688.F32.TF32 R76, R36, R68, R76 ;  /* 0x00000044244c723c */ /* 0x000fe2000008104c */
[----:B------:R-:W-:-:S02]  /*352d0*/  MOV R252, R75 ;  /* 0x0000004b00fc7202 */ /* 0x000fc40000000f00 */
[C---:B------:R-:W-:Y:S02]  /*352e0*/  LOP3.LUT R74, R0.reuse, 0x40, RZ, 0x3c, !PT ;  /* 0x00000040004a7812 */ /* 0x040fe400078e3cff */
[----:B------:R-:W-:-:S03]  /*352f0*/  LOP3.LUT R75, R0, 0x60, RZ, 0x3c, !PT ;  /* 0x00000060004b7812 */ /* 0x000fc600078e3cff */
[----:B------:R-:W-:Y:S04]  /*35300*/  LDS R164, [R74+UR12+0x5000] ;  /* 0x0050000c4aa47984 */ /* 0x000fe80008000800 */
[----:B------:R1:W-:Y:S04]  /*35310*/  LDS R166, [R74+UR12+0x5800] ;  /* 0x0058000c4aa67984 */ /* 0x0003e80008000800 */
[----:B------:R-:W-:Y:S04]  /*35320*/  LDS R165, [R75+UR12+0x5000] ;  /* 0x0050000c4ba57984 */ /* 0x000fe80008000800 */
[----:B------:R1:W1:Y:S01]  /*35330*/  LDS R167, [R75+UR12+0x5800] ;  /* 0x0058000c4ba77984 */ /* 0x0002620008000800 */
        /* <DEDUP_REMOVED lines=15> */
[----:B------:R-:W-:Y:S01]  /*35430*/  IMAD.MOV.U32 R142, RZ, RZ, R15 ;  /* 0x000000ffff8e7224 */ /* 0x000fe200078e000f */
[C---:B--2---:R-:W-:Y:S06]  /*35440*/  HMMA.1688.F32.TF32 R188, R36.reuse, R44, R244 ;  /* 0x0000002c24bc723c */ /* 0x044fec00000810f4 */
[C---:B----4-:R-:W-:Y:S06]  /*35450*/  HMMA.1688.F32.TF32 R212, R36.reuse, R40, R240 ;  /* 0x0000002824d4723c */ /* 0x050fec00000810f0 */
[C---:B---3--:R-:W-:Y:S06]  /*35460*/  HMMA.1688.F32.TF32 R216, R36.reuse, R32, R236 ;  /* 0x0000002024d8723c */ /* 0x048fec00000810ec */
[C---:B------:R-:W-:Y:S06]  /*35470*/  HMMA.1688.F32.TF32 R220, R36.reuse, R28, R224 ;  /* 0x0000001c24dc723c */ /* 0x040fec00000810e0 */
[C---:B------:R-:W-:Y:S01]  /*35480*/  HMMA.1688.F32.TF32 R224, R36.reuse, R24, R92 ;  /* 0x0000001824e0723c */ /* 0x040fe2000008105c */
[----:B------:R-:W-:Y:S05]  /*35490*/  STL.64 [R1+0x1e18], R190 ;  /* 0x001e18be01007387 */ /* 0x000fea0000100a00 */
[C---:B------:R-:W-:Y:S01]  /*354a0*/  HMMA.1688.F32.TF32 R236, R36.reuse, R12, R88 ;  /* 0x0000000c24ec723c */ /* 0x040fe20000081058 */
[----:B------:R-:W-:Y:S05]  /*354b0*/  STL.64 [R1+0x1e10], R188 ;  /* 0x001e10bc01007387 */ /* 0x000fea0000100a00 */
[C---:B------:R-:W-:Y:S01]  /*354c0*/  HMMA.1688.F32.TF32 R240, R36.reuse, R8, R84 ;  /* 0x0000000824f0723c */ /* 0x040fe20000081054 */
[----:B------:R-:W-:Y:S04]  /*354d0*/  STL.64 [R1+0x1e28], R214 ;  /* 0x001e28d601007387 */ /* 0x000fe80000100a00 */
[----:B------:R-:W-:Y:S01]  /*354e0*/  STL.64 [R1+0x1e20], R212 ;  /* 0x001e20d401007387 */ /* 0x000fe20000100a00 */
[----:B------:R-:W-:Y:S03]  /*354f0*/  HMMA.1688.F32.TF32 R244, R36, R4, R80 ;  /* 0x0000000424f4723c */ /* 0x000fe60000081050 */
[----:B------:R-:W-:Y:S04]  /*35500*/  STL.64 [R1+0x1e38], R218 ;  /* 0x001e38da01007387 */ /* 0x000fe80000100a00 */
[----:B------:R-:W-:Y:S04]  /*35510*/  STL.64 [R1+0x1e30], R216 ;  /* 0x001e30d801007387 */ /* 0x000fe80000100a00 */
[----:B------:R-:W-:Y:S04]  /*35520*/  STL.64 [R1+0x1e48], R222 ;  /* 0x001e48de01007387 */ /* 0x000fe80000100a00 */
[----:B------:R-:W-:Y:S04]  /*35530*/  STL.64 [R1+0x1e40], R220 ;  /* 0x001e40dc01007387 */ /* 0x000fe80000100a00 */
[----:B------:R-:W2:Y:S04]  /*35540*/  LDL.LU R72, [R1+0x10] ;  /* 0x0000100001487983 */ /* 0x000ea80000300800 */
[----:B------:R-:W2:Y:S04]  /*35550*/  LDL.LU R73, [R1+0x14] ;  /* 0x0000140001497983 */ /* 0x000ea80000300800 */
[----:B-1----:R-:W2:Y:S04]  /*35560*/  LDL.LU R74, [R1+0x18] ;  /* 0x00001800014a7983 */ /* 0x002ea80000300800 */
[----:B------:R-:W2:Y:S04]  /*35570*/  LDL.LU R75, [R1+0x1c] ;  /* 0x00001c00014b7983 */ /* 0x000ea80000300800 */
[----:B------:R-:W3:Y:S04]  /*35580*/  LDL.LU R92, [R1] ;  /* 0x00000000015c7983 */ /* 0x000ee80000300800 */
[----:B------:R-:W3:Y:S04]  /*35590*/  LDL.LU R93, [R1+0x4] ;  /* 0x00000400015d7983 */ /* 0x000ee80000300800 */
[----:B------:R-:W3:Y:S04]  /*355a0*/  LDL.LU R94, [R1+0x8] ;  /* 0x00000800015e7983 */ /* 0x000ee80000300800 */
[----:B------:R-:W-:Y:S04]  /*355b0*/  STL.64 [R1+0x1e58], R226 ;  /* 0x001e58e201007387 */ /* 0x000fe80000100a00 */
[----:B------:R-:W-:Y:S04]  /*355c0*/  STL.64 [R1+0x1e50], R224 ;  /* 0x001e50e001007387 */ /* 0x000fe80000100a00 */
[----:B------:R-:W-:Y:S04]  /*355d0*/  STL.64 [R1+0x1e68], R230 ;  /* 0x001e68e601007387 */ /* 0x000fe80000100a00 */
[----:B------:R-:W-:Y:S01]  /*355e0*/  STL.64 [R1+0x1e60], R228 ;  /* 0x001e60e401007387 */ /* 0x000fe20000100a00 */
[----:B------:R-:W-:-:S03]  /*355f0*/  IMAD.MOV.U32 R5, RZ, RZ, R78 ;  /* 0x000000ffff057224 */ /* 0x000fc600078e004e */
[----:B------:R-:W-:Y:S01]  /*35600*/  STL.64 [R1+0x1e78], R234 ;  /* 0x001e78ea01007387 */ /* 0x000fe20000100a00 */
[----:B------:R-:W-:-:S03]  /*35610*/  MOV R8, R77 ;  /* 0x0000004d00087202 */ /* 0x000fc60000000f00 */
[----:B------:R-:W-:Y:S01]  /*35620*/  STL.64 [R1+0x1e70], R232 ;  /* 0x001e70e801007387 */ /* 0x000fe20000100a00 */
[----:B------:R-:W-:-:S03]  /*35630*/  IMAD.MOV.U32 R9, RZ, RZ, R76 ;  /* 0x000000ffff097224 */ /* 0x000fc600078e004c */
[----:B------:R-:W-:Y:S04]  /*35640*/  STL.64 [R1+0x1e88], R238 ;  /* 0x001e88ee01007387 */ /* 0x000fe80000100a00 */
[----:B------:R-:W-:Y:S04]  /*35650*/  STL.64 [R1+0x1e80], R236 ;  /* 0x001e80ec01007387 */ /* 0x000fe80000100a00 */
[----:B------:R-:W-:Y:S04]  /*35660*/  STL.64 [R1+0x1e98], R242 ;  /* 0x001e98f201007387 */ /* 0x000fe80000100a00 */
[----:B------:R-:W-:Y:S04]  /*35670*/  STL.64 [R1+0x1e90], R240 ;  /* 0x001e90f001007387 */ /* 0x000fe80000100a00 */
[----:B------:R-:W-:Y:S04]  /*35680*/  STL.64 [R1+0x1f10], R246 ;  /* 0x001f10f601007387 */ /* 0x000fe80000100a00 */
[----:B------:R-:W-:Y:S04]  /*35690*/  STL.64 [R1+0x1f08], R244 ;  /* 0x001f08f401007387 */ /* 0x000fe80000100a00 */
[----:B------:R1:W-:Y:S04]  /*356a0*/  STL [R1+0x1e08], R5 ;  /* 0x001e080501007387 */ /* 0x0003e80000100800 */
        /* <DEDUP_REMOVED lines=34> */
[----:B------:R-:W-:-:S02]  /*358d0*/  IMAD.MOV.U32 R4, RZ, RZ, R79 ;  /* 0x000000ffff047224 */ /* 0x000fc400078e004f */
[----:B------:R-:W-:Y:S01]  /*358e0*/  IMAD.MOV.U32 R95, RZ, RZ, R2 ;  /* 0x000000ffff5f7224 */ /* 0x000fe200078e0002 */
[----:B--2---:R-:W-:-:S15]  /*358f0*/  HMMA.1688.F32.TF32 R72, R36, R192, R72 ;  /* 0x000000c02448723c */ /* 0x004fde0000081048 */
[----:B------:R-:W-:-:S09]  /*35900*/  NOP ;  /* 0x0000000000007918 */ /* 0x000fd20000000000 */
[----:B------:R-:W-:Y:S01]  /*35910*/  MOV R17, R72 ;  /* 0x0000004800117202 */ /* 0x000fe20000000f00 */
[----:B------:R-:W-:Y:S01]  /*35920*/  IMAD.MOV.U32 R16, RZ, RZ, R73 ;  /* 0x000000ffff107224 */ /* 0x000fe200078e0049 */
[----:B------:R-:W-:Y:S01]  /*35930*/  MOV R12, R75 ;  /* 0x0000004b000c7202 */ /* 0x000fe20000000f00 */
[----:B------:R-:W-:Y:S02]  /*35940*/  IMAD.MOV.U32 R13, RZ, RZ, R74 ;  /* 0x000000ffff0d7224 */ /* 0x000fe400078e004a */
[----:B---3--:R-:W-:Y:S01]  /*35950*/  HMMA.1688.F32.TF32 R72, R36, R196, R92 ;  /* 0x000000c42448723c */ /* 0x008fe2000008105c */
[----:B----4-:R-:W-:Y:S02]  /*35960*/  IMAD.MOV.U32 R99, RZ, RZ, R203 ;  /* 0x000000ffff637224 */ /* 0x010fe400078e00cb */
[----:B------:R-:W-:Y:S01]  /*35970*/  IMAD.MOV.U32 R98, RZ, RZ, R202 ;  /* 0x000000ffff627224 */ /* 0x000fe200078e00ca */
[----:B------:R-:W-:Y:S01]  /*35980*/  MOV R97, R207 ;  /* 0x000000cf00617202 */ /* 0x000fe20000000f00 */
[----:B------:R-:W-:-:S02]  /*35990*/  IMAD.MOV.U32 R96, RZ, RZ, R206 ;  /* 0x000000ffff607224 */ /* 0x000fc400078e00ce */
[----:B------:R-:W2:Y:S04]  /*359a0*/  LDL.LU R206, [R1+0x1ff4] ;  /* 0x001ff40001ce7983 */ /* 0x000ea80000300800 */
[----:B------:R-:W2:Y:S04]  /*359b0*/  LDL.LU R207, [R1+0x1ff0] ;  /* 0x001ff00001cf7983 */ /* 0x000ea80000300800 */
[----:B------:R-:W3:Y:S04]  /*359c0*/  LDL.LU R202, [R1+0x1fec] ;  /* 0x001fec0001ca7983 */ /* 0x000ee80000300800 */
[----:B------:R-:W3:Y:S01]  /*359d0*/  LDL.LU R203, [R1+0x1fe8] ;  /* 0x001fe80001cb7983 */ /* 0x000ee20000300800 */
[----:B------:R-:W-:Y:S01]  /*359e0*/  MOV R91, R195 ;  /* 0x000000c3005b7202 */ /* 0x000fe20000000f00 */
[----:B------:R-:W-:-:S02]  /*359f0*/  IMAD.MOV.U32 R90, RZ, RZ, R194 ;  /* 0x000000ffff5a7224 */ /* 0x000fc400078e00c2 */
[----:B------:R-:W-:Y:S01]  /*35a00*/  IMAD.MOV.U32 R89, RZ, RZ, R199 ;  /* 0x000000ffff597224 */ /* 0x000fe200078e00c7 */
[----:B------:R-:W-:Y:S02]  /*35a10*/  MOV R88, R198 ;  /* 0x000000c600587202 */ /* 0x000fe40000000f00 */
[----:B------:R-:W4:Y:S04]  /*35a20*/  LDL.LU R198, [R1+0x1fe4] ;  /* 0x001fe40001c67983 */ /* 0x000f280000300800 */
[----:B------:R-:W4:Y:S04]  /*35a30*/  LDL.LU R199, [R1+0x1fe0] ;  /* 0x001fe00001c77983 */ /* 0x000f280000300800 */
[----:B------:R-:W4:Y:S04]  /*35a40*/  LDL.LU R194, [R1+0x1fdc] ;  /* 0x001fdc0001c27983 */ /* 0x000f280000300800 */
[----:B------:R-:W4:Y:S04]  /*35a50*/  LDL.LU R195, [R1+0x1fd8] ;  /* 0x001fd80001c37983 */ /* 0x000f280000300800 */
[----:B------:R-:W4:Y:S04]  /*35a60*/  LDL.LU R76, [R1+0xa0] ;  /* 0x0000a000014c7983 */ /* 0x000f280000300800 */
[----:B------:R-:W4:Y:S04]  /*35a70*/  LDL.LU R77, [R1+0xa4] ;  /* 0x0000a400014d7983 */ /* 0x000f280000300800 */
[----:B------:R-:W4:Y:S01]  /*35a80*/  LDL.LU R78, [R1+0xa8] ;  /* 0x0000a800014e7983 */ /* 0x000f220000300800 */
[----:B------:R-:W-:Y:S01]  /*35a90*/  MOV R82, R6 ;  /* 0x0000000600527202 */ /* 0x000fe20000000f00 */
[----:B------:R-:W-:-:S02]  /*35aa0*/  IMAD.MOV.U32 R81, RZ, RZ, R71 ;  /* 0x000000ffff517224 */ /* 0x000fc400078e0047 */
[----:B------:R-:W4:Y:S01]  /*35ab0*/  LDL.LU R79, [R1+0xac] ;  /* 0x0000ac00014f7983 */ /* 0x000f220000300800 */
[----:B------:R-:W-:-:S03]  /*35ac0*/  IMAD.MOV.U32 R80, RZ, RZ, R70 ;  /* 0x000000ffff507224 */ /* 0x000fc600078e0046 */
[----:B------:R-:W4:Y:S01]  /*35ad0*/  LDL.LU R70, [R1+0x1fd4] ;  /* 0x001fd40001467983 */ /* 0x000f220000300800 */
[----:B------:R-:W-:-:S03]  /*35ae0*/  IMAD.MOV.U32 R83, RZ, RZ, R7 ;  /* 0x000000ffff537224 */ /* 0x000fc600078e0007 */
[----:B------:R-:W4:Y:S01]  /*35af0*/  LDL.LU R71, [R1+0x1fd0] ;  /* 0x001fd00001477983 */ /* 0x000f220000300800 */
[----:B------:R-:W-:Y:S01]  /*35b00*/  IMAD.MOV.U32 R84, RZ, RZ, R10 ;  /* 0x000000ffff547224 */ /* 0x000fe200078e000a */
[----:B------:R-:W-:Y:S02]  /*35b10*/  MOV R85, R11 ;  /* 0x0000000b00557202 */ /* 0x000fe40000000f00 */
        /* <DEDUP_REMOVED lines=26> */
[----:B------:R-:W-:Y:S01]  /*35cc0*/  IMAD.MOV.U32 R25, RZ, RZ, R72 ;  /* 0x000000ffff197224 */ /* 0x000fe200078e0048 */
[----:B------:R-:W-:Y:S01]  /*35cd0*/  MOV R21, R74 ;  /* 0x0000004a00157202 */ /* 0x000fe20000000f00 */
[----:B------:R-:W-:Y:S01]  /*35ce0*/  IMAD.MOV.U32 R24, RZ, RZ, R73 ;  /* 0x000000ffff187224 */ /* 0x000fe200078e0049 */
[----:B------:R-:W-:Y:S01]  /*35cf0*/  HMMA.1688.F32.TF32 R48, R36, R204, R48 ;  /* 0x000000cc2430723c */ /* 0x000fe20000081030 */
[----:B------:R-:W-:-:S05]  /*35d00*/  IMAD.MOV.U32 R20, RZ, RZ, R75 ;  /* 0x000000ffff147224 */ /* 0x000fca00078e004b */
[C---:B------:R-:W-:Y:S06]  /*35d10*/  HMMA.1688.F32.TF32 R72, R36.reuse, R200, R248 ;  /* 0x000000c82448723c */ /* 0x040fec00000810f8 */
[----:B------:R-:W-:-:S15]  /*35d20*/  HMMA.1688.F32.TF32 R36, R36, R208, R52 ;  /* 0x000000d02424723c */ /* 0x000fde0000081034 */
[----:B------:R-:W-:-:S09]  /*35d30*/  NOP ;  /* 0x0000000000007918 */ /* 0x000fd20000000000 */
[----:B-1----:R-:W-:Y:S01]  /*35d40*/  IMAD.MOV.U32 R5, RZ, RZ, R36 ;  /* 0x000000ffff057224 */ /* 0x002fe200078e0024 */
[----:B------:R-:W-:Y:S01]  /*35d50*/  MOV R9, R38 ;  /* 0x0000002600097202 */ /* 0x000fe20000000f00 */
[----:B------:R-:W-:Y:S02]  /*35d60*/  IMAD.MOV.U32 R8, RZ, RZ, R37 ;  /* 0x000000ffff087224 */ /* 0x000fe400078e0025 */
[----:B------:R-:W-:Y:S02]  /*35d70*/  IMAD.MOV.U32 R2, RZ, RZ, R39 ;  /* 0x000000ffff027224 */ /* 0x000fe400078e0027 */
[----:B------:R-:W-:Y:S01]  /*35d80*/  HMMA.1688.F32.TF32 R36, R124, R46, R56 ;  /* 0x0000002e7c24723c */ /* 0x000fe20000081038 */
[----:B------:R-:W-:Y:S01]  /*35d90*/  IMAD.MOV.U32 R33, RZ, RZ, R72 ;  /* 0x000000ffff217224 */ /* 0x000fe200078e0048 */
[----:B------:R-:W-:Y:S01]  /*35da0*/  MOV R32, R73 ;  /* 0x0000004900207202 */ /* 0x000fe20000000f00 */
[----:B------:R-:W-:Y:S02]  /*35db0*/  IMAD.MOV.U32 R29, RZ, RZ, R74 ;  /* 0x000000ffff1d7224 */ /* 0x000fe400078e004a */
[----:B------:R-:W-:-:S15]  /*35dc0*/  IMAD.MOV.U32 R28, RZ, RZ, R75 ;  /* 0x000000ffff1c7224 */ /* 0x000fde00078e004b */
[----:B------:R-:W-:-:S04]  /*35dd0*/  NOP ;  /* 0x0000000000007918 */ /* 0x000fc80000000000 */
[----:B------:R-:W-:Y:S01]  /*35de0*/  IMAD.MOV.U32 R59, RZ, RZ, R36 ;  /* 0x000000ffff3b7224 */ /* 0x000fe200078e0024 */
[----:B------:R-:W-:Y:S01]  /*35df0*/  MOV R58, R37 ;  /* 0x00000025003a7202 */ /* 0x000fe20000000f00 */
[----:B------:R-:W-:Y:S02]  /*35e00*/  IMAD.MOV.U32 R57, RZ, RZ, R38 ;  /* 0x000000ffff397224 */ /* 0x000fe400078e0026 */
[----:B------:R-:W-:Y:S02]  /*35e10*/  IMAD.MOV.U32 R56, RZ, RZ, R39 ;  /* 0x000000ffff387224 */ /* 0x000fe400078e0027 */
[----:B------:R-:W-:Y:S04]  /*35e20*/  STL.64 [R1+0x1f20], R58 ;  /* 0x001f203a01007387 */ /* 0x000fe80000100a00 */
[----:B------:R1:W-:Y:S01]  /*35e30*/  STL.64 [R1+0x1f18], R56 ;  /* 0x001f183801007387 */ /* 0x0003e20000100a00 */
[C---:B--2---:R-:W-:Y:S06]  /*35e40*/  HMMA.1688.F32.TF32 R120, R124.reuse, R206, R120 ;  /* 0x000000ce7c78723c */ /* 0x044fec0000081078 */
[C---:B---3--:R-:W-:Y:S06]  /*35e50*/  HMMA.1688.F32.TF32 R116, R124.reuse, R202, R116 ;  /* 0x000000ca7c74723c */ /* 0x048fec0000081074 */
[C---:B----4-:R-:W-:Y:S06]  /*35e60*/  HMMA.1688.F32.TF32 R112, R124.reuse, R198, R112 ;  /* 0x000000c67c70723c */ /* 0x050fec0000081070 */
[C---:B------:R-:W-:Y:S06]  /*35e70*/  HMMA.1688.F32.TF32 R108, R124.reuse, R194, R108 ;  /* 0x000000c27c6c723c */ /* 0x040fec000008106c */
[C---:B------:R-:W-:Y:S06]  /*35e80*/  HMMA.1688.F32.TF32 R88, R124.reuse, R18, R88 ;  /* 0x000000127c58723c */ /* 0x040fec0000081058 */
[C---:B------:R-:W-:Y:S06]  /*35e90*/  HMMA.1688.F32.TF32 R84, R124.reuse, R22, R84 ;  /* 0x000000167c54723c */ /* 0x040fec0000081054 */
[C---:B------:R-:W-:Y:S06]  /*35ea0*/  HMMA.1688.F32.TF32 R36, R124.reuse, R42, R60 ;  /* 0x0000002a7c24723c */ /* 0x040fec000008103c */
[C---:B------:R-:W-:Y:S06]  /*35eb0*/  HMMA.1688.F32.TF32 R80, R124.reuse, R26, R80 ;  /* 0x0000001a7c50723c */ /* 0x040fec0000081050 */
[C---:B------:R-:W-:Y:S06]  /*35ec0*/  HMMA.1688.F32.TF32 R72, R124.reuse, R34, R64 ;  /* 0x000000227c48723c */ /* 0x040fec0000081040 */
[C---:B------:R-:W-:Y:S06]  /*35ed0*/  HMMA.1688.F32.TF32 R76, R124.reuse, R30, R76 ;  /* 0x0000001e7c4c723c */ /* 0x040fec000008104c */
[----:B------:R-:W-:Y:S01]  /*35ee0*/  MOV R63, R36 ;  /* 0x00000024003f7202 */ /* 0x000fe20000000f00 */
[----:B------:R-:W-:Y:S01]  /*35ef0*/  IMAD.MOV.U32 R62, RZ, RZ, R37 ;  /* 0x000000ffff3e7224 */ /* 0x000fe200078e0025 */
[----:B------:R-:W-:Y:S01]  /*35f00*/  MOV R60, R39 ;  /* 0x00000027003c7202 */ /* 0x000fe20000000f00 */
[----:B------:R-:W-:Y:S01]  /*35f10*/  IMAD.MOV.U32 R61, RZ, RZ, R38 ;  /* 0x000000ffff3d7224 */ /* 0x000fe200078e0026 */
[C---:B------:R-:W-:Y:S01]  /*35f20*/  HMMA.1688.F32.TF32 R92, R124.reuse, R14, R92 ;  /* 0x0000000e7c5c723c */ /* 0x040fe2000008105c */
[----:B------:R-:W-:Y:S04]  /*35f30*/  LDS R36, [R0+UR12+0x5080] ;  /* 0x0050800c00247984 */ /* 0x000fe80008000800 */
        /* <DEDUP_REMOVED lines=22> */
[----:B------:R-:W3:Y:S01]  /*360a0*/  LDL.LU R162, [R1+0x1a8] ;  /* 0x0001a80001a27983 */ /* 0x000ee20000300800 */
[C---:B------:R-:W-:Y:S03]  /*360b0*/  HMMA.1688.F32.TF32 R96, R124.reuse, R10, R96 ;  /* 0x0000000a7c60723c */ /* 0x040fe60000081060 */
[----:B------:R-:W3:Y:S04]  /*360c0*/  LDL.LU R163, [R1+0x1ac] ;  /* 0x0001ac0001a37983 */ /* 0x000ee80000300800 */
[----:B------:R-:W3:Y:S01]  /*360d0*/  LDL.LU R156, [R1+0x1b0] ;  /* 0x0001b000019c7983 */ /* 0x000ee20000300800 */
[C---:B------:R-:W-:Y:S03]  /*360e0*/  HMMA.1688.F32.TF32 R100, R124.reuse, R6, R100 ;  /* 0x000000067c64723c */ /* 0x040fe60000081064 */
[----:B------:R-:W3:Y:S03]  /*360f0*/  LDL.LU R157, [R1+0x1b4] ;  /* 0x0001b400019d7983 */ /* 0x000ee60000300800 */
[C---:B------:R-:W-:Y:S01]  /*36100*/  HMMA.1688.F32.TF32 R104, R124.reuse, R70, R104 ;  /* 0x000000467c68723c */ /* 0x040fe20000081068 */
[----:B------:R-:W3:Y:S04]  /*36110*/  LDL.LU R158, [R1+0x1b8] ;  /* 0x0001b800019e7983 */ /* 0x000ee80000300800 */
[----:B------:R-:W3:Y:S01]  /*36120*/  LDL.LU R159, [R1+0x1bc] ;  /* 0x0001bc00019f7983 */ /* 0x000ee20000300800 */
[----:B------:R-:W-:Y:S03]  /*36130*/  HMMA.1688.F32.TF32 R124, R124, R210, R140 ;  /* 0x000000d27c7c723c */ /* 0x000fe6000008108c */
        /* <DEDUP_REMOVED lines=20> */
[----:B------:R-:W1:Y:S04]  /*36280*/  LDL.LU R184, [R1+0x210] ;  /* 0x0002100001b87983 */ /* 0x000e680000300800 */
[----:B------:R-:W1:Y:S04]  /*36290*/  LDL.LU R185, [R1+0x214] ;  /* 0x0002140001b97983 */ /* 0x000e680000300800 */
[----:B------:R-:W1:Y:S04]  /*362a0*/  LDL.LU R186, [R1+0x218] ;  /* 0x0002180001ba7983 */ /* 0x000e680000300800 */
[----:B------:R-:W1:Y:S04]  /*362b0*/  LDL.LU R187, [R1+0x21c] ;  /* 0x00021c0001bb7983 */ /* 0x000e680000300800 */
[----:B------:R-:W4:Y:S04]  /*362c0*/  LDL.LU R212, [R1+0x230] ;  /* 0x0002300001d47983 */ /* 0x000f280000300800 */
        /* <DEDUP_REMOVED lines=15> */
[----:B------:R-:W-:Y:S04]  /*363c0*/  LDS R38, [R0+UR12+0x5880] ;  /* 0x0058800c00267984 */ /* 0x000fe80008000800 */
[----:B------:R-:W-:Y:S04]  /*363d0*/  LDS R37, [R3+UR12+0x5080] ;  /* 0x0050800c03257984 */ /* 0x000fe80008000800 */
[----:B------:R-:W3:Y:S01]  /*363e0*/  LDS R39, [R3+UR12+0x5880] ;  /* 0x0058800c03277984 */ /* 0x000ee20008000800 */
[C---:B------:R-:W-:Y:S06]  /*363f0*/  HMMA.1688.F32.TF32 R128, R164.reuse, R46, R128 ;  /* 0x0000002ea480723c */ /* 0x040fec0000081080 */
[C---:B------:R-:W-:Y:S06]  /*36400*/  HMMA.1688.F32.TF32 R132, R164.reuse, R42, R132 ;  /* 0x0000002aa484723c */ /* 0x040fec0000081084 */
[C---:B------:R-:W-:Y:S06]  /*36410*/  HMMA.1688.F32.TF32 R136, R164.reuse, R34, R136 ;  /* 0x00000022a488723c */ /* 0x040fec0000081088 */
[C---:B--2---:R-:W-:Y:S06]  /*36420*/  HMMA.1688.F32.TF32 R248, R164.reuse, R6, R216 ;  /* 0x00000006a4f8723c */ /* 0x044fec00000810d8 */
[C---:B-1----:R-:W-:Y:S06]  /*36430*/  HMMA.1688.F32.TF32 R56, R164.reuse, R198, R184 ;  /* 0x000000c6a438723c */ /* 0x042fec00000810b8 */
[C---:B----4-:R-:W-:Y:S06]  /*36440*/  HMMA.1688.F32.TF32 R52, R164.reuse, R70, R212 ;  /* 0x00000046a434723c */ /* 0x050fec00000810d4 */
[C---:B---3--:R-:W-:Y:S05]  /*36450*/  HMMA.1688.F32.TF32 R60, R164.reuse, R194, R188 ;  /* 0x000000c2a43c723c */ /* 0x048fea00000810bc */
[----:B------:R-:W-:Y:S04]  /*36460*/  STL [R1+0x1dec], R248 ;  /* 0x001decf801007387 */ /* 0x000fe80000100800 */
[----:B------:R-:W-:Y:S04]  /*36470*/  STL [R1+0x1de8], R249 ;  /* 0x001de8f901007387 */ /* 0x000fe80000100800 */
[----:B------:R-:W-:Y:S04]  /*36480*/  STL [R1+0x1de4], R250 ;  /* 0x001de4fa01007387 */ /* 0x000fe80000100800 */
[----:B------:R-:W-:Y:S04]  /*36490*/  STL [R1+0x1de0], R251 ;  /* 0x001de0fb01007387 */ /* 0x000fe80000100800 */
        /* <DEDUP_REMOVED lines=10> */
[----:B------:R-:W-:Y:S04]  /*36540*/  STL.64 [R1+0x88], R54 ;  /* 0x0000883601007387 */ /* 0x000fe80000100a00 */
[----:B------:R-:W-:Y:S04]  /*36550*/  STL.64 [R1+0xa0], R60 ;  /* 0x0000a03c01007387 */ /* 0x000fe80000100a00 */
[----:B------:R-:W-:Y:S01]  /*36560*/  STL.64 [R1+0xa8], R62 ;  /* 0x0000a83e01007387 */ /* 0x000fe20000100a00 */
[----:B------:R-:W-:Y:S01]  /*36570*/  HMMA.1688.F32.TF32 R140, R164, R30, R140 ;  /* 0x0000001ea48c723c */ /* 0x000fe2000008108c */
[----:B------:R-:W-:-:S02]  /*36580*/  LOP3.LUT R66, R0, 0x40, RZ, 0x3c, !PT ;  /* 0x0000004000427812 */ /* 0x000fc400078e3cff */
[----:B------:R-:W-:Y:S01]  /*36590*/  LOP3.LUT R67, R0, 0x60, RZ, 0x3c, !PT ;  /* 0x0000006000437812 */ /* 0x000fe200078e3cff */
[----:B------:R-:W-:Y:S04]  /*365a0*/  STL.64 [R1+0x90], R56 ;  /* 0x0000903801007387 */ /* 0x000fe80000100a00 */
[----:B------:R1:W-:Y:S01]  /*365b0*/  STL.64 [R1+0x98], R58 ;  /* 0x0000983a01007387 */ /* 0x0003e20000100a00 */
[C---:B------:R-:W-:Y:S01]  /*365c0*/  HMMA.1688.F32.TF32 R144, R164.reuse, R26, R144 ;  /* 0x0000001aa490723c */ /* 0x040fe20000081090 */
[----:B------:R-:W-:Y:S01]  /*365d0*/  MOV R45, R48 ;  /* 0x00000030002d7202 */ /* 0x000fe20000000f00 */
[----:B------:R-:W-:Y:S01]  /*365e0*/  IMAD.MOV.U32 R44, RZ, RZ, R49 ;  /* 0x000000ffff2c7224 */ /* 0x000fe200078e0031 */
[----:B------:R-:W-:Y:S01]  /*365f0*/  MOV R40, R51 ;  /* 0x0000003300287202 */ /* 0x000fe20000000f00 */
[----:B------:R-:W-:Y:S01]  /*36600*/  IMAD.MOV.U32 R41, RZ, RZ, R50 ;  /* 0x000000ffff297224 */ /* 0x000fe200078e0032 */
[----:B------:R-:W-:Y:S01]  /*36610*/  LDS R48, [R66+UR12+0x5080] ;  /* 0x0050800c42307984 */ /* 0x000fe20008000800 */
[----:B------:R-:W-:Y:S03]  /*36620*/  HMMA.1688.F32.TF32 R148, R164, R22, R148 ;  /* 0x00000016a494723c */ /* 0x000fe60000081094 */
[----:B------:R-:W-:Y:S03]  /*36630*/  LDS R50, [R66+UR12+0x5880] ;  /* 0x0058800c42327984 */ /* 0x000fe60008000800 */
[----:B-1----:R-:W-:Y:S01]  /*36640*/  HMMA.1688.F32.TF32 R56, R36, R46, R168 ;  /* 0x0000002e2438723c */ /* 0x002fe200000810a8 */
[----:B------:R-:W-:Y:S04]  /*36650*/  LDS R49, [R67+UR12+0x5080] ;  /* 0x0050800c43317984 */ /* 0x000fe80008000800 */
[----:B------:R-:W1:Y:S01]  /*36660*/  LDS R51, [R67+UR12+0x5880] ;  /* 0x0058800c43337984 */ /* 0x000e620008000800 */
[C---:B------:R-:W-:Y:S03]  /*36670*/  HMMA.1688.F32.TF32 R152, R164.reuse, R18, R152 ;  /* 0x00000012a498723c */ /* 0x040fe60000081098 */
[----:B------:R-:W-:Y:S03]  /*36680*/  LDS R52, [R0+UR12+0x5100] ;  /* 0x0051000c00347984 */ /* 0x000fe60008000800 */
[C---:B------:R-:W-:Y:S01]  /*36690*/  HMMA.1688.F32.TF32 R156, R164.reuse, R14, R156 ;  /* 0x0000000ea49c723c */ /* 0x040fe2000008109c */
[----:B------:R-:W-:Y:S04]  /*366a0*/  LDS R54, [R0+UR12+0x5900] ;  /* 0x0059000c00367984 */ /* 0x000fe80008000800 */
[----:B------:R-:W-:Y:S01]  /*366b0*/  LDS R53, [R3+UR12+0x5100] ;  /* 0x0051000c03357984 */ /* 0x000fe20008000800 */
[----:B------:R-:W-:Y:S03]  /*366c0*/  HMMA.1688.F32.TF32 R160, R164, R10, R160 ;  /* 0x0000000aa4a0723c */ /* 0x000fe600000810a0 */
[----:B------:R-:W2:Y:S04]  /*366d0*/  LDS R55, [R3+UR12+0x5900] ;  /* 0x0059000c03377984 */ /* 0x000ea80008000800 */
[----:B------:R3:W-:Y:S04]  /*366e0*/  STL [R1+0xc0], R56 ;  /* 0x0000c03801007387 */ /* 0x0007e80000100800 */
        /* <DEDUP_REMOVED lines=44> */
[----:B------:R-:W2:Y:S01]  /*369b0*/  LDL.LU R244, [R1+0x580] ;  /* 0x0005800001f47983 */ /* 0x000ea20000300800 */
[----:B------:R-:W-:-:S03]  /*369c0*/  IMAD.MOV.U32 R248, RZ, RZ, R57 ;  /* 0x000000fffff87224 */ /* 0x000fc600078e0039 */
[----:B------:R-:W2:Y:S01]  /*369d0*/  LDL.LU R245, [R1+0x584] ;  /* 0x0005840001f57983 */ /* 0x000ea20000300800 */
[----:B------:R-:W-:-:S03]  /*369e0*/  IMAD.MOV.U32 R249, RZ, RZ, R58 ;  /* 0x000000fffff97224 */ /* 0x000fc600078e003a */
[----:B------:R-:W2:Y:S01]  /*369f0*/  LDL.LU R246, [R1+0x588] ;  /* 0x0005880001f67983 */ /* 0x000ea20000300800 */
[----:B------:R-:W-:-:S03]  /*36a00*/  MOV R250, R59 ;  /* 0x0000003b00fa7202 */ /* 0x000fc60000000f00 */
[----:B------:R-:W2:Y:S04]  /*36a10*/  LDL.LU R247, [R1+0x58c] ;  /* 0x00058c0001f77983 */ /* 0x000ea80000300800 */
[----:B---3--:R-:W3:Y:S04]  /*36a20*/  LDL.LU R56, [R1+0x570] ;  /* 0x0005700001387983 */ /* 0x008ee80000300800 */
        /* <DEDUP_REMOVED lines=43> */
[----:B------:R-:W-:Y:S04]  /*36ce0*/  STL [R1+0x1df8], R250 ;  /* 0x001df8fa01007387 */ /* 0x000fe80000100800 */
[----:B------:R-:W-:Y:S04]  /*36cf0*/  STL [R1+0x1df4], R249 ;  /* 0x001df4f901007387 */ /* 0x000fe80000100800 */
[----:B------:R3:W-:Y:S04]  /*36d00*/  STL [R1+0x1df0], R248 ;  /* 0x001df0f801007387 */ /* 0x0007e80000100800 */
[----:B---3--:R-:W3:Y:S04]  /*36d10*/  LDL.LU R248, [R1+0x4f0] ;  /* 0x0004f00001f87983 */ /* 0x008ee80000300800 */
[----:B------:R-:W3:Y:S04]  /*36d20*/  LDL.LU R249, [R1+0x4f4] ;  /* 0x0004f40001f97983 */ /* 0x000ee80000300800 */
[----:B------:R-:W3:Y:S04]  /*36d30*/  LDL.LU R250, [R1+0x4f8] ;  /* 0x0004f80001fa7983 */ /* 0x000ee80000300800 */
[----:B------:R-:W3:Y:S01]  /*36d40*/  LDL.LU R251, [R1+0x4fc] ;  /* 0x0004fc0001fb7983 */ /* 0x000ee20000300800 */
[C---:B------:R-:W-:Y:S06]  /*36d50*/  HMMA.1688.F32.TF32 R88, R36.reuse, R34, R88 ;  /* 0x000000222458723c */ /* 0x040fec0000081058 */
[C---:B----4-:R-:W-:Y:S06]  /*36d60*/  HMMA.1688.F32.TF32 R84, R36.reuse, R30, R84 ;  /* 0x0000001e2454723c */ /* 0x050fec0000081054 */
[C---:B--2---:R-:W-:Y:S06]  /*36d70*/  HMMA.1688.F32.TF32 R80, R36.reuse, R22, R80 ;  /* 0x000000162450723c */ /* 0x044fec0000081050 */
[----:B------:R-:W-:-:S12]  /*36d80*/  HMMA.1688.F32.TF32 R164, R36, R26, R164 ;  /* 0x0000001a24a4723c */ /* 0x000fd800000810a4 */
[----:B------:R-:W-:Y:S01]  /*36d90*/  IMAD.MOV.U32 R69, RZ, RZ, R86 ;  /* 0x000000ffff457224 */ /* 0x000fe200078e0056 */
[----:B------:R-:W-:Y:S01]  /*36da0*/  MOV R192, R85 ;  /* 0x0000005500c07202 */ /* 0x000fe20000000f00 */
[----:B------:R-:W-:Y:S02]  /*36db0*/  IMAD.MOV.U32 R68, RZ, RZ, R87 ;  /* 0x000000ffff447224 */ /* 0x000fe400078e0057 */
[----:B------:R-:W-:Y:S01]  /*36dc0*/  IMAD.MOV.U32 R193, RZ, RZ, R84 ;  /* 0x000000ffffc17224 */ /* 0x000fe200078e0054 */
[----:B---3--:R-:W-:-:S15]  /*36dd0*/  HMMA.1688.F32.TF32 R248, R36, R42, R248 ;  /* 0x0000002a24f8723c */ /* 0x008fde00000810f8 */
[----:B------:R-:W-:-:S08]  /*36de0*/  NOP ;  /* 0x0000000000007918 */ /* 0x000fd00000000000 */
[----:B------:R2:W-:Y:S04]  /*36df0*/  STL [R1+0xd4], R249 ;  /* 0x0000d4f901007387 */ /* 0x0005e80000100800 */
[----:B------:R3:W-:Y:S04]  /*36e00*/  STL.64 [R1+0xd8], R250 ;  /* 0x0000d8fa01007387 */ /* 0x0007e80000100a00 */
[----:B------:R4:W-:Y:S01]  /*36e10*/  STL [R1+0xe0], R88 ;  /* 0x0000e05801007387 */ /* 0x0009e20000100800 */
[----:B--2---:R-:W-:Y:S01]  /*36e20*/  MOV R249, R90 ;  /* 0x0000005a00f97202 */ /* 0x004fe20000000f00 */
[----:B---3--:R-:W-:-:S02]  /*36e30*/  IMAD.MOV.U32 R251, RZ, RZ, R248 ;  /* 0x000000fffffb7224 */ /* 0x008fc400078e00f8 */
[----:B------:R-:W-:Y:S02]  /*36e40*/  IMAD.MOV.U32 R248, RZ, RZ, R91 ;  /* 0x000000fffff87224 */ /* 0x000fe400078e005b */
[----:B------:R-:W-:Y:S01]  /*36e50*/  IMAD.MOV.U32 R250, RZ, RZ, R89 ;  /* 0x000000fffffa7224 */ /* 0x000fe200078e0059 */
[----:B------:R-:W2:Y:S04]  /*36e60*/  LDL.LU.64 R90, [R1+0x1f80] ;  /* 0x001f8000015a7983 */ /* 0x000ea80000300a00 */
[----:B----4-:R-:W2:Y:S04]  /*36e70*/  LDL.LU.64 R88, [R1+0x1f78] ;  /* 0x001f780001587983 */ /* 0x010ea80000300a00 */
[----:B------:R-:W3:Y:S04]  /*36e80*/  LDL.LU.64 R86, [R1+0x1f70] ;  /* 0x001f700001567983 */ /* 0x000ee80000300a00 */
[----:B------:R-:W3:Y:S04]  /*36e90*/  LDL.LU.64 R84, [R1+0x1f68] ;  /* 0x001f680001547983 */ /* 0x000ee80000300a00 */
[----:B------:R-:W-:Y:S04]  /*36ea0*/  STL.64 [R1+0x140], R164 ;  /* 0x000140a401007387 */ /* 0x000fe80000100a00 */
[----:B------:R4:W-:Y:S04]  /*36eb0*/  STL.64 [R1+0x148], R166 ;  /* 0x000148a601007387 */ /* 0x0009e80000100a00 */
[----:B------:R-:W-:Y:S04]  /*36ec0*/  STL.64 [R1+0x160], R80 ;  /* 0x0001605001007387 */ /* 0x000fe80000100a00 */
[----:B------:R1:W-:Y:S01]  /*36ed0*/  STL.64 [R1+0x168], R82 ;  /* 0x0001685201007387 */ /* 0x0003e20000100a00 */
[C---:B----4-:R-:W-:Y:S06]  /*36ee0*/  HMMA.1688.F32.TF32 R164, R36.reuse, R18, R76 ;  /* 0x0000001224a4723c */ /* 0x050fec000008104c */
[C---:B------:R-:W-:Y:S06]  /*36ef0*/  HMMA.1688.F32.TF32 R76, R36.reuse, R10, R60 ;  /* 0x0000000a244c723c */ /* 0x040fec000008103c */
[C---:B-1----:R-:W-:Y:S06]  /*36f00*/  HMMA.1688.F32.TF32 R80, R36.reuse, R14, R72 ;  /* 0x0000000e2450723c */ /* 0x042fec0000081048 */
        /* <DEDUP_REMOVED lines=16> */
[C---:B----4-:R-:W-:Y:S06]  /*37010*/  HMMA.1688.F32.TF32 R60, R36.reuse, R202, R232 ;  /* 0x000000ca243c723c */ /* 0x050fec00000810e8 */
[C---:B-1----:R-:W-:Y:S06]  /*37020*/  HMMA.1688.F32.TF32 R56, R36.reuse, R206, R228 ;  /* 0x000000ce2438723c */ /* 0x042fec00000810e4 */
[----:B------:R-:W-:Y:S03]  /*37030*/  HMMA.1688.F32.TF32 R36, R36, R210, R224 ;  /* 0x000000d22424723c */ /* 0x000fe600000810e0 */
        /* <DEDUP_REMOVED lines=30> */
[----:B------:R-:W-:Y:S04]  /*37220*/  STL.64 [R1+0x288], R62 ;  /* 0x0002883e01007387 */ /* 0x000fe80000100a00 */
[----:B------:R-:W4:Y:S04]  /*37230*/  LDL.LU R188, [R1+0x620] ;  /* 0x0006200001bc7983 */ /* 0x000f280000300800 */
[----:B------:R1:W-:Y:S04]  /*37240*/  STL.64 [R1+0x290], R56 ;  /* 0x0002903801007387 */ /* 0x0003e80000100a00 */
[----:B------:R1:W-:Y:S04]  /*37250*/  STL.64 [R1+0x298], R58 ;  /* 0x0002983a01007387 */ /* 0x0003e80000100a00 */
[----:B------:R2:W-:Y:S04]  /*37260*/  STL.64 [R1+0x2a0], R36 ;  /* 0x0002a02401007387 */ /* 0x0005e80000100a00 */
[----:B------:R2:W-:Y:S04]  /*37270*/  STL.64 [R1+0x2a8], R38 ;  /* 0x0002a82601007387 */ /* 0x0005e80000100a00 */
[----:B------:R-:W4:Y:S04]  /*37280*/  LDL.LU R189, [R1+0x624] ;  /* 0x0006240001bd7983 */ /* 0x000f280000300800 */
[----:B------:R-:W4:Y:S04]  /*37290*/  LDL.LU R190, [R1+0x628] ;  /* 0x0006280001be7983 */ /* 0x000f280000300800 */
[----:B------:R-:W4:Y:S04]  /*372a0*/  LDL.LU R191, [R1+0x62c] ;  /* 0x00062c0001bf7983 */ /* 0x000f280000300800 */
        /* <DEDUP_REMOVED lines=36> */
[----:B-1----:R-:W3:Y:S04]  /*374f0*/  LDL.LU R56, [R1+0x2f0] ;  /* 0x0002f00001387983 */ /* 0x002ee80000300800 */
        /* <DEDUP_REMOVED lines=27> */
[----:B--2---:R-:W2:Y:S04]  /*376b0*/  LDL.LU R36, [R1+0x4c0] ;  /* 0x0004c00001247983 */ /* 0x004ea80000300800 */
        /* <DEDUP_REMOVED lines=20> */
[C---:B---3--:R-:W-:Y:S06]  /*37800*/  HMMA.1688.F32.TF32 R56, R48.reuse, R202, R56 ;  /* 0x000000ca3038723c */ /* 0x048fec0000081038 */
[C---:B------:R-:W-:Y:S06]  /*37810*/  HMMA.1688.F32.TF32 R60, R48.reuse, R198, R60 ;  /* 0x000000c6303c723c */ /* 0x040fec000008103c */
[C---:B------:R-:W-:Y:S06]  /*37820*/  HMMA.1688.F32.TF32 R76, R48.reuse, R70, R76 ;  /* 0x00000046304c723c */ /* 0x040fec000008104c */
[C---:B------:R-:W-:Y:S06]  /*37830*/  HMMA.1688.F32.TF32 R80, R48.reuse, R6, R80 ;  /* 0x000000063050723c */ /* 0x040fec0000081050 */
[----:B------:R-:W-:-:S15]  /*37840*/  HMMA.1688.F32.TF32 R72, R48, R194, R72 ;  /* 0x000000c23048723c */ /* 0x000fde0000081048 */
[----:B------:R-:W-:-:S02]  /*37850*/  NOP ;  /* 0x0000000000007918 */ /* 0x000fc40000000000 */
        /* <DEDUP_REMOVED lines=11> */
[----:B-1----:R-:W3:Y:S04]  /*37910*/  LDL.LU.64 R74, [R1+0x1f40] ;  /* 0x001f4000014a7983 */ /* 0x002ee80000300a00 */
[----:B------:R-:W3:Y:S04]  /*37920*/  LDL.LU.64 R72, [R1+0x1f38] ;  /* 0x001f380001487983 */ /* 0x000ee80000300a00 */
[----:B------:R-:W-:Y:S04]  /*37930*/  STL.64 [R1+0x320], R60 ;  /* 0x0003203c01007387 */ /* 0x000fe80000100a00 */
[----:B------:R1:W-:Y:S04]  /*37940*/  STL.64 [R1+0x328], R62 ;  /* 0x0003283e01007387 */ /* 0x0003e80000100a00 */
[----:B-1----:R-:W4:Y:S04]  /*37950*/  LDL.LU.64 R62, [R1+0x1f30] ;  /* 0x001f3000013e7983 */ /* 0x002f280000300a00 */
[----:B------:R-:W3:Y:S04]  /*37960*/  LDL.LU.64 R60, [R1+0x1f28] ;  /* 0x001f2800013c7983 */ /* 0x000ee80000300a00 */
[----:B------:R-:W-:Y:S04]  /*37970*/  STL.64 [R1+0x310], R56 ;  /* 0x0003103801007387 */ /* 0x000fe80000100a00 */
[----:B------:R1:W-:Y:S04]  /*37980*/  STL.64 [R1+0x318], R58 ;  /* 0x0003183a01007387 */ /* 0x0003e80000100a00 */
[----:B-1----:R-:W4:Y:S04]  /*37990*/  LDL.LU.64 R58, [R1+0x1f20] ;  /* 0x001f2000013a7983 */ /* 0x002f280000300a00 */
[----:B------:R-:W3:Y:S04]  /*379a0*/  LDL.LU.64 R56, [R1+0x1f18] ;  /* 0x001f180001387983 */ /* 0x000ee80000300a00 */
        /* <DEDUP_REMOVED lines=8> */
[----:B-1----:R-:W3:Y:S04]  /*37a30*/  LDL.LU R48, [R1+0x610] ;  /* 0x0006100001307983 */ /* 0x002ee80000300800 */
[----:B------:R-:W3:Y:S04]  /*37a40*/  LDL.LU R49, [R1+0x614] ;  /* 0x0006140001317983 */ /* 0x000ee80000300800 */
[----:B--2---:R-:W3:Y:S04]  /*37a50*/  LDL.LU R50, [R1+0x618] ;  /* 0x0006180001327983 */ /* 0x004ee80000300800 */
[----:B------:R-:W3:Y:S01]  /*37a60*/  LDL.LU R51, [R1+0x61c] ;  /* 0x00061c0001337983 */ /* 0x000ee20000300800 */
[C---:B------:R-:W-:Y:S06]  /*37a70*/  HMMA.1688.F32.TF32 R180, R52.reuse, R46, R180 ;  /* 0x0000002e34b4723c */ /* 0x040fec00000810b4 */
[C---:B------:R-:W-:Y:S06]  /*37a80*/  HMMA.1688.F32.TF32 R176, R52.reuse, R42, R176 ;  /* 0x0000002a34b0723c */ /* 0x040fec00000810b0 */
[C---:B------:R-:W-:Y:S06]  /*37a90*/  HMMA.1688.F32.TF32 R172, R52.reuse, R34, R172 ;  /* 0x0000002234ac723c */ /* 0x040fec00000810ac */
[C---:B------:R-:W-:Y:S05]  /*37aa0*/  HMMA.1688.F32.TF32 R36, R52.reuse, R30, R36 ;  /* 0x0000001e3424723c */ /* 0x040fea0000081024 */
        /* <DEDUP_REMOVED lines=13> */
[----:B------:R-:W-:Y:S01]  /*37b80*/  STL.64 [R1+0x378], R38 ;  /* 0x0003782601007387 */ /* 0x000fe20000100a00 */
[C---:B------:R-:W-:Y:S03]  /*37b90*/  HMMA.1688.F32.TF32 R232, R52.reuse, R10, R232 ;  /* 0x0000000a34e8723c */ /* 0x040fe600000810e8 */
[----:B------:R-:W-:Y:S03]  /*37ba0*/  LDS R36, [R66+UR12+0x5100] ;  /* 0x0051000c42247984 */ /* 0x000fe60008000800 */
[C---:B------:R-:W-:Y:S01]  /*37bb0*/  HMMA.1688.F32.TF32 R224, R52.reuse, R70, R224 ;  /* 0x0000004634e0723c */ /* 0x040fe200000810e0 */
[----:B------:R-:W-:Y:S04]  /*37bc0*/  LDS R38, [R66+UR12+0x5900] ;  /* 0x0059000c42267984 */ /* 0x000fe80008000800 */
[----:B------:R-:W-:Y:S01]  /*37bd0*/  LDS R37, [R67+UR12+0x5100] ;  /* 0x0051000c43257984 */ /* 0x000fe20008000800 */
[C---:B------:R-:W-:Y:S03]  /*37be0*/  HMMA.1688.F32.TF32 R216, R52.reuse, R198, R216 ;  /* 0x000000c634d8723c */ /* 0x040fe600000810d8 */
[----:B------:R-:W2:Y:S03]  /*37bf0*/  LDS R39, [R67+UR12+0x5900] ;  /* 0x0059000c43277984 */ /* 0x000ea60008000800 */
[C---:B------:R-:W-:Y:S06]  /*37c00*/  HMMA.1688.F32.TF32 R212, R52.reuse, R202, R212 ;  /* 0x000000ca34d4723c */ /* 0x040fec00000810d4 */
[----:B---3--:R-:W-:-:S15]  /*37c10*/  HMMA.1688.F32.TF32 R48, R52, R26, R48 ;  /* 0x0000001a3430723c */ /* 0x008fde0000081030 */
[----:B------:R-:W-:-:S08]  /*37c20*/  NOP ;  /* 0x0000000000007918 */ /* 0x000fd00000000000 */
[----:B------:R-:W-:Y:S04]  /*37c30*/  STL.64 [R1+0x380], R48 ;  /* 0x0003803001007387 */ /* 0x000fe80000100a00 */
[----:B------:R1:W-:Y:S02]  /*37c40*/  STL.64 [R1+0x388], R50 ;  /* 0x0003883201007387 */ /* 0x0003e40000100a00 */
[C---:B-1----:R-:W-:Y:S06]  /*37c50*/  HMMA.1688.F32.TF32 R48, R52.reuse, R22, R164 ;  /* 0x000000163430723c */ /* 0x042fec00000810a4 */
[----:B------:R-:W-:-:S15]  /*37c60*/  HMMA.1688.F32.TF32 R164, R52, R18, R240 ;  /* 0x0000001234a4723c */ /* 0x000fde00000810f0 */
[----:B------:R-:W-:-:S02]  /*37c70*/  NOP ;  /* 0x0000000000007918 */ /* 0x000fc40000000000 */
[----:B------:R-:W-:Y:S04]  /*37c80*/  STL.64 [R1+0x3a0], R48 ;  /* 0x0003a03001007387 */ /* 0x000fe80000100a00 */
[----:B------:R1:W-:Y:S04]  /*37c90*/  STL.64 [R1+0x3a8], R50 ;  /* 0x0003a83201007387 */ /* 0x0003e80000100a00 */
[----:B------:R-:W-:Y:S04]  /*37ca0*/  STL.64 [R1+0x3e0], R164 ;  /* 0x0003e0a401007387 */ /* 0x000fe80000100a00 */
[----:B------:R3:W-:Y:S01]  /*37cb0*/  STL.64 [R1+0x3e8], R166 ;  /* 0x0003e8a601007387 */ /* 0x0007e20000100a00 */
[C---:B-1----:R-:W-:Y:S06]  /*37cc0*/  HMMA.1688.F32.TF32 R48, R52.reuse, R14, R236 ;  /* 0x0000000e3430723c */ /* 0x042fec00000810ec */
[----:B---3--:R-:W-:-:S15]  /*37cd0*/  HMMA.1688.F32.TF32 R164, R52, R6, R228 ;  /* 0x0000000634a4723c */ /* 0x008fde00000810e4 */
[----:B------:R-:W-:-:S02]  /*37ce0*/  NOP ;  /* 0x0000000000007918 */ /* 0x000fc40000000000 */
[----:B------:R-:W-:Y:S04]  /*37cf0*/  STL.64 [R1+0x3f0], R48 ;  /* 0x0003f03001007387 */ /* 0x000fe80000100a00 */
[----:B------:R-:W-:Y:S04]  /*37d00*/  STL.64 [R1+0x3f8], R50 ;  /* 0x0003f83201007387 */ /* 0x000fe80000100a00 */
[----:B------:R-:W-:Y:S04]  /*37d10*/  STL.64 [R1+0x400], R232 ;  /* 0x000400e801007387 */ /* 0x000fe80000100a00 */
[----:B------:R-:W-:Y:S04]  /*37d20*/  STL.64 [R1+0x408], R234 ;  /* 0x000408ea01007387 */ /* 0x000fe80000100a00 */
[----:B------:R-:W-:Y:S04]  /*37d30*/  STL.64 [R1+0x410], R164 ;  /* 0x000410a401007387 */ /* 0x000fe80000100a00 */
[----:B------:R1:W-:Y:S01]  /*37d40*/  STL.64 [R1+0x418], R166 ;  /* 0x000418a601007387 */ /* 0x0003e20000100a00 */
[C---:B--2---:R-:W-:Y:S03]  /*37d50*/  HMMA.1688.F32.TF32 R172, R36.reuse, R198, R172 ;  /* 0x000000c624ac723c */ /* 0x044fe600000810ac */
[----:B------:R-:W-:Y:S03]  /*37d60*/  LDS R48, [R0+UR12+0x5180] ;  /* 0x0051800c00307984 */ /* 0x000fe60008000800 */
[----:B----4-:R-:W-:Y:S01]  /*37d70*/  HMMA.1688.F32.TF32 R176, R36, R202, R176 ;  /* 0x000000ca24b0723c */ /* 0x010fe200000810b0 */
[----:B------:R-:W-:Y:S04]  /*37d80*/  LDS R50, [R0+UR12+0x5980] ;  /* 0x0059800c00327984 */ /* 0x000fe80008000800 */
[----:B------:R-:W-:Y:S01]  /*37d90*/  LDS R49, [R3+UR12+0x5180] ;  /* 0x0051800c03317984 */ /* 0x000fe20008000800 */
[----:B-1----:R-:W-:Y:S03]  /*37da0*/  HMMA.1688.F32.TF32 R164, R52, R194, R220 ;  /* 0x000000c234a4723c */ /* 0x002fe600000810dc */
[----:B------:R-:W-:Y:S04]  /*37db0*/  STL.64 [R1+0x490], R224 ;  /* 0x000490e001007387 */ /* 0x000fe80000100a00 */
[----:B------:R-:W-:Y:S01]  /*37dc0*/  STL.64 [R1+0x498], R226 ;  /* 0x000498e201007387 */ /* 0x000fe20000100a00 */
[----:B------:R-:W-:Y:S03]  /*37dd0*/  HMMA.1688.F32.TF32 R180, R36, R206, R180 ;  /* 0x000000ce24b4723c */ /* 0x000fe600000810b4 */
[----:B------:R-:W1:-:S12]  /*37de0*/  LDS R51, [R3+UR12+0x5980] ;  /* 0x0059800c03337984 */ /* 0x000e580008000800 */
[----:B------:R-:W-:Y:S04]  /*37df0*/  STL.64 [R1+0x520], R164 ;  /* 0x000520a401007387 */ /* 0x000fe80000100a00 */
[----:B------:R2:W-:Y:S02]  /*37e00*/  STL.64 [R1+0x528], R166 ;  /* 0x000528a601007387 */ /* 0x0005e40000100a00 */
[C---:B--2---:R-:W-:Y:S06]  /*37e10*/  HMMA.1688.F32.TF32 R164, R52.reuse, R206, R188 ;  /* 0x000000ce34a4723c */ /* 0x044fec00000810bc */
[----:B------:R-:W-:Y:S01]  /*37e20*/  HMMA.1688.F32.TF32 R52, R52, R210, R168 ;  /* 0x000000d23434723c */ /* 0x000fe200000810a8 */
[----:B------:R-:W-:Y:S04]  /*37e30*/  STL.64 [R1+0x540], R216 ;  /* 0x000540d801007387 */ /* 0x000fe80000100a00 */
[----:B------:R-:W-:Y:S04]  /*37e40*/  STL.64 [R1+0x548], R218 ;  /* 0x000548da01007387 */ /* 0x000fe80000100a00 */
[----:B------:R-:W-:Y:S04]  /*37e50*/  STL.64 [R1+0x560], R212 ;  /* 0x000560d401007387 */ /* 0x000fe80000100a00 */
[----:B------:R-:W-:Y:S04]  /*37e60*/  STL.64 [R1+0x568], R214 ;  /* 0x000568d601007387 */ /* 0x000fe80000100a00 */
[----:B------:R-:W2:Y:S04]  /*37e70*/  LDL.LU R188, [R1+0x100] ;  /* 0x0001000001bc7983 */ /* 0x000ea80000300800 */
[----:B------:R-:W-:Y:S04]  /*37e80*/  STL.64 [R1+0x5b0], R164 ;  /* 0x0005b0a401007387 */ /* 0x000fe80000100a00 */
[----:B------:R-:W-:Y:S01]  /*37e90*/  STL.64 [R1+0x5b8], R166 ;  /* 0x0005b8a601007387 */ /* 0x000fe20000100a00 */
[----:B------:R-:W-:-:S03]  /*37ea0*/  MOV R191, R252 ;  /* 0x000000fc00bf7202 */ /* 0x000fc60000000f00 */
[----:B------:R3:W-:Y:S04]  /*37eb0*/  STL.64 [R1+0x5a0], R52 ;  /* 0x0005a03401007387 */ /* 0x0007e80000100a00 */
[----:B------:R4:W-:Y:S04]  /*37ec0*/  STL.64 [R1+0x5a8], R54 ;  /* 0x0005a83601007387 */ /* 0x0009e80000100a00 */
        /* <DEDUP_REMOVED lines=30> */
[----:B------:R-:W-:Y:S03]  /*380b0*/  HMMA.1688.F32.TF32 R184, R36, R210, R184 ;  /* 0x000000d224b8723c */ /* 0x000fe600000810b8 */
[----:B------:R-:W-:Y:S04]  /*380c0*/  LDS R164, [R66+UR12+0x5180] ;  /* 0x0051800c42a47984 */ /* 0x000fe80008000800 */
[----:B------:R-:W-:Y:S04]  /*380d0*/  LDS R166, [R66+UR12+0x5980] ;  /* 0x0059800c42a67984 */ /* 0x000fe80008000800 */
[----:B------:R-:W-:Y:S04]  /*380e0*/  LDS R165, [R67+UR12+0x5180] ;  /* 0x0051800c43a57984 */ /* 0x000fe80008000800 */
[----:B------:R-:W1:Y:S01]  /*380f0*/  LDS R167, [R67+UR12+0x5980] ;  /* 0x0059800c43a77984 */ /* 0x000e620008000800 */
[----:B--2---:R-:W-:-:S03]  /*38100*/  IMAD.MOV.U32 R219, RZ, RZ, R252 ;  /* 0x000000ffffdb7224 */ /* 0x004fc600078e00fc */
        /* <DEDUP_REMOVED lines=13> */
[----:B---3--:R-:W-:Y:S01]  /*381e0*/  HMMA.1688.F32.TF32 R52, R36, R42, R52 ;  /* 0x0000002a2434723c */ /* 0x008fe20000081034 */
[----:B--2---:R-:W-:-:S02]  /*381f0*/  IMAD.MOV.U32 R227, RZ, RZ, R252 ;  /* 0x000000ffffe37224 */ /* 0x004fc400078e00fc */
[----:B------:R-:W2:-:S14]  /*38200*/  LDL.LU R252, [R1+0x1eb8] ;  /* 0x001eb80001fc7983 */ /* 0x000e9c0000300800 */
[----:B------:R-:W-:Y:S04]  /*38210*/  STL.64 [R1+0x6a0], R168 ;  /* 0x0006a0a801007387 */ /* 0x000fe80000100a00 */
[----:B------:R3:W-:Y:S04]  /*38220*/  STL.64 [R1+0x6a8], R170 ;  /* 0x0006a8aa01007387 */ /* 0x0007e80000100a00 */
[----:B---3--:R-:W3:Y:S04]  /*38230*/  LDL.LU.64 R170, [R1+0x1eb0] ;  /* 0x001eb00001aa7983 */ /* 0x008ee80000300a00 */
[----:B------:R-:W3:Y:S04]  /*38240*/  LDL.LU.64 R168, [R1+0x1ea8] ;  /* 0x001ea80001a87983 */ /* 0x000ee80000300a00 */
[----:B------:R-:W-:Y:S04]  /*38250*/  STL.64 [R1+0x690], R52 ;  /* 0x0006903401007387 */ /* 0x000fe80000100a00 */
[----:B------:R4:W-:Y:S01]  /*38260*/  STL.64 [R1+0x698], R54 ;  /* 0x0006983601007387 */ /* 0x0009e20000100a00 */
[C---:B------:R-:W-:Y:S06]  /*38270*/  HMMA.1688.F32.TF32 R240, R36.reuse, R34, R240 ;  /* 0x0000002224f0723c */ /* 0x040fec00000810f0 */
[C---:B----4-:R-:W-:Y:S06]  /*38280*/  HMMA.1688.F32.TF32 R52, R36.reuse, R30, R236 ;  /* 0x0000001e2434723c */ /* 0x050fec00000810ec */
[----:B------:R-:W-:Y:S11]  /*38290*/  HMMA.1688.F32.TF32 R228, R36, R22, R228 ;  /* 0x0000001624e4723c */ /* 0x000ff600000810e4 */
[----:B------:R-:W-:Y:S04]  /*382a0*/  STL.64 [R1+0x680], R240 ;  /* 0x000680f001007387 */ /* 0x000fe80000100a00 */
[----:B------:R-:W-:Y:S03]  /*382b0*/  STL.64 [R1+0x688], R242 ;  /* 0x000688f201007387 */ /* 0x000fe60000100a00 */
[----:B------:R-:W-:Y:S01]  /*382c0*/  MOV R204, R55 ;  /* 0x0000003700cc7202 */ /* 0x000fe20000000f00 */
[----:B------:R-:W-:Y:S01]  /*382d0*/  IMAD.MOV.U32 R205, RZ, RZ, R54 ;  /* 0x000000ffffcd7224 */ /* 0x000fe200078e0036 */
[----:B------:R-:W-:Y:S01]  /*382e0*/  MOV R209, R52 ;  /* 0x0000003400d17202 */ /* 0x000fe20000000f00 */
[----:B------:R-:W-:-:S02]  /*382f0*/  IMAD.MOV.U32 R208, RZ, RZ, R53 ;  /* 0x000000ffffd07224 */ /* 0x000fc400078e0035 */
[----:B------:R-:W-:Y:S01]  /*38300*/  HMMA.1688.F32.TF32 R52, R36, R26, R232 ;  /* 0x0000001a2434723c */ /* 0x000fe200000810e8 */
[----:B------:R4:W-:Y:S04]  /*38310*/  STL [R1+0x1ddc], R204 ;  /* 0x001ddccc01007387 */ /* 0x0009e80000100800 */
[----:B------:R1:W-:Y:S04]  /*38320*/  STL [R1+0x1dd8], R205 ;  /* 0x001dd8cd01007387 */ /* 0x0003e80000100800 */
[----:B------:R1:W-:Y:S01]  /*38330*/  STL [R1+0x1dd4], R208 ;  /* 0x001dd4d001007387 */ /* 0x0003e20000100800 */
[----:B----4-:R-:W-:-:S03]  /*38340*/  IMAD.MOV.U32 R204, RZ, RZ, R228 ;  /* 0x000000ffffcc7224 */ /* 0x010fc600078e00e4 */
[----:B------:R4:W-:Y:S01]  /*38350*/  STL [R1+0x1dd0], R209 ;  /* 0x001dd0d101007387 */ /* 0x0009e20000100800 */
[----:B-1----:R-:W-:Y:S01]  /*38360*/  MOV R205, R229 ;  /* 0x000000e500cd7202 */ /* 0x002fe20000000f00 */
[----:B------:R-:W-:Y:S02]  /*38370*/  IMAD.MOV.U32 R208, RZ, RZ, R230 ;  /* 0x000000ffffd07224 */ /* 0x000fe400078e00e6 */
[----:B----4-:R-:W-:Y:S02]  /*38380*/  IMAD.MOV.U32 R209, RZ, RZ, R231 ;  /* 0x000000ffffd17224 */ /* 0x010fe400078e00e7 */
[C---:B------:R-:W-:Y:S06]  /*38390*/  HMMA.1688.F32.TF32 R228, R36.reuse, R18, R224 ;  /* 0x0000001224e4723c */ /* 0x040fec00000810e0 */
[C---:B------:R-:W-:Y:S06]  /*383a0*/  HMMA.1688.F32.TF32 R224, R36.reuse, R14, R220 ;  /* 0x0000000e24e0723c */ /* 0x040fec00000810dc */
[C---:B------:R-:W-:Y:S06]  /*383b0*/  HMMA.1688.F32.TF32 R220, R36.reuse, R10, R216 ;  /* 0x0000000a24dc723c */ /* 0x040fec00000810d8 */
[C---:B------:R-:W-:Y:S06]  /*383c0*/  HMMA.1688.F32.TF32 R216, R36.reuse, R6, R212 ;  /* 0x0000000624d8723c */ /* 0x040fec00000810d4 */
[----:B------:R-:W-:Y:S01]  /*383d0*/  HMMA.1688.F32.TF32 R212, R36, R70, R188 ;  /* 0x0000004624d4723c */ /* 0x000fe200000810bc */
        /* <DEDUP_REMOVED lines=16> */
[----:B---3--:R-:W-:Y:S03]  /*384e0*/  HMMA.1688.F32.TF32 R188, R36, R194, R168 ;  /* 0x000000c224bc723c */ /* 0x008fe600000810a8 */
[----:B------:R-:W3:Y:S04]  /*384f0*/  LDL.LU R168, [R1+0x6d0] ;  /* 0x0006d00001a87983 */ /* 0x000ee80000300800 */
[----:B------:R-:W-:Y:S04]  /*38500*/  STL.64 [R1+0x600], R212 ;  /* 0x000600d401007387 */ /* 0x000fe80000100a00 */
[----:B------:R-:W-:Y:S01]  /*38510*/  STL.64 [R1+0x608], R214 ;  /* 0x000608d601007387 */ /* 0x000fe20000100a00 */
[----:B--2---:R-:W-:-:S11]  /*38520*/  MOV R171, R252 ;  /* 0x000000fc00ab7202 */ /* 0x004fd60000000f00 */
[----:B------:R1:W-:Y:S04]  /*38530*/  STL.64 [R1+0x5f0], R188 ;  /* 0x0005f0bc01007387 */ /* 0x0003e80000100a00 */
[----:B------:R2:W-:Y:S04]  /*38540*/  STL.64 [R1+0x5f8], R190 ;  /* 0x0005f8be01007387 */ /* 0x0005e80000100a00 */
[----:B------:R-:W3:Y:S04]  /*38550*/  LDL.LU R169, [R1+0x6d4] ;  /* 0x0006d40001a97983 */ /* 0x000ee80000300800 */
[----:B------:R-:W3:Y:S04]  /*38560*/  LDL.LU R170, [R1+0x6d8] ;  /* 0x0006d80001aa7983 */ /* 0x000ee80000300800 */
[----:B------:R-:W4:Y:S04]  /*38570*/  LDL.LU R252, [R1+0x1ea4] ;  /* 0x001ea40001fc7983 */ /* 0x000f280000300800 */
[----:B-1----:R-:W3:Y:S04]  /*38580*/  LDL.LU R188, [R1+0x790] ;  /* 0x0007900001bc7983 */ /* 0x002ee80000300800 */
        /* <DEDUP_REMOVED lines=41> */
[----:B------:R1:W-:Y:S04]  /*38820*/  STL.64 [R1+0x5d0], R176 ;  /* 0x0005d0b001007387 */ /* 0x0003e80000100a00 */
[----:B------:R1:W-:Y:S04]  /*38830*/  STL.64 [R1+0x5d8], R178 ;  /* 0x0005d8b201007387 */ /* 0x0003e80000100a00 */
[----:B-1----:R-:W2:Y:S04]  /*38840*/  LDL.LU R176, [R1+0x710] ;  /* 0x0007100001b07983 */ /* 0x002ea80000300800 */
[----:B------:R-:W2:Y:S04]  /*38850*/  LDL.LU R177, [R1+0x714] ;  /* 0x0007140001b17983 */ /* 0x000ea80000300800 */
[----:B------:R-:W2:Y:S01]  /*38860*/  LDL.LU R178, [R1+0x718] ;  /* 0x0007180001b27983 */ /* 0x000ea20000300800 */
[----:B----4-:R-:W-:-:S03]  /*38870*/  IMAD.MOV.U32 R179, RZ, RZ, R252 ;  /* 0x000000ffffb37224 */ /* 0x010fc600078e00fc */
[----:B------:R-:W4:Y:S04]  /*38880*/  LDL.LU R252, [R1+0x1ea0] ;  /* 0x001ea00001fc7983 */ /* 0x000f280000300800 */
[----:B------:R1:W-:Y:S04]  /*38890*/  STL.64 [R1+0x5c0], R180 ;  /* 0x0005c0b401007387 */ /* 0x0003e80000100a00 */
[----:B------:R1:W-:Y:S04]  /*388a0*/  STL.64 [R1+0x5c8], R182 ;  /* 0x0005c8b601007387 */ /* 0x0003e80000100a00 */
[----:B-1----:R-:W4:Y:S04]  /*388b0*/  LDL.LU R180, [R1+0x730] ;  /* 0x0007300001b47983 */ /* 0x002f280000300800 */
[----:B------:R-:W4:Y:S04]  /*388c0*/  LDL.LU R181, [R1+0x734] ;  /* 0x0007340001b57983 */ /* 0x000f280000300800 */
[----:B------:R-:W4:Y:S04]  /*388d0*/  LDL.LU R182, [R1+0x738] ;  /* 0x0007380001b67983 */ /* 0x000f280000300800 */
[----:B------:R-:W4:Y:S04]  /*388e0*/  LDL.LU R183, [R1+0x73c] ;  /* 0x00073c0001b77983 */ /* 0x000f280000300800 */
[----:B------:R-:W4:Y:S04]  /*388f0*/  LDL.LU R36, [R1+0x770] ;  /* 0x0007700001247983 */ /* 0x000f280000300800 */
[----:B------:R1:W-:Y:S04]  /*38900*/  STL.64 [R1+0x420], R184 ;  /* 0x000420b801007387 */ /* 0x0003e80000100a00 */
[----:B------:R3:W-:Y:S04]  /*38910*/  STL.64 [R1+0x428], R186 ;  /* 0x000428ba01007387 */ /* 0x0007e80000100a00 */
[----:B------:R-:W4:Y:S04]  /*38920*/  LDL.LU R37, [R1+0x774] ;  /* 0x0007740001257983 */ /* 0x000f280000300800 */
[----:B------:R-:W4:Y:S04]  /*38930*/  LDL.LU R38, [R1+0x778] ;  /* 0x0007780001267983 */ /* 0x000f280000300800 */
[----:B------:R-:W4:Y:S04]  /*38940*/  LDL.LU R39, [R1+0x77c] ;  /* 0x00077c0001277983 */ /* 0x000f280000300800 */
[----:B-1----:R-:W4:Y:S04]  /*38950*/  LDL.LU R184, [R1+0x750] ;  /* 0x0007500001b87983 */ /* 0x002f280000300800 */
[----:B------:R-:W4:Y:S04]  /*38960*/  LDL.LU R185, [R1+0x754] ;  /* 0x0007540001b97983 */ /* 0x000f280000300800 */
[----:B---3--:R-:W3:Y:S01]  /*38970*/  LDL.LU R186, [R1+0x758] ;  /* 0x0007580001ba7983 */ /* 0x008ee20000300800 */
[C---:B------:R-:W-:Y:S06]  /*38980*/  HMMA.1688.F32.TF32 R220, R48.reuse, R22, R220 ;  /* 0x0000001630dc723c */ /* 0x040fec00000810dc */
[C---:B--2---:R-:W-:Y:S06]  /*38990*/  HMMA.1688.F32.TF32 R224, R48.reuse, R26, R224 ;  /* 0x0000001a30e0723c */ /* 0x044fec00000810e0 */
[C---:B------:R-:W-:Y:S06]  /*389a0*/  HMMA.1688.F32.TF32 R232, R48.reuse, R34, R232 ;  /* 0x0000002230e8723c */ /* 0x040fec00000810e8 */
[C---:B------:R-:W-:Y:S06]  /*389b0*/  HMMA.1688.F32.TF32 R236, R48.reuse, R42, R236 ;  /* 0x0000002a30ec723c */ /* 0x040fec00000810ec */
[C---:B------:R-:W-:Y:S06]  /*389c0*/  HMMA.1688.F32.TF32 R240, R48.reuse, R46, R240 ;  /* 0x0000002e30f0723c */ /* 0x040fec00000810f0 */
[C---:B------:R-:W-:Y:S06]  /*389d0*/  HMMA.1688.F32.TF32 R228, R48.reuse, R30, R228 ;  /* 0x0000001e30e4723c */ /* 0x040fec00000810e4 */
[C---:B------:R-:W-:Y:S11]  /*389e0*/  HMMA.1688.F32.TF32 R216, R48.reuse, R18, R216 ;  /* 0x0000001230d8723c */ /* 0x040ff600000810d8 */
[----:B------:R-:W-:Y:S04]  /*389f0*/  STL.64 [R1+0x440], R240 ;  /* 0x000440f001007387 */ /* 0x000fe80000100a00 */
[----:B------:R1:W-:Y:S01]  /*38a00*/  STL.64 [R1+0x448], R242 ;  /* 0x000448f201007387 */ /* 0x0003e20000100a00 */
[C---:B------:R-:W-:Y:S06]  /*38a10*/  HMMA.1688.F32.TF32 R188, R48.reuse, R10, R188 ;  /* 0x0000000a30bc723c */ /* 0x040fec00000810bc */
[C---:B------:R-:W-:Y:S01]  /*38a20*/  HMMA.1688.F32.TF32 R212, R48.reuse, R14, R212 ;  /* 0x0000000e30d4723c */ /* 0x040fe200000810d4 */
        /* <DEDUP_REMOVED lines=33> */
[----:B------:R-:W2:Y:S01]  /*38c40*/  LDL.LU.64 R188, [R1+0x1e10] ;  /* 0x001e100001bc7983 */ /* 0x000ea20000300a00 */
[----:B----4-:R-:W-:Y:S01]  /*38c50*/  HMMA.1688.F32.TF32 R36, R48, R6, R36 ;  /* 0x000000063024723c */ /* 0x010fe20000081024 */
[----:B------:R-:W-:-:S05]  /*38c60*/  IMAD.MOV.U32 R187, RZ, RZ, R252 ;  /* 0x000000ffffbb7224 */ /* 0x000fca00078e00fc */
[C---:B------:R-:W-:Y:S06]  /*38c70*/  HMMA.1688.F32.TF32 R180, R48.reuse, R194, R180 ;  /* 0x000000c230b4723c */ /* 0x040fec00000810b4 */
[C---:B---3--:R-:W-:Y:S11]  /*38c80*/  HMMA.1688.F32.TF32 R184, R48.reuse, R70, R184 ;  /* 0x0000004630b8723c */ /* 0x048ff600000810b8 */
[----:B------:R-:W-:Y:S04]  /*38c90*/  STL.64 [R1+0x7c0], R36 ;  /* 0x0007c02401007387 */ /* 0x000fe80000100a00 */
[----:B------:R1:W-:Y:S02]  /*38ca0*/  STL.64 [R1+0x7c8], R38 ;  /* 0x0007c82601007387 */ /* 0x0003e40000100a00 */
[C---:B-1----:R-:W-:Y:S06]  /*38cb0*/  HMMA.1688.F32.TF32 R36, R48.reuse, R198, R176 ;  /* 0x000000c63024723c */ /* 0x042fec00000810b0 */
[----:B------:R-:W-:Y:S04]  /*38cc0*/  STL.64 [R1+0x7e0], R184 ;  /* 0x0007e0b801007387 */ /* 0x000fe80000100a00 */
[----:B------:R-:W-:Y:S01]  /*38cd0*/  STL.64 [R1+0x7e8], R186 ;  /* 0x0007e8ba01007387 */ /* 0x000fe20000100a00 */
[C---:B------:R-:W-:Y:S03]  /*38ce0*/  HMMA.1688.F32.TF32 R172, R48.reuse, R202, R172 ;  /* 0x000000ca30ac723c */ /* 0x040fe600000810ac */
[----:B------:R-:W-:Y:S03]  /*38cf0*/  STL.64 [R1+0x820], R180 ;  /* 0x000820b401007387 */ /* 0x000fe60000100a00 */
[C---:B------:R-:W-:Y:S01]  /*38d00*/  HMMA.1688.F32.TF32 R168, R48.reuse, R206, R168 ;  /* 0x000000ce30a8723c */ /* 0x040fe200000810a8 */
[----:B------:R-:W-:Y:S05]  /*38d10*/  STL.64 [R1+0x828], R182 ;  /* 0x000828b601007387 */ /* 0x000fea0000100a00 */
[----:B------:R-:W-:Y:S04]  /*38d20*/  STL.64 [R1+0x840], R36 ;  /* 0x0008402401007387 */ /* 0x000fe80000100a00 */
[----:B------:R1:W-:Y:S02]  /*38d30*/  STL.64 [R1+0x848], R38 ;  /* 0x0008482601007387 */ /* 0x0003e40000100a00 */
[----:B-1----:R-:W-:Y:S05]  /*38d40*/  HMMA.1688.F32.TF32 R36, R48, R210, R52 ;  /* 0x000000d23024723c */ /* 0x002fea0000081034 */
[----:B------:R-:W-:Y:S04]  /*38d50*/  STL.64 [R1+0x860], R172 ;  /* 0x000860ac01007387 */ /* 0x000fe80000100a00 */
[----:B------:R-:W-:Y:S04]  /*38d60*/  STL.64 [R1+0x868], R174 ;  /* 0x000868ae01007387 */ /* 0x000fe80000100a00 */
[----:B------:R-:W-:Y:S04]  /*38d70*/  STL.64 [R1+0x880], R168 ;  /* 0x000880a801007387 */ /* 0x000fe80000100a00 */
[----:B------:R-:W-:Y:S01]  /*38d80*/  STL.64 [R1+0x888], R170 ;  /* 0x000888aa01007387 */ /* 0x000fe20000100a00 */
[----:B------:R-:W-:Y:S01]  /*38d90*/  MOV R184, R5 ;  /* 0x0000000500b87202 */ /* 0x000fe20000000f00 */
[----:B------:R-:W-:Y:S01]  /*38da0*/  IMAD.MOV.U32 R185, RZ, RZ, R8 ;  /* 0x000000ffffb97224 */ /* 0x000fe200078e0008 */
[----:B------:R-:W-:Y:S01]  /*38db0*/  MOV R187, R2 ;  /* 0x0000000200bb7202 */ /* 0x000fe20000000f00 */
[----:B------:R-:W-:Y:S01]  /*38dc0*/  IMAD.MOV.U32 R186, RZ, RZ, R9 ;  /* 0x000000ffffba7224 */ /* 0x000fe200078e0009 */
[----:B------:R-:W-:Y:S04]  /*38dd0*/  LDS R172, [R0+UR12+0x6000] ;  /* 0x0060000c00ac7984 */ /* 0x000fe80008000800 */
[----:B------:R-:W-:Y:S04]  /*38de0*/  LDS R174, [R0+UR12+0x6800] ;  /* 0x0068000c00ae7984 */ /* 0x000fe80008000800 */
[----:B------:R-:W-:Y:S04]  /*38df0*/  STL.64 [R1+0x870], R36 ;  /* 0x0008702401007387 */ /* 0x000fe80000100a00 */
[----:B------:R2:W-:Y:S04]  /*38e00*/  STL.64 [R1+0x878], R38 ;  /* 0x0008782601007387 */ /* 0x0005e80000100a00 */
[----:B------:R-:W-:Y:S04]  /*38e10*/  LDS R173, [R3+UR12+0x6000] ;  /* 0x0060000c03ad7984 */ /* 0x000fe80008000800 */
[----:B------:R-:W-:Y:S01]  /*38e20*/  LDS R175, [R3+UR12+0x6800] ;  /* 0x0068000c03af7984 */ /* 0x000fe20008000800 */
        /* <DEDUP_REMOVED lines=8> */
[----:B------:R-:W-:Y:S01]  /*38eb0*/  LDS R170, [R66+UR12+0x6800] ;  /* 0x0068000c42aa7984 */ /* 0x000fe20008000800 */
[----:B------:R-:W-:-:S03]  /*38ec0*/  IMAD.MOV.U32 R179, RZ, RZ, R60 ;  /* 0x000000ffffb37224 */ /* 0x000fc600078e003c */
[----:B------:R-:W-:Y:S04]  /*38ed0*/  LDS R169, [R67+UR12+0x6000] ;  /* 0x0060000c43a97984 */ /* 0x000fe80008000800 */
[----:B------:R-:W-:Y:S01]  /*38ee0*/  LDS R171, [R67+UR12+0x6800] ;  /* 0x0068000c43ab7984 */ /* 0x000fe20008000800 */
[C---:B--2---:R-:W-:Y:S06]  /*38ef0*/  HMMA.1688.F32.TF32 R36, R164.reuse, R34, R216 ;  /* 0x00000022a424723c */ /* 0x044fec00000810d8 */
[C---:B------:R-:W-:Y:S06]  /*38f00*/  HMMA.1688.F32.TF32 R48, R164.reuse, R42, R212 ;  /* 0x0000002aa430723c */ /* 0x040fec00000810d4 */
[----:B------:R-:W-:-:S15]  /*38f10*/  HMMA.1688.F32.TF32 R52, R164, R46, R188 ;  /* 0x0000002ea434723c */ /* 0x000fde00000810bc */
[----:B------:R-:W-:-:S08]  /*38f20*/  NOP ;  /* 0x0000000000007918 */ /* 0x000fd00000000000 */
        /* <DEDUP_REMOVED lines=9> */
[----:B------:R-:W-:Y:S04]  /*38fc0*/  STL.64 [R1+0x800], R52 ;  /* 0x0008003401007387 */ /* 0x000fe80000100a00 */
[----:B------:R-:W-:Y:S10]  /*38fd0*/  STL.64 [R1+0x808], R54 ;  /* 0x0008083601007387 */ /* 0x000ff40000100a00 */
[----:B------:R-:W-:Y:S01]  /*38fe0*/  STL.64 [R1+0x7d0], R36 ;  /* 0x0007d02401007387 */ /* 0x000fe20000100a00 */
[----:B------:R-:W-:-:S03]  /*38ff0*/  MOV R252, R39 ;  /* 0x0000002700fc7202 */ /* 0x000fc60000000f00 */
[----:B------:R-:W-:Y:S04]  /*39000*/  STL.64 [R1+0x7f0], R48 ;  /* 0x0007f03001007387 */ /* 0x000fe80000100a00 */
[----:B------:R-:W-:Y:S04]  /*39010*/  STL.64 [R1+0x7f8], R50 ;  /* 0x0007f83201007387 */ /* 0x000fe80000100a00 */
[----:B------:R1:W-:Y:S02]  /*39020*/  STL [R1+0x7d8], R38 ;  /* 0x0007d82601007387 */ /* 0x0003e40000100800 */
[C---:B-1----:R-:W-:Y:S06]  /*39030*/  HMMA.1688.F32.TF32 R36, R164.reuse, R18, R232 ;  /* 0x00000012a424723c */ /* 0x042fec00000810e8 */
[C---:B------:R-:W-:Y:S06]  /*39040*/  HMMA.1688.F32.TF32 R52, R164.reuse, R14, R236 ;  /* 0x0000000ea434723c */ /* 0x040fec00000810ec */
[C---:B------:R-:W-:Y:S11]  /*39050*/  HMMA.1688.F32.TF32 R48, R164.reuse, R10, R240 ;  /* 0x0000000aa430723c */ /* 0x040ff600000810f0 */
[----:B------:R-:W-:Y:S04]  /*39060*/  STL.64 [R1+0x7b0], R36 ;  /* 0x0007b02401007387 */ /* 0x000fe80000100a00 */
[----:B------:R1:W-:Y:S02]  /*39070*/  STL.64 [R1+0x7b8], R38 ;  /* 0x0007b82601007387 */ /* 0x0003e40000100a00 */
[----:B-1----:R-:W-:Y:S02]  /*39080*/  HMMA.1688.F32.TF32 R36, R164, R6, R244 ;  /* 0x00000006a424723c */ /* 0x002fe400000810f4 */
[----:B------:R-:W-:Y:S04]  /*39090*/  STL.64 [R1+0x790], R52 ;  /* 0x0007903401007387 */ /* 0x000fe80000100a00 */
[----:B------:R-:W-:Y:S04]  /*390a0*/  STL.64 [R1+0x798], R54 ;  /* 0x0007983601007387 */ /* 0x000fe80000100a00 */
[----:B------:R-:W-:Y:S04]  /*390b0*/  STL.64 [R1+0x770], R48 ;  /* 0x0007703001007387 */ /* 0x000fe80000100a00 */
[----:B------:R-:W-:Y:S01]  /*390c0*/  STL.64 [R1+0x778], R50 ;  /* 0x0007783201007387 */ /* 0x000fe20000100a00 */
[----:B------:R-:W-:Y:S01]  /*390d0*/  IMAD.MOV.U32 R227, RZ, RZ, R4 ;  /* 0x000000ffffe37224 */ /* 0x000fe200078e0004 */
[----:B------:R-:W-:Y:S01]  /*390e0*/  MOV R222, R13 ;  /* 0x0000000d00de7202 */ /* 0x000fe20000000f00 */
[----:B------:R-:W-:Y:S01]  /*390f0*/  IMAD.MOV.U32 R223, RZ, RZ, R12 ;  /* 0x000000ffffdf7224 */ /* 0x000fe200078e000c */
[----:B------:R-:W-:Y:S01]  /*39100*/  MOV R219, R20 ;  /* 0x0000001400db7202 */ /* 0x000fe20000000f00 */
[----:B------:R-:W-:-:S02]  /*39110*/  IMAD.MOV.U32 R220, RZ, RZ, R17 ;  /* 0x000000ffffdc7224 */ /* 0x000fc400078e0011 */
[----:B------:R-:W-:Y:S01]  /*39120*/  IMAD.MOV.U32 R218, RZ, RZ, R21 ;  /* 0x000000ffffda7224 */ /* 0x000fe200078e0015 */
[----:B------:R-:W-:Y:S01]  /*39130*/  MOV R216, R25 ;  /* 0x0000001900d87202 */ /* 0x000fe20000000f00 */
[----:B------:R-:W-:Y:S01]  /*39140*/  IMAD.MOV.U32 R221, RZ, RZ, R16 ;  /* 0x000000ffffdd7224 */ /* 0x000fe200078e0010 */
[----:B------:R-:W-:Y:S04]  /*39150*/  STL.64 [R1+0x750], R36 ;  /* 0x0007502401007387 */ /* 0x000fe80000100a00 */
[----:B------:R-:W-:Y:S04]  /*39160*/  STL.64 [R1+0x758], R38 ;  /* 0x0007582601007387 */ /* 0x000fe80000100a00 */
[----:B------:R-:W2:Y:S04]  /*39170*/  LDL.LU R5, [R1+0x1e08] ;  /* 0x001e080001057983 */ /* 0x000ea80000300800 */
[----:B------:R-:W3:Y:S04]  /*39180*/  LDL.LU R8, [R1+0x1e04] ;  /* 0x001e040001087983 */ /* 0x000ee80000300800 */
[----:B------:R-:W4:Y:S04]  /*39190*/  LDL.LU R9, [R1+0x1e00] ;  /* 0x001e000001097983 */ /* 0x000f280000300800 */
[----:B------:R-:W4:Y:S01]  /*391a0*/  LDL.LU R2, [R1+0x1dfc] ;  /* 0x001dfc0001027983 */ /* 0x000f220000300800 */
[----:B------:R-:W-:-:S02]  /*391b0*/  IMAD.MOV.U32 R217, RZ, RZ, R24 ;  /* 0x000000ffffd97224 */ /* 0x000fc400078e0018 */
[----:B------:R-:W-:Y:S02]  /*391c0*/  IMAD.MOV.U32 R214, RZ, RZ, R29 ;  /* 0x000000ffffd67224 */ /* 0x000fe400078e001d */
[----:B------:R-:W-:Y:S01]  /*391d0*/  IMAD.MOV.U32 R215, RZ, RZ, R28 ;  /* 0x000000ffffd77224 */ /* 0x000fe200078e001c */
[----:B------:R-:W-:Y:S01]  /*391e0*/  MOV R213, R32 ;  /* 0x0000002000d57202 */ /* 0x000fe20000000f00 */
[----:B------:R-:W-:Y:S01]  /*391f0*/  IMAD.MOV.U32 R212, RZ, RZ, R33 ;  /* 0x000000ffffd47224 */ /* 0x000fe200078e0021 */
[----:B------:R-:W-:Y:S01]  /*39200*/  MOV R190, R41 ;  /* 0x0000002900be7202 */ /* 0x000fe20000000f00 */
[----:B------:R-:W-:Y:S02]  /*39210*/  IMAD.MOV.U32 R191, RZ, RZ, R40 ;  /* 0x000000ffffbf7224 */ /* 0x000fe400078e0028 */
[----:B------:R-:W-:Y:S02]  /*39220*/  IMAD.MOV.U32 R188, RZ, RZ, R45 ;  /* 0x000000ffffbc7224 */ /* 0x000fe400078e002d */
[----:B------:R-:W-:Y:S01]  /*39230*/  IMAD.MOV.U32 R189, RZ, RZ, R44 ;  /* 0x000000ffffbd7224 */ /* 0x000fe200078e002c */
[C---:B------:R-:W-:Y:S01]  /*39240*/  HMMA.1688.F32.TF32 R220, R164.reuse, R194, R220 ;  /* 0x000000c2a4dc723c */ /* 0x040fe200000810dc */
[----:B------:R-:W-:Y:S04]  /*39250*/  LDS R194, [R0+UR12+0x6900] ;  /* 0x0069000c00c27984 */ /* 0x000fe80008000800 */
[----:B------:R-:W-:Y:S01]  /*39260*/  LDS R195, [R3+UR12+0x6900] ;  /* 0x0069000c03c37984 */ /* 0x000fe20008000800 */
[C---:B------:R-:W-:Y:S03]  /*39270*/  HMMA.1688.F32.TF32 R216, R164.reuse, R198, R216 ;  /* 0x000000c6a4d8723c */ /* 0x040fe600000810d8 */
[----:B------:R-:W-:Y:S03]  /*39280*/  LDS R244, [R0+UR12+0x6180] ;  /* 0x0061800c00f47984 */ /* 0x000fe60008000800 */
[C---:B------:R-:W-:Y:S01]  /*39290*/  HMMA.1688.F32.TF32 R212, R164.reuse, R202, R212 ;  /* 0x000000caa4d4723c */ /* 0x040fe200000810d4 */
[----:B------:R-:W-:Y:S04]  /*392a0*/  LDS R246, [R0+UR12+0x6980] ;  /* 0x0069800c00f67984 */ /* 0x000fe80008000800 */
[----:B------:R-:W-:Y:S01]  /*392b0*/  LDS R245, [R3+UR12+0x6180] ;  /* 0x0061800c03f57984 */ /* 0x000fe20008000800 */
[----:B------:R-:W-:Y:S03]  /*392c0*/  HMMA.1688.F32.TF32 R188, R164, R206, R188 ;  /* 0x000000cea4bc723c */ /* 0x000fe600000810bc */
[----:B------:R-:W-:Y:S01]  /*392d0*/  LDS R247, [R3+UR12+0x6980] ;  /* 0x0069800c03f77984 */ /* 0x000fe20008000800 */
[----:B--2---:R-:W-:Y:S01]  /*392e0*/  IMAD.MOV.U32 R226, RZ, RZ, R5 ;  /* 0x000000ffffe27224 */ /* 0x004fe200078e0005 */
[----:B---3--:R-:W-:Y:S01]  /*392f0*/  MOV R225, R8 ;  /* 0x0000000800e17202 */ /* 0x008fe20000000f00 */
[----:B----4-:R-:W-:Y:S01]  /*39300*/  IMAD.MOV.U32 R224, RZ, RZ, R9 ;  /* 0x000000ffffe07224 */ /* 0x010fe200078e0009 */
[----:B------:R-:W1:Y:S04]  /*39310*/  LDSM.16.M88.4 R4, [R2+UR12+0x10080] ;  /* 0x0100800c0204783b */ /* 0x000e680008000200 */
        /* <DEDUP_REMOVED lines=19> */
[----:B---3--:R-:W-:Y:S01]  /*39450*/  STL [R1+0x1c94], R14 ;  /* 0x001c940e01007387 */ /* 0x008fe20000100800 */
[----:B------:R-:W-:Y:S03]  /*39460*/  HMMA.1688.F32.TF32 R72, R172, R12, R72 ;  /* 0x0000000cac48723c */ /* 0x000fe60000081048 */
        /* <DEDUP_REMOVED lines=22> */
[----:B------:R-:W-:Y:S04]  /*395d0*/  STL [R1+0x1d28], R59 ;  /* 0x001d283b01007387 */ /* 0x000fe80000100800 */
[----:B------:R2:W-:Y:S04]  /*395e0*/  STL [R1+0x1d34], R62 ;  /* 0x001d343e01007387 */ /* 0x0005e80000100800 */
[----:B------:R3:W-:Y:S01]  /*395f0*/  STL [R1+0x1d30], R63 ;  /* 0x001d303f01007387 */ /* 0x0007e20000100800 */
[----:B-1----:R-:W-:-:S03]  /*39600*/  IMAD.MOV.U32 R58, RZ, RZ, R75 ;  /* 0x000000ffff3a7224 */ /* 0x002fc600078e004b */
[----:B------:R-:W-:Y:S01]  /*39610*/  STL [R1+0x1d3c], R66 ;  /* 0x001d3c4201007387 */ /* 0x000fe20000100800 */
[----:B--2---:R-:W-:-:S03]  /*39620*/  IMAD.MOV.U32 R62, RZ, RZ, R73 ;  /* 0x000000ffff3e7224 */ /* 0x004fc600078e0049 */
[----:B------:R1:W-:Y:S01]  /*39630*/  STL [R1+0x1d38], R67 ;  /* 0x001d384301007387 */ /* 0x0003e20000100800 */
[----:B---3--:R-:W-:Y:S01]  /*39640*/  MOV R63, R74 ;  /* 0x0000004a003f7202 */ /* 0x008fe20000000f00 */
[----:B-1----:R-:W-:Y:S02]  /*39650*/  IMAD.MOV.U32 R67, RZ, RZ, R72 ;  /* 0x000000ffff437224 */ /* 0x002fe400078e0048 */
[----:B------:R-:W-:Y:S06]  /*39660*/  HMMA.1688.F32.TF32 R72, R172, R16, R76 ;  /* 0x00000010ac48723c */ /* 0x000fec000008104c */
[C---:B------:R-:W-:Y:S06]  /*39670*/  HMMA.1688.F32.TF32 R224, R164.reuse, R70, R224 ;  /* 0x00000046a4e0723c */ /* 0x040fec00000810e0 */
[----:B------:R-:W-:-:S12]  /*39680*/  HMMA.1688.F32.TF32 R164, R164, R210, R184 ;  /* 0x000000d2a4a4723c */ /* 0x000fd800000810b8 */
[----:B------:R-:W-:Y:S01]  /*39690*/  IMAD.MOV.U32 R11, RZ, RZ, R72 ;  /* 0x000000ffff0b7224 */ /* 0x000fe200078e0048 */
[----:B------:R-:W-:Y:S01]  /*396a0*/  MOV R19, R73 ;  /* 0x0000004900137202 */ /* 0x000fe20000000f00 */
[----:B------:R-:W-:Y:S02]  /*396b0*/  IMAD.MOV.U32 R14, RZ, RZ, R74 ;  /* 0x000000ffff0e7224 */ /* 0x000fe400078e004a */
[----:B------:R-:W-:Y:S02]  /*396c0*/  IMAD.MOV.U32 R15, RZ, RZ, R75 ;  /* 0x000000ffff0f7224 */ /* 0x000fe400078e004b */
[----:B------:R-:W-:Y:S01]  /*396d0*/  HMMA.1688.F32.TF32 R72, R172, R20, R80 ;  /* 0x00000014ac48723c */ /* 0x000fe20000081050 */
[----:B------:R-:W-:Y:S04]  /*396e0*/  STL.64 [R1+0x730], R224 ;  /* 0x000730e001007387 */ /* 0x000fe80000100a00 */
[----:B------:R-:W-:Y:S01]  /*396f0*/  STL.64 [R1+0x738], R226 ;  /* 0x000738e201007387 */ /* 0x000fe20000100a00 */
[----:B------:R-:W-:-:S03]  /*39700*/  MOV R66, R191 ;  /* 0x000000bf00427202 */ /* 0x000fc60000000f00 */
[----:B------:R-:W-:Y:S01]  /*39710*/  STL.64 [R1+0x710], R220 ;  /* 0x000710dc01007387 */ /* 0x000fe20000100a00 */
[----:B------:R-:W-:-:S03]  /*39720*/  IMAD.MOV.U32 R59, RZ, RZ, R164 ;  /* 0x000000ffff3b7224 */ /* 0x000fc600078e00a4 */
[----:B------:R-:W-:Y:S01]  /*39730*/  STL.64 [R1+0x718], R222 ;  /* 0x000718de01007387 */ /* 0x000fe20000100a00 */
[----:B------:R-:W-:Y:S01]  /*39740*/  IMAD.MOV.U32 R54, RZ, RZ, R165 ;  /* 0x000000ffff367224 */ /* 0x000fe200078e00a5 */
[----:B------:R-:W-:Y:S02]  /*39750*/  MOV R55, R166 ;  /* 0x000000a600377202 */ /* 0x000fe40000000f00 */
[----:B------:R-:W-:Y:S01]  /*39760*/  STL.64 [R1+0x6f0], R216 ;  /* 0x0006f0d801007387 */ /* 0x000fe20000100a00 */
[----:B------:R-:W-:-:S03]  /*39770*/  IMAD.MOV.U32 R50, RZ, RZ, R167 ;  /* 0x000000ffff327224 */ /* 0x000fc600078e00a7 */
[----:B------:R-:W-:Y:S01]  /*39780*/  STL.64 [R1+0x6f8], R218 ;  /* 0x0006f8da01007387 */ /* 0x000fe20000100a00 */
[----:B------:R-:W-:Y:S03]  /*39790*/  HMMA.1688.F32.TF32 R164, R172, R4, R180 ;  /* 0x00000004aca4723c */ /* 0x000fe600000810b4 */
[----:B------:R-:W-:Y:S04]  /*397a0*/  STL.64 [R1+0x6b0], R188 ;  /* 0x0006b0bc01007387 */ /* 0x000fe80000100a00 */
[----:B------:R-:W-:Y:S04]  /*397b0*/  STL.64 [R1+0x6d0], R212 ;  /* 0x0006d0d401007387 */ /* 0x000fe80000100a00 */
[----:B------:R-:W-:Y:S04]  /*397c0*/  STL.64 [R1+0x6d8], R214 ;  /* 0x0006d8d601007387 */ /* 0x000fe80000100a00 */
[----:B------:R-:W-:Y:S04]  /*397d0*/  STL [R1+0x6b8], R190 ;  /* 0x0006b8be01007387 */ /* 0x000fe80000100800 */
[----:B------:R1:W-:Y:S04]  /*397e0*/  STL [R1+0x1d40], R66 ;  /* 0x001d404201007387 */ /* 0x0003e80000100800 */
[----:B------:R-:W-:Y:S04]  /*397f0*/  STL [R1+0x1d50], R50 ;  /* 0x001d503201007387 */ /* 0x000fe80000100800 */
[----:B------:R2:W-:Y:S01]  /*39800*/  STL [R1+0x1d4c], R55 ;  /* 0x001d4c3701007387 */ /* 0x0005e20000100800 */
[----:B-1----:R-:W-:-:S03]  /*39810*/  MOV R66, R75 ;  /* 0x0000004b00427202 */ /* 0x002fc60000000f00 */
[----:B------:R1:W-:Y:S04]  /*39820*/  STL [R1+0x1d48], R54 ;  /* 0x001d483601007387 */ /* 0x0003e80000100800 */
[----:B------:R3:W-:Y:S01]  /*39830*/  STL [R1+0x1d44], R59 ;  /* 0x001d443b01007387 */ /* 0x0007e20000100800 */
[----:B--2---:R-:W-:Y:S01]  /*39840*/  MOV R55, R72 ;  /* 0x0000004800377202 */ /* 0x004fe20000000f00 */
[----:B-1----:R-:W-:Y:S02]  /*39850*/  IMAD.MOV.U32 R54, RZ, RZ, R73 ;  /* 0x000000ffff367224 */ /* 0x002fe400078e0049 */
[----:B---3--:R-:W-:Y:S02]  /*39860*/  IMAD.MOV.U32 R59, RZ, RZ, R74 ;  /* 0x000000ffff3b7224 */ /* 0x008fe400078e004a */
[----:B------:R-:W-:Y:S01]  /*39870*/  HMMA.1688.F32.TF32 R72, R172, R24, R84 ;  /* 0x00000018ac48723c */ /* 0x000fe20000081054 */
[----:B------:R-:W-:Y:S01]  /*39880*/  IMAD.MOV.U32 R43, RZ, RZ, R164 ;  /* 0x000000ffff2b7224 */ /* 0x000fe200078e00a4 */
[----:B------:R-:W-:Y:S01]  /*39890*/  MOV R38, R165 ;  /* 0x000000a500267202 */ /* 0x000fe20000000f00 */
[----:B------:R-:W-:-:S02]  /*398a0*/  IMAD.MOV.U32 R39, RZ, RZ, R166 ;  /* 0x000000ffff277224 */ /* 0x000fc400078e00a6 */
[----:B------:R-:W-:Y:S02]  /*398b0*/  IMAD.MOV.U32 R34, RZ, RZ, R167 ;  /* 0x000000ffff227224 */ /* 0x000fe400078e00a7 */
[----:B------:R-:W-:Y:S03]  /*398c0*/  HMMA.1688.F32.TF32 R164, R172, R8, R176 ;  /* 0x00000008aca4723c */ /* 0x000fe600000810b0 */
[----:B------:R-:W-:Y:S04]  /*398d0*/  STL [R1+0x1d60], R34 ;  /* 0x001d602201007387 */ /* 0x000fe80000100800 */
[----:B------:R1:W-:Y:S04]  /*398e0*/  STL [R1+0x1d5c], R39 ;  /* 0x001d5c2701007387 */ /* 0x0003e80000100800 */
[----:B------:R2:W-:Y:S04]  /*398f0*/  STL [R1+0x1d58], R38 ;  /* 0x001d582601007387 */ /* 0x0005e80000100800 */
[----:B------:R3:W-:Y:S02]  /*39900*/  STL [R1+0x1d54], R43 ;  /* 0x001d542b01007387 */ /* 0x0007e40000100800 */
[----:B-1----:R-:W-:-:S02]  /*39910*/  IMAD.MOV.U32 R39, RZ, RZ, R72 ;  /* 0x000000ffff277224 */ /* 0x002fc400078e0048 */
[----:B------:R-:W-:Y:S02]  /*39920*/  IMAD.MOV.U32 R50, RZ, RZ, R75 ;  /* 0x000000ffff327224 */ /* 0x000fe400078e004b */
[----:B--2---:R-:W-:Y:S01]  /*39930*/  IMAD.MOV.U32 R38, RZ, RZ, R73 ;  /* 0x000000ffff267224 */ /* 0x004fe200078e0049 */
[----:B---3--:R-:W-:Y:S02]  /*39940*/  MOV R43, R74 ;  /* 0x0000004a002b7202 */ /* 0x008fe40000000f00 */
[----:B------:R-:W-:Y:S01]  /*39950*/  HMMA.1688.F32.TF32 R72, R172, R28, R88 ;  /* 0x0000001cac48723c */ /* 0x000fe20000081058 */
[----:B------:R-:W-:Y:S01]  /*39960*/  MOV R42, R167 ;  /* 0x000000a7002a7202 */ /* 0x000fe20000000f00 */
[----:B------:R-:W-:Y:S01]  /*39970*/  IMAD.MOV.U32 R47, RZ, RZ, R166 ;  /* 0x000000ffff2f7224 */ /* 0x000fe200078e00a6 */
[----:B------:R-:W-:Y:S01]  /*39980*/  MOV R51, R164 ;  /* 0x000000a400337202 */ /* 0x000fe20000000f00 */
[----:B------:R-:W-:Y:S02]  /*39990*/  IMAD.MOV.U32 R46, RZ, RZ, R165 ;  /* 0x000000ffff2e7224 */ /* 0x000fe400078e00a5 */
[----:B------:R-:W-:Y:S04]  /*399a0*/  STL [R1+0x1d70], R42 ;  /* 0x001d702a01007387 */ /* 0x000fe80000100800 */
[----:B------:R1:W-:Y:S04]  /*399b0*/  STL [R1+0x1d6c], R47 ;  /* 0x001d6c2f01007387 */ /* 0x0003e80000100800 */
[----:B------:R2:W-:Y:S04]  /*399c0*/  STL [R1+0x1d68], R46 ;  /* 0x001d682e01007387 */ /* 0x0005e80000100800 */
[----:B------:R3:W-:Y:S06]  /*399d0*/  STL [R1+0x1d64], R51 ;  /* 0x001d643301007387 */ /* 0x0007ec0000100800 */
[----:B-1----:R-:W-:Y:S01]  /*399e0*/  IMAD.MOV.U32 R47, RZ, RZ, R72 ;  /* 0x000000ffff2f7224 */ /* 0x002fe200078e0048 */
[----:B--2---:R-:W-:Y:S01]  /*399f0*/  MOV R46, R73 ;  /* 0x00000049002e7202 */ /* 0x004fe20000000f00 */
[----:B------:R-:W-:-:S02]  /*39a00*/  IMAD.MOV.U32 R34, RZ, RZ, R75 ;  /* 0x000000ffff227224 */ /* 0x000fc400078e004b */
[----:B---3--:R-:W-:Y:S02]  /*39a10*/  IMAD.MOV.U32 R51, RZ, RZ, R74 ;  /* 0x000000ffff337224 */ /* 0x008fe400078e004a */
[----:B------:R-:W-:Y:S01]  /*39a20*/  HMMA.1688.F32.TF32 R72, R172, R32, R92 ;  /* 0x00000020ac48723c */ /* 0x000fe2000008105c */
[----:B------:R-:W-:-:S15]  /*39a30*/  STL [R1+0x1d80], R58 ;  /* 0x001d803a01007387 */ /* 0x000fde0000100800 */
[----:B------:R-:W-:-:S08]  /*39a40*/  NOP ;  /* 0x0000000000007918 */ /* 0x000fd00000000000 */
[----:B------:R-:W-:Y:S01]  /*39a50*/  MOV R35, R72 ;  /* 0x0000004800237202 */ /* 0x000fe20000000f00 */
[----:B------:R-:W-:Y:S01]  /*39a60*/  IMAD.MOV.U32 R30, RZ, RZ, R73 ;  /* 0x000000ffff1e7224 */ /* 0x000fe200078e0049 */
[----:B------:R-:W-:Y:S01]  /*39a70*/  MOV R26, R75 ;  /* 0x0000004b001a7202 */ /* 0x000fe20000000f00 */
[----:B------:R-:W-:Y:S02]  /*39a80*/  IMAD.MOV.U32 R31, RZ, RZ, R74 ;  /* 0x000000ffff1f7224 */ /* 0x000fe400078e004a */
[----:B------:R-:W-:Y:S01]  /*39a90*/  HMMA.1688.F32.TF32 R72, R172, R36, R96 ;  /* 0x00000024ac48723c */ /* 0x000fe20000081060 */
[----:B------:R1:W-:Y:S04]  /*39aa0*/  STL [R1+0x1d7c], R63 ;  /* 0x001d7c3f01007387 */ /* 0x0003e80000100800 */
[----:B------:R-:W-:Y:S04]  /*39ab0*/  STL [R1+0x1d78], R62 ;  /* 0x001d783e01007387 */ /* 0x000fe80000100800 */
[----:B------:R2:W-:-:S15]  /*39ac0*/  STL [R1+0x1d74], R67 ;  /* 0x001d744301007387 */ /* 0x0005de0000100800 */
[----:B-1----:R-:W-:Y:S01]  /*39ad0*/  IMAD.MOV.U32 R63, RZ, RZ, R72 ;  /* 0x000000ffff3f7224 */ /* 0x002fe200078e0048 */
[----:B--2---:R-:W-:Y:S01]  /*39ae0*/  MOV R67, R74 ;  /* 0x0000004a00437202 */ /* 0x004fe20000000f00 */
[----:B------:R-:W-:Y:S02]  /*39af0*/  IMAD.MOV.U32 R62, RZ, RZ, R73 ;  /* 0x000000ffff3e7224 */ /* 0x000fe400078e0049 */
[----:B------:R-:W-:Y:S02]  /*39b00*/  IMAD.MOV.U32 R42, RZ, RZ, R75 ;  /* 0x000000ffff2a7224 */ /* 0x000fe400078e004b */
[----:B------:R-:W-:Y:S01]  /*39b10*/  HMMA.1688.F32.TF32 R72, R172, R40, R100 ;  /* 0x00000028ac48723c */ /* 0x000fe20000081064 */
[----:B------:R-:W-:Y:S04]  /*39b20*/  STL [R1+0x1d90], R15 ;  /* 0x001d900f01007387 */ /* 0x000fe80000100800 */
[----:B------:R1:W-:Y:S04]  /*39b30*/  STL [R1+0x1d8c], R14 ;  /* 0x001d8c0e01007387 */ /* 0x0003e80000100800 */
[----:B------:R2:W-:Y:S04]  /*39b40*/  STL [R1+0x1d88], R19 ;  /* 0x001d881301007387 */ /* 0x0005e80000100800 */
[----:B------:R3:W-:Y:S11]  /*39b50*/  STL [R1+0x1d84], R11 ;  /* 0x001d840b01007387 */ /* 0x0007f60000100800 */
[----:B-1----:R-:W-:Y:S01]  /*39b60*/  IMAD.MOV.U32 R14, RZ, RZ, R72 ;  /* 0x000000ffff0e7224 */ /* 0x002fe200078e0048 */
[----:B--2---:R-:W-:Y:S01]  /*39b70*/  MOV R19, R73 ;  /* 0x0000004900137202 */ /* 0x004fe20000000f00 */
[----:B---3--:R-:W-:-:S02]  /*39b80*/  IMAD.MOV.U32 R11, RZ, RZ, R74 ;  /* 0x000000ffff0b7224 */ /* 0x008fc400078e004a */
[----:B------:R-:W-:Y:S02]  /*39b90*/  IMAD.MOV.U32 R58, RZ, RZ, R75 ;  /* 0x000000ffff3a7224 */ /* 0x000fe400078e004b */
[----:B------:R-:W-:Y:S01]  /*39ba0*/  HMMA.1688.F32.TF32 R72, R172, R44, R104 ;  /* 0x0000002cac48723c */ /* 0x000fe20000081068 */
[----:B------:R-:W-:Y:S04]  /*39bb0*/  STL [R1+0x1da0], R66 ;  /* 0x001da04201007387 */ /* 0x000fe80000100800 */
[----:B------:R1:W-:Y:S04]  /*39bc0*/  STL [R1+0x1d9c], R59 ;  /* 0x001d9c3b01007387 */ /* 0x0003e80000100800 */
[----:B------:R2:W-:Y:S04]  /*39bd0*/  STL [R1+0x1d98], R54 ;  /* 0x001d983601007387 */ /* 0x0005e80000100800 */
[----:B------:R3:W-:Y:S11]  /*39be0*/  STL [R1+0x1d94], R55 ;  /* 0x001d943701007387 */ /* 0x0007f60000100800 */
[----:B-1----:R-:W-:Y:S01]  /*39bf0*/  MOV R59, R72 ;  /* 0x00000048003b7202 */ /* 0x002fe20000000f00 */
[----:B--2---:R-:W-:Y:S01]  /*39c00*/  IMAD.MOV.U32 R54, RZ, RZ, R73 ;  /* 0x000000ffff367224 */ /* 0x004fe200078e0049 */
[----:B------:R-:W-:Y:S01]  /*39c10*/  MOV R15, R75 ;  /* 0x0000004b000f7202 */ /* 0x000fe20000000f00 */
[----:B---3--:R-:W-:-:S02]  /*39c20*/  IMAD.MOV.U32 R55, RZ, RZ, R74 ;  /* 0x000000ffff377224 */ /* 0x008fc400078e004a */
[----:B------:R-:W-:Y:S01]  /*39c30*/  HMMA.1688.F32.TF32 R72, R172, R48, R108 ;  /* 0x00000030ac48723c */ /* 0x000fe2000008106c */
[----:B------:R-:W-:-:S15]  /*39c40*/  STL [R1+0x1db0], R50 ;  /* 0x001db03201007387 */ /* 0x000fde0000100800 */
[----:B------:R-:W-:-:S08]  /*39c50*/  NOP ;  /* 0x0000000000007918 */ /* 0x000fd00000000000 */
[----:B------:R-:W-:Y:S01]  /*39c60*/  IMAD.MOV.U32 R27, RZ, RZ, R72 ;  /* 0x000000ffff1b7224 */ /* 0x000fe200078e0048 */
[----:B------:R-:W-:Y:S01]  /*39c70*/  MOV R23, R74 ;  /* 0x0000004a00177202 */ /* 0x000fe20000000f00 */
[----:B------:R-:W-:Y:S02]  /*39c80*/  IMAD.MOV.U32 R22, RZ, RZ, R73 ;  /* 0x000000ffff167224 */ /* 0x000fe400078e0049 */
[----:B------:R-:W-:Y:S02]  /*39c90*/  IMAD.MOV.U32 R18, RZ, RZ, R75 ;  /* 0x000000ffff127224 */ /* 0x000fe400078e004b */
[----:B------:R-:W-:Y:S01]  /*39ca0*/  HMMA.1688.F32.TF32 R72, R172, R52, R112 ;  /* 0x00000034ac48723c */ /* 0x000fe20000081070 */
[----:B------:R1:W-:Y:S04]  /*39cb0*/  STL [R1+0x1dac], R43 ;  /* 0x001dac2b01007387 */ /* 0x0003e80000100800 */
[----:B------:R2:W-:Y:S04]  /*39cc0*/  STL [R1+0x1da8], R38 ;  /* 0x001da82601007387 */ /* 0x0005e80000100800 */
[----:B------:R3:W-:-:S15]  /*39cd0*/  STL [R1+0x1da4], R39 ;  /* 0x001da42701007387 */ /* 0x0007de0000100800 */
[----:B-1----:R-:W-:Y:S01]  /*39ce0*/  IMAD.MOV.U32 R43, RZ, RZ, R72 ;  /* 0x000000ffff2b7224 */ /* 0x002fe200078e0048 */
[----:B--2---:R-:W-:Y:S01]  /*39cf0*/  MOV R38, R73 ;  /* 0x0000004900267202 */ /* 0x004fe20000000f00 */
[----:B---3--:R-:W-:Y:S02]  /*39d00*/  IMAD.MOV.U32 R39, RZ, RZ, R74 ;  /* 0x000000ffff277224 */ /* 0x008fe400078e004a */
        /* <DEDUP_REMOVED lines=18> */
[----:B------:R-:W-:Y:S06]  /*39e30*/  HMMA.1688.F32.TF32 R72, R172, R64, R124 ;  /* 0x00000040ac48723c */ /* 0x000fec000008107c */
[C---:B------:R-:W-:Y:S06]  /*39e40*/  HMMA.1688.F32.TF32 R80, R168.reuse, R8, R132 ;  /* 0x00000008a850723c */ /* 0x040fec0000081084 */
[----:B------:R-:W-:Y:S01]  /*39e50*/  HMMA.1688.F32.TF32 R76, R168, R12, R136 ;  /* 0x0000000ca84c723c */ /* 0x000fe20000081088 */
[----:B------:R-:W-:Y:S01]  /*39e60*/  MOV R181, R250 ;  /* 0x000000fa00b57202 */ /* 0x000fe20000000f00 */
[----:B------:R-:W-:-:S02]  /*39e70*/  IMAD.MOV.U32 R182, RZ, RZ, R249 ;  /* 0x000000ffffb67224 */ /* 0x000fc400078e00f9 */
[----:B------:R-:W-:Y:S01]  /*39e80*/  IMAD.MOV.U32 R183, RZ, RZ, R248 ;  /* 0x000000ffffb77224 */ /* 0x000fe200078e00f8 */
[----:B------:R-:W-:Y:S01]  /*39e90*/  MOV R184, R251 ;  /* 0x000000fb00b87202 */ /* 0x000fe20000000f00 */
[----:B------:R-:W-:Y:S01]  /*39ea0*/  IMAD.MOV.U32 R179, RZ, RZ, R68 ;  /* 0x000000ffffb37224 */ /* 0x000fe200078e0044 */
[----:B------:R-:W-:Y:S01]  /*39eb0*/  MOV R178, R69 ;  /* 0x0000004500b27202 */ /* 0x000fe20000000f00 */
[----:B------:R-:W-:Y:S04]  /*39ec0*/  LDS R124, [R0+UR12+0x6080] ;  /* 0x0060800c007c7984 */ /* 0x000fe80008000800 */
[----:B------:R-:W-:Y:S01]  /*39ed0*/  IMAD.MOV.U32 R10, RZ, RZ, R72 ;  /* 0x000000ffff0a7224 */ /* 0x000fe200078e0048 */
[----:B------:R-:W-:Y:S01]  /*39ee0*/  MOV R6, R73 ;  /* 0x0000004900067202 */ /* 0x000fe20000000f00 */
[----:B------:R-:W-:Y:S01]  /*39ef0*/  IMAD.MOV.U32 R7, RZ, RZ, R74 ;  /* 0x000000ffff077224 */ /* 0x000fe200078e004a */
[----:B------:R-:W-:Y:S01]  /*39f00*/  LDS R126, [R0+UR12+0x6880] ;  /* 0x0068800c007e7984 */ /* 0x000fe20008000800 */
[----:B------:R-:W-:-:S02]  /*39f10*/  IMAD.MOV.U32 R2, RZ, RZ, R75 ;  /* 0x000000ffff027224 */ /* 0x000fc400078e004b */
[----:B------:R-:W-:Y:S01]  /*39f20*/  HMMA.1688.F32.TF32 R72, R168, R4, R128 ;  /* 0x00000004a848723c */ /* 0x000fe20000081080 */
[----:B------:R-:W-:Y:S04]  /*39f30*/  LDS R125, [R3+UR12+0x6080] ;  /* 0x0060800c037d7984 */ /* 0x000fe80008000800 */
[----:B------:R-:W1:-:S15]  /*39f40*/  LDS R127, [R3+UR12+0x6880] ;  /* 0x0068800c037f7984 */ /* 0x000e5e0008000800 */
[----:B------:R-:W-:-:S03]  /*39f50*/  NOP ;  /* 0x0000000000007918 */ /* 0x000fc60000000000 */
[----:B------:R-:W-:Y:S04]  /*39f60*/  STL.64 [R1+0x3d0], R72 ;  /* 0x0003d04801007387 */ /* 0x000fe80000100a00 */
[----:B------:R2:W-:Y:S02]  /*39f70*/  STL.64 [R1+0x3d8], R74 ;  /* 0x0003d84a01007387 */ /* 0x0005e40000100a00 */
[C---:B--2---:R-:W-:Y:S02]  /*39f80*/  HMMA.1688.F32.TF32 R72, R168.reuse, R16, R140 ;  /* 0x00000010a848723c */ /* 0x044fe4000008108c */
[----:B------:R-:W-:Y:S04]  /*39f90*/  STL.64 [R1+0x450], R80 ;  /* 0x0004505001007387 */ /* 0x000fe80000100a00 */
[----:B------:R-:W-:Y:S04]  /*39fa0*/  STL.64 [R1+0x458], R82 ;  /* 0x0004585201007387 */ /* 0x000fe80000100a00 */
[----:B------:R-:W-:Y:S04]  /*39fb0*/  STL.64 [R1+0x3c0], R76 ;  /* 0x0003c04c01007387 */ /* 0x000fe80000100a00 */
[----:B------:R2:W-:Y:S09]  /*39fc0*/  STL.64 [R1+0x3c8], R78 ;  /* 0x0003c84e01007387 */ /* 0x0005f20000100a00 */
[----:B------:R-:W-:Y:S01]  /*39fd0*/  STL.64 [R1+0x3b0], R72 ;  /* 0x0003b04801007387 */ /* 0x000fe20000100a00 */
[C---:B--2---:R-:W-:Y:S03]  /*39fe0*/  HMMA.1688.F32.TF32 R76, R168.reuse, R20, R144 ;  /* 0x00000014a84c723c */ /* 0x044fe60000081090 */
[----:B------:R2:W-:Y:S03]  /*39ff0*/  STL.64 [R1+0x3b8], R74 ;  /* 0x0003b84a01007387 */ /* 0x0005e60000100a00 */
[C---:B--2---:R-:W-:Y:S06]  /*3a000*/  HMMA.1688.F32.TF32 R72, R168.reuse, R24, R148 ;  /* 0x00000018a848723c */ /* 0x044fec0000081094 */
[C---:B------:R-:W-:Y:S11]  /*3a010*/  HMMA.1688.F32.TF32 R80, R168.reuse, R28, R152 ;  /* 0x0000001ca850723c */ /* 0x040ff60000081098 */
[----:B------:R-:W-:Y:S04]  /*3a020*/  STL.64 [R1+0x390], R76 ;  /* 0x0003904c01007387 */ /* 0x000fe80000100a00 */
[----:B------:R2:W-:Y:S04]  /*3a030*/  STL.64 [R1+0x398], R78 ;  /* 0x0003984e01007387 */ /* 0x0005e80000100a00 */
[----:B------:R-:W-:Y:S01]  /*3a040*/  STL.64 [R1+0x360], R72 ;  /* 0x0003604801007387 */ /* 0x000fe20000100a00 */
[C---:B--2---:R-:W-:Y:S03]  /*3a050*/  HMMA.1688.F32.TF32 R76, R168.reuse, R32, R156 ;  /* 0x00000020a84c723c */ /* 0x044fe6000008109c */
[----:B------:R2:W-:Y:S03]  /*3a060*/  STL.64 [R1+0x368], R74 ;  /* 0x0003684a01007387 */ /* 0x0005e60000100a00 */
[----:B--2---:R-:W-:Y:S01]  /*3a070*/  HMMA.1688.F32.TF32 R72, R168, R36, R160 ;  /* 0x00000024a848723c */ /* 0x004fe200000810a0 */
[----:B------:R-:W-:Y:S04]  /*3a080*/  STL.64 [R1+0x300], R80 ;  /* 0x0003005001007387 */ /* 0x000fe80000100a00 */
[----:B------:R-:W-:Y:S04]  /*3a090*/  STL.64 [R1+0x308], R82 ;  /* 0x0003085201007387 */ /* 0x000fe80000100a00 */
[----:B------:R-:W2:Y:S08]  /*3a0a0*/  LDL.LU R180, [R1+0xe0] ;  /* 0x0000e00001b47983 */ /* 0x000eb00000300800 */
[----:B------:R-:W-:Y:S04]  /*3a0b0*/  STL.64 [R1+0x1e0], R76 ;  /* 0x0001e04c01007387 */ /* 0x000fe80000100a00 */
[----:B------:R-:W-:Y:S04]  /*3a0c0*/  STL.64 [R1+0x1e8], R78 ;  /* 0x0001e84e01007387 */ /* 0x000fe80000100a00 */
[----:B------:R-:W-:Y:S04]  /*3a0d0*/  STL.64 [R1], R72 ;  /* 0x0000004801007387 */ /* 0x000fe80000100a00 */
[----:B------:R3:W-:Y:S04]  /*3a0e0*/  STL.64 [R1+0x8], R74 ;  /* 0x0000084a01007387 */ /* 0x0007e80000100a00 */
[----:B------:R-:W4:Y:S04]  /*3a0f0*/  LDL.LU R250, [R1+0x1df8] ;  /* 0x001df80001fa7983 */ /* 0x000f280000300800 */
        /* <DEDUP_REMOVED lines=26> */
[----:B------:R-:W1:Y:S01]  /*3a2a0*/  LDL.LU R188, [R1+0xc0] ;  /* 0x0000c00001bc7983 */ /* 0x000e620000300800 */
[----:B----4-:R-:W-:-:S02]  /*3a2b0*/  IMAD.MOV.U32 R191, RZ, RZ, R250 ;  /* 0x000000ffffbf7224 */ /* 0x010fc400078e00fa */
[----:B---3--:R-:W-:Y:S01]  /*3a2c0*/  IMAD.MOV.U32 R190, RZ, RZ, R249 ;  /* 0x000000ffffbe7224 */ /* 0x008fe200078e00f9 */
[----:B--2---:R-:W-:Y:S02]  /*3a2d0*/  MOV R189, R248 ;  /* 0x000000f800bd7202 */ /* 0x004fe40000000f00 */
[----:B------:R-:W2:Y:S04]  /*3a2e0*/  LDL.LU R248, [R1+0x1dec] ;  /* 0x001dec0001f87983 */ /* 0x000ea80000300800 */
[----:B------:R-:W2:Y:S04]  /*3a2f0*/  LDL.LU R249, [R1+0x1de8] ;  /* 0x001de80001f97983 */ /* 0x000ea80000300800 */
[----:B------:R-:W2:Y:S04]  /*3a300*/  LDL.LU R250, [R1+0x1de4] ;  /* 0x001de40001fa7983 */ /* 0x000ea80000300800 */
[----:B------:R-:W2:Y:S04]  /*3a310*/  LDL.LU R251, [R1+0x1de0] ;  /* 0x001de00001fb7983 */ /* 0x000ea80000300800 */
[----:B------:R-:W3:Y:S04]  /*3a320*/  LDL.LU R185, [R1+0xd4] ;  /* 0x0000d40001b97983 */ /* 0x000ee80000300800 */
[----:B------:R-:W3:Y:S04]  /*3a330*/  LDL.LU R186, [R1+0xd8] ;  /* 0x0000d80001ba7983 */ /* 0x000ee80000300800 */
[----:B------:R-:W3:Y:S01]  /*3a340*/  LDL.LU R187, [R1+0xdc] ;  /* 0x0000dc0001bb7983 */ /* 0x000ee20000300800 */
[C---:B------:R-:W-:Y:S06]  /*3a350*/  HMMA.1688.F32.TF32 R72, R168.reuse, R44, R232 ;  /* 0x0000002ca848723c */ /* 0x040fec00000810e8 */
[----:B------:R-:W-:Y:S01]  /*3a360*/  HMMA.1688.F32.TF32 R76, R168, R52, R224 ;  /* 0x00000034a84c723c */ /* 0x000fe200000810e0 */
[----:B------:R-:W-:-:S02]  /*3a370*/  IMAD.MOV.U32 R176, RZ, RZ, R193 ;  /* 0x000000ffffb07224 */ /* 0x000fc400078e00c1 */
[----:B------:R-:W-:Y:S01]  /*3a380*/  IMAD.MOV.U32 R177, RZ, RZ, R192 ;  /* 0x000000ffffb17224 */ /* 0x000fe200078e00c0 */
[----:B------:R-:W-:Y:S04]  /*3a390*/  LDS R193, [R3+UR12+0x6100] ;  /* 0x0061000c03c17984 */ /* 0x000fe80008000800 */
[----:B------:R-:W-:Y:S01]  /*3a3a0*/  LDS R192, [R0+UR12+0x6100] ;  /* 0x0061000c00c07984 */ /* 0x000fe20008000800 */
[----:B--2---:R-:W-:-:S15]  /*3a3b0*/  HMMA.1688.F32.TF32 R68, R168, R40, R248 ;  /* 0x00000028a844723c */ /* 0x004fde00000810f8 */
[----:B------:R-:W-:-:S08]  /*3a3c0*/  NOP ;  /* 0x0000000000007918 */ /* 0x000fd00000000000 */
[----:B------:R-:W-:Y:S04]  /*3a3d0*/  STL.64 [R1+0x1bf8], R70 ;  /* 0x001bf84601007387 */ /* 0x000fe80000100a00 */
[----:B------:R2:W-:Y:S04]  /*3a3e0*/  STL.64 [R1+0x1bf0], R68 ;  /* 0x001bf04401007387 */ /* 0x0005e80000100a00 */
[----:B------:R-:W-:Y:S04]  /*3a3f0*/  STL.64 [R1+0x60], R72 ;  /* 0x0000604801007387 */ /* 0x000fe80000100a00 */
[----:B------:R4:W-:Y:S01]  /*3a400*/  STL.64 [R1+0x68], R74 ;  /* 0x0000684a01007387 */ /* 0x0009e20000100a00 */
[C---:B--2---:R-:W-:Y:S06]  /*3a410*/  HMMA.1688.F32.TF32 R68, R168.reuse, R48, R228 ;  /* 0x00000030a844723c */ /* 0x044fec00000810e4 */
[----:B----4-:R-:W-:-:S15]  /*3a420*/  HMMA.1688.F32.TF32 R72, R168, R56, R220 ;  /* 0x00000038a848723c */ /* 0x010fde00000810dc */
[----:B------:R-:W-:-:S02]  /*3a430*/  NOP ;  /* 0x0000000000007918 */ /* 0x000fc40000000000 */
[----:B------:R2:W-:Y:S04]  /*3a440*/  STL.64 [R1+0x50], R68 ;  /* 0x0000504401007387 */ /* 0x0005e80000100a00 */
[----:B------:R4:W-:Y:S04]  /*3a450*/  STL.64 [R1+0x58], R70 ;  /* 0x0000584601007387 */ /* 0x0009e80000100a00 */
[----:B------:R-:W-:Y:S01]  /*3a460*/  STL.64 [R1+0x40], R76 ;  /* 0x0000404c01007387 */ /* 0x000fe20000100a00 */
[----:B--2---:R-:W-:Y:S02]  /*3a470*/  IMAD.MOV.U32 R69, RZ, RZ, R74 ;  /* 0x000000ffff457224 */ /* 0x004fe400078e004a */
[----:B------:R-:W-:-:S02]  /*3a480*/  IMAD.MOV.U32 R68, RZ, RZ, R75 ;  /* 0x000000ffff447224 */ /* 0x000fc400078e004b */
[----:B----4-:R-:W-:Y:S01]  /*3a490*/  IMAD.MOV.U32 R71, RZ, RZ, R72 ;  /* 0x000000ffff477224 */ /* 0x010fe200078e0048 */
[----:B------:R-:W-:Y:S01]  /*3a4a0*/  MOV R70, R73 ;  /* 0x0000004900467202 */ /* 0x000fe20000000f00 */
[----:B------:R-:W-:Y:S01]  /*3a4b0*/  STL.64 [R1+0x48], R78 ;  /* 0x0000484e01007387 */ /* 0x000fe20000100a00 */
[C---:B------:R-:W-:Y:S03]  /*3a4c0*/  HMMA.1688.F32.TF32 R72, R168.reuse, R60, R216 ;  /* 0x0000003ca848723c */ /* 0x040fe600000810d8 */
[----:B------:R-:W-:Y:S04]  /*3a4d0*/  STL.64 [R1+0x1c68], R70 ;  /* 0x001c684601007387 */ /* 0x000fe80000100a00 */
[----:B------:R2:W-:Y:S02]  /*3a4e0*/  STL.64 [R1+0x1c60], R68 ;  /* 0x001c604401007387 */ /* 0x0005e40000100a00 */
[----:B--2---:R-:W-:-:S14]  /*3a4f0*/  HMMA.1688.F32.TF32 R68, R168, R64, R212 ;  /* 0x00000040a844723c */ /* 0x004fdc00000810d4 */
[----:B------:R-:W-:Y:S01]  /*3a500*/  STL.64 [R1+0x20], R72 ;  /* 0x0000204801007387 */ /* 0x000fe20000100a00 */
[C---:B-1----:R-:W-:Y:S03]  /*3a510*/  HMMA.1688.F32.TF32 R76, R124.reuse, R4, R188 ;  /* 0x000000047c4c723c */ /* 0x042fe600000810bc */
[----:B------:R1:W-:Y:S03]  /*3a520*/  STL.64 [R1+0x28], R74 ;  /* 0x0000284a01007387 */ /* 0x0003e60000100a00 */
[C---:B-1----:R-:W-:Y:S02]  /*3a530*/  HMMA.1688.F32.TF32 R72, R124.reuse, R12, R180 ;  /* 0x0000000c7c48723c */ /* 0x042fe400000810b4 */
[----:B------:R-:W-:Y:S04]  /*3a540*/  STL.64 [R1+0x10], R68 ;  /* 0x0000104401007387 */ /* 0x000fe80000100a00 */
[----:B------:R3:W-:Y:S02]  /*3a550*/  STL.64 [R1+0x18], R70 ;  /* 0x0000184601007387 */ /* 0x0007e40000100a00 */
[C---:B---3--:R-:W-:Y:S09]  /*3a560*/  HMMA.1688.F32.TF32 R68, R124.reuse, R8, R184 ;  /* 0x000000087c44723c */ /* 0x048ff200000810b8 */
[----:B------:R-:W-:Y:S04]  /*3a570*/  STL.64 [R1+0x80], R76 ;  /* 0x0000804c01007387 */ /* 0x000fe80000100a00 */
[----:B------:R1:W-:Y:S04]  /*3a580*/  STL.64 [R1+0x88], R78 ;  /* 0x0000884e01007387 */ /* 0x0003e80000100a00 */
[----:B------:R-:W-:Y:S06]  /*3a590*/  STL.64 [R1+0x1b98], R74 ;  /* 0x001b984a01007387 */ /* 0x000fec0000100a00 */
        /* <DEDUP_REMOVED lines=43> */
[C---:B-1----:R-:W-:Y:S03]  /*3a850*/  HMMA.1688.F32.TF32 R76, R124.reuse, R16, R176 ;  /* 0x000000107c4c723c */ /* 0x042fe600000810b0 */
[----:B------:R-:W4:Y:S04]  /*3a860*/  LDL.LU R176, [R1+0x210] ;  /* 0x0002100001b07983 */ /* 0x000f280000300800 */
[----:B------:R-:W4:Y:S04]  /*3a870*/  LDL.LU R177, [R1+0x214] ;  /* 0x0002140001b17983 */ /* 0x000f280000300800 */
[----:B------:R-:W4:Y:S04]  /*3a880*/  LDL.LU R178, [R1+0x218] ;  /* 0x0002180001b27983 */ /* 0x000f280000300800 */
[----:B------:R-:W4:Y:S08]  /*3a890*/  LDL.LU R179, [R1+0x21c] ;  /* 0x00021c0001b37983 */ /* 0x000f300000300800 */
[----:B------:R-:W-:Y:S04]  /*3a8a0*/  STL.64 [R1+0x1ba8], R78 ;  /* 0x001ba84e01007387 */ /* 0x000fe80000100a00 */
[----:B------:R-:W-:Y:S01]  /*3a8b0*/  STL.64 [R1+0x1ba0], R76 ;  /* 0x001ba04c01007387 */ /* 0x000fe20000100a00 */
[C---:B--2---:R-:W-:Y:S06]  /*3a8c0*/  HMMA.1688.F32.TF32 R116, R124.reuse, R56, R180 ;  /* 0x000000387c74723c */ /* 0x044fec00000810b4 */
[C---:B---3--:R-:W-:Y:S06]  /*3a8d0*/  HMMA.1688.F32.TF32 R100, R124.reuse, R40, R216 ;  /* 0x000000287c64723c */ /* 0x048fec00000810d8 */
[C---:B----4-:R-:W-:Y:S06]  /*3a8e0*/  HMMA.1688.F32.TF32 R84, R124.reuse, R24, R232 ;  /* 0x000000187c54723c */ /* 0x050fec00000810e8 */
[C---:B------:R-:W-:Y:S06]  /*3a8f0*/  HMMA.1688.F32.TF32 R80, R124.reuse, R20, R236 ;  /* 0x000000147c50723c */ /* 0x040fec00000810ec */
[C---:B------:R-:W-:Y:S06]  /*3a900*/  HMMA.1688.F32.TF32 R88, R124.reuse, R28, R228 ;  /* 0x0000001c7c58723c */ /* 0x040fec00000810e4 */
[C---:B------:R-:W-:Y:S11]  /*3a910*/  HMMA.1688.F32.TF32 R92, R124.reuse, R32, R224 ;  /* 0x000000207c5c723c */ /* 0x040ff600000810e0 */
[----:B------:R-:W-:Y:S01]  /*3a920*/  STL.64 [R1+0x1bb8], R82 ;  /* 0x001bb85201007387 */ /* 0x000fe20000100a00 */
[C---:B------:R-:W-:Y:S03]  /*3a930*/  HMMA.1688.F32.TF32 R96, R124.reuse, R36, R220 ;  /* 0x000000247c60723c */ /* 0x040fe600000810dc */
        /* <DEDUP_REMOVED lines=71> */
[----:B------:R-:W-:-:S02]  /*3adb0*/  LOP3.LUT R250, R0, 0x40, RZ, 0x3c, !PT ;  /* 0x0000004000fa7812 */ /* 0x000fc400078e3cff */
[----:B------:R-:W-:-:S03]  /*3adc0*/  LOP3.LUT R251, R0, 0x60, RZ, 0x3c, !PT ;  /* 0x0000006000fb7812 */ /* 0x000fc600078e3cff */
[----:B------:R-:W-:Y:S04]  /*3add0*/  LDS R160, [R250+UR12+0x6080] ;  /* 0x0060800cfaa07984 */ /* 0x000fe80008000800 */
[----:B------:R-:W-:Y:S04]  /*3ade0*/  LDS R162, [R250+UR12+0x6880] ;  /* 0x0068800cfaa27984 */ /* 0x000fe80008000800 */
[----:B------:R-:W-:Y:S04]  /*3adf0*/  LDS R161, [R251+UR12+0x6080] ;  /* 0x0060800cfba17984 */ /* 0x000fe80008000800 */
[----:B------:R-:W2:Y:S04]  /*3ae00*/  LDS R163, [R251+UR12+0x6880] ;  /* 0x0068800cfba37984 */ /* 0x000ea80008000800 */
[----:B------:R-:W-:Y:S04]  /*3ae10*/  STL.64 [R1+0x1c78], R122 ;  /* 0x001c787a01007387 */ /* 0x000fe80000100a00 */
[----:B------:R-:W-:Y:S04]  /*3ae20*/  STL.64 [R1+0x1c70], R120 ;  /* 0x001c707801007387 */ /* 0x000fe80000100a00 */
[----:B------:R-:W-:Y:S04]  /*3ae30*/  LDS R198, [R250+UR12+0x6980] ;  /* 0x0069800cfac67984 */ /* 0x000fe80008000800 */
[----:B------:R-:W-:Y:S04]  /*3ae40*/  LDS R199, [R251+UR12+0x6980] ;  /* 0x0069800cfbc77984 */ /* 0x000fe80008000800 */
[----:B------:R-:W-:Y:S04]  /*3ae50*/  LDS R248, [R250+UR12+0x7000] ;  /* 0x0070000cfaf87984 */ /* 0x000fe80008000800 */
[----:B------:R-:W-:Y:S01]  /*3ae60*/  LDS R249, [R251+UR12+0x7000] ;  /* 0x0070000cfbf97984 */ /* 0x000fe20008000800 */
[----:B--2---:R-:W-:Y:S06]  /*3ae70*/  HMMA.1688.F32.TF32 R128, R160, R4, R236 ;  /* 0x00000004a080723c */ /* 0x004fec00000810ec */
[----:B---3--:R-:W-:Y:S06]  /*3ae80*/  HMMA.1688.F32.TF32 R124, R124, R64, R240 ;  /* 0x000000407c7c723c */ /* 0x008fec00000810f0 */
[----:B----4-:R-:W-:-:S15]  /*3ae90*/  HMMA.1688.F32.TF32 R132, R160, R8, R232 ;  /* 0x00000008a084723c */ /* 0x010fde00000810e8 */
[----:B------:R-:W-:-:S02]  /*3aea0*/  NOP ;  /* 0x0000000000007918 */ /* 0x000fc40000000000 */
[----:B------:R-:W-:Y:S01]  /*3aeb0*/  STL.64 [R1+0x1c88], R126 ;  /* 0x001c887e01007387 */ /* 0x000fe20000100a00 */
[C---:B------:R-:W-:Y:S03]  /*3aec0*/  HMMA.1688.F32.TF32 R136, R160.reuse, R12, R228 ;  /* 0x0000000ca088723c */ /* 0x040fe600000810e4 */
[----:B------:R-:W-:Y:S04]  /*3aed0*/  STL.64 [R1+0x1c80], R124 ;  /* 0x001c807c01007387 */ /* 0x000fe80000100a00 */
[----:B------:R-:W-:Y:S01]  /*3aee0*/  STL [R1+0x1b4c], R128 ;  /* 0x001b4c8001007387 */ /* 0x000fe20000100800 */
[C---:B------:R-:W-:Y:S03]  /*3aef0*/  HMMA.1688.F32.TF32 R140, R160.reuse, R16, R224 ;  /* 0x00000010a08c723c */ /* 0x040fe600000810e0 */
[----:B------:R-:W-:Y:S04]  /*3af00*/  STL [R1+0x1b48], R129 ;  /* 0x001b488101007387 */ /* 0x000fe80000100800 */
[----:B------:R-:W-:Y:S01]  /*3af10*/  STL [R1+0x1b44], R130 ;  /* 0x001b448201007387 */ /* 0x000fe20000100800 */
[C---:B------:R-:W-:Y:S03]  /*3af20*/  HMMA.1688.F32.TF32 R68, R160.reuse, R20, R220 ;  /* 0x00000014a044723c */ /* 0x040fe600000810dc */
[----:B------:R-:W-:Y:S04]  /*3af30*/  STL [R1+0x1b40], R131 ;  /* 0x001b408301007387 */ /* 0x000fe80000100800 */
[----:B------:R-:W-:Y:S04]  /*3af40*/  STL [R1+0x1b5c], R132 ;  /* 0x001b5c8401007387 */ /* 0x000fe80000100800 */
[----:B------:R-:W-:Y:S04]  /*3af50*/  STL [R1+0x1b58], R133 ;  /* 0x001b588501007387 */ /* 0x000fe80000100800 */
[----:B------:R-:W-:Y:S04]  /*3af60*/  STL [R1+0x1b54], R134 ;  /* 0x001b548601007387 */ /* 0x000fe80000100800 */
[----:B------:R-:W-:Y:S04]  /*3af70*/  STL [R1+0x1b50], R135 ;  /* 0x001b508701007387 */ /* 0x000fe80000100800 */
[----:B------:R-:W-:Y:S04]  /*3af80*/  STL [R1+0x1b68], R136 ;  /* 0x001b688801007387 */ /* 0x000fe80000100800 */
[----:B------:R-:W-:Y:S01]  /*3af90*/  STL [R1+0x1b64], R137 ;  /* 0x001b648901007387 */ /* 0x000fe20000100800 */
[C---:B------:R-:W-:Y:S03]  /*3afa0*/  HMMA.1688.F32.TF32 R76, R160.reuse, R24, R216 ;  /* 0x00000018a04c723c */ /* 0x040fe600000810d8 */
[----:B------:R-:W-:Y:S04]  /*3afb0*/  STL [R1+0x1b60], R138 ;  /* 0x001b608a01007387 */ /* 0x000fe80000100800 */
[----:B------:R-:W-:Y:S04]  /*3afc0*/  STL [R1+0x1b3c], R139 ;  /* 0x001b3c8b01007387 */ /* 0x000fe80000100800 */
[----:B------:R-:W-:Y:S01]  /*3afd0*/  STL [R1+0x1b78], R140 ;  /* 0x001b788c01007387 */ /* 0x000fe20000100800 */
[C---:B------:R-:W-:Y:S03]  /*3afe0*/  HMMA.1688.F32.TF32 R72, R160.reuse, R28, R212 ;  /* 0x0000001ca048723c */ /* 0x040fe600000810d4 */
[----:B------:R-:W-:Y:S04]  /*3aff0*/  STL [R1+0x1b74], R141 ;  /* 0x001b748d01007387 */ /* 0x000fe80000100800 */
[----:B------:R-:W-:Y:S04]  /*3b000*/  STL [R1+0x1b70], R142 ;  /* 0x001b708e01007387 */ /* 0x000fe80000100800 */
[----:B------:R-:W-:Y:S04]  /*3b010*/  STL [R1+0x1b6c], R143 ;  /* 0x001b6c8f01007387 */ /* 0x000fe80000100800 */
[----:B------:R-:W-:Y:S04]  /*3b020*/  STL.64 [R1+0xf0], R68 ;  /* 0x0000f04401007387 */ /* 0x000fe80000100a00 */
[----:B------:R1:W-:Y:S04]  /*3b030*/  STL.64 [R1+0xf8], R70 ;  /* 0x0000f84601007387 */ /* 0x0003e80000100a00 */
[----:B------:R-:W-:Y:S04]  /*3b040*/  LDS R232, [R250+UR12+0x6100] ;  /* 0x0061000cfae87984 */ /* 0x000fe80008000800 */
[----:B------:R-:W-:Y:S01]  /*3b050*/  LDS R234, [R250+UR12+0x6900] ;  /* 0x0069000cfaea7984 */ /* 0x000fe20008000800 */
[C---:B-1----:R-:W-:Y:S03]  /*3b060*/  HMMA.1688.F32.TF32 R68, R160.reuse, R32, R188 ;  /* 0x00000020a044723c */ /* 0x042fe600000810bc */
        /* <DEDUP_REMOVED lines=9> */
[----:B------:R2:W-:Y:S02]  /*3b100*/  STL.64 [R1+0xc8], R70 ;  /* 0x0000c84601007387 */ /* 0x0005e40000100a00 */
[C---:B--2---:R-:W-:Y:S06]  /*3b110*/  HMMA.1688.F32.TF32 R68, R160.reuse, R44, R176 ;  /* 0x0000002ca044723c */ /* 0x044fec00000810b0 */
[----:B------:R-:W-:Y:S04]  /*3b120*/  STL.64 [R1+0xb0], R76 ;  /* 0x0000b04c01007387 */ /* 0x000fe80000100a00 */
[----:B------:R-:W-:Y:S04]  /*3b130*/  STL.64 [R1+0xb8], R78 ;  /* 0x0000b84e01007387 */ /* 0x000fe80000100a00 */
[----:B------:R-:W2:Y:S04]  /*3b140*/  LDL.LU R188, [R1+0x330] ;  /* 0x0003300001bc7983 */ /* 0x000ea80000300800 */
[----:B------:R-:W-:Y:S04]  /*3b150*/  STL.64 [R1+0xa0], R72 ;  /* 0x0000a04801007387 */ /* 0x000fe80000100a00 */
[----:B------:R-:W-:Y:S04]  /*3b160*/  STL.64 [R1+0xa8], R74 ;  /* 0x0000a84a01007387 */ /* 0x000fe80000100a00 */
[----:B------:R-:W-:Y:S04]  /*3b170*/  STL.64 [R1+0x90], R68 ;  /* 0x0000904401007387 */ /* 0x000fe80000100a00 */
[----:B------:R3:W-:Y:S04]  /*3b180*/  STL.64 [R1+0x98], R70 ;  /* 0x0000984601007387 */ /* 0x0007e80000100a00 */
[----:B------:R-:W2:Y:S04]  /*3b190*/  LDL.LU R189, [R1+0x334] ;  /* 0x0003340001bd7983 */ /* 0x000ea80000300800 */
[----:B------:R-:W2:Y:S04]  /*3b1a0*/  LDL.LU R190, [R1+0x338] ;  /* 0x0003380001be7983 */ /* 0x000ea80000300800 */
[----:B------:R-:W2:Y:S04]  /*3b1b0*/  LDL.LU R191, [R1+0x33c] ;  /* 0x00033c0001bf7983 */ /* 0x000ea80000300800 */
        /* <DEDUP_REMOVED lines=32> */
[C---:B--2---:R-:W-:Y:S03]  /*3b3c0*/  HMMA.1688.F32.TF32 R144, R160.reuse, R48, R188 ;  /* 0x00000030a090723c */ /* 0x044fe600000810bc */
[----:B------:R-:W2:Y:S04]  /*3b3d0*/  LDL.LU R188, [R1+0x380] ;  /* 0x0003800001bc7983 */ /* 0x000ea80000300800 */
[----:B------:R-:W2:Y:S04]  /*3b3e0*/  LDL.LU R189, [R1+0x384] ;  /* 0x0003840001bd7983 */ /* 0x000ea80000300800 */
[----:B------:R-:W2:Y:S04]  /*3b3f0*/  LDL.LU R190, [R1+0x388] ;  /* 0x0003880001be7983 */ /* 0x000ea80000300800 */
[----:B------:R-:W2:Y:S08]  /*3b400*/  LDL.LU R191, [R1+0x38c] ;  /* 0x00038c0001bf7983 */ /* 0x000eb00000300800 */
[----:B------:R-:W-:Y:S04]  /*3b410*/  STL [R1+0x1b38], R144 ;  /* 0x001b389001007387 */ /* 0x000fe80000100800 */
[----:B------:R-:W-:Y:S04]  /*3b420*/  STL [R1+0x1b34], R145 ;  /* 0x001b349101007387 */ /* 0x000fe80000100800 */
[----:B------:R-:W-:Y:S01]  /*3b430*/  STL [R1+0x1b30], R146 ;  /* 0x001b309201007387 */ /* 0x000fe20000100800 */
[C---:B---3--:R-:W-:Y:S03]  /*3b440*/  HMMA.1688.F32.TF32 R148, R160.reuse, R52, R180 ;  /* 0x00000034a094723c */ /* 0x048fe600000810b4 */
[----:B------:R-:W-:Y:S04]  /*3b450*/  STL [R1+0x1b2c], R147 ;  /* 0x001b2c9301007387 */ /* 0x000fe80000100800 */
[----:B------:R-:W3:Y:S04]  /*3b460*/  LDL.LU R180, [R1+0x3a0] ;  /* 0x0003a00001b47983 */ /* 0x000ee80000300800 */
[----:B------:R-:W3:Y:S04]  /*3b470*/  LDL.LU R181, [R1+0x3a4] ;  /* 0x0003a40001b57983 */ /* 0x000ee80000300800 */
[----:B------:R-:W3:Y:S04]  /*3b480*/  LDL.LU R182, [R1+0x3a8] ;  /* 0x0003a80001b67983 */ /* 0x000ee80000300800 */
[----:B------:R-:W3:Y:S01]  /*3b490*/  LDL.LU R183, [R1+0x3ac] ;  /* 0x0003ac0001b77983 */ /* 0x000ee20000300800 */
[C---:B----4-:R-:W-:Y:S06]  /*3b4a0*/  HMMA.1688.F32.TF32 R156, R160.reuse, R60, R224 ;  /* 0x0000003ca09c723c */ /* 0x050fec00000810e0 */
[C---:B------:R-:W-:Y:S01]  /*3b4b0*/  HMMA.1688.F32.TF32 R152, R160.reuse, R56, R228 ;  /* 0x00000038a098723c */ /* 0x040fe200000810e4 */
[----:B------:R4:W-:Y:S05]  /*3b4c0*/  STL [R1+0x1b88], R148 ;  /* 0x001b889401007387 */ /* 0x0009ea0000100800 */
[----:B------:R-:W-:Y:S01]  /*3b4d0*/  HMMA.1688.F32.TF32 R160, R160, R64, R220 ;  /* 0x00000040a0a0723c */ /* 0x000fe200000810dc */
[----:B------:R-:W-:Y:S04]  /*3b4e0*/  STL [R1+0x1b84], R149 ;  /* 0x001b849501007387 */ /* 0x000fe80000100800 */
[----:B------:R1:W-:Y:S04]  /*3b4f0*/  STL [R1+0x1b80], R150 ;  /* 0x001b809601007387 */ /* 0x0003e80000100800 */
[----:B------:R1:W-:Y:S08]  /*3b500*/  STL [R1+0x1b7c], R151 ;  /* 0x001b7c9701007387 */ /* 0x0003f00000100800 */
[----:B------:R-:W-:Y:S04]  /*3b510*/  STL.64 [R1+0x1ca8], R154 ;  /* 0x001ca89a01007387 */ /* 0x000fe80000100a00 */
[----:B------:R-:W-:Y:S01]  /*3b520*/  STL.64 [R1+0x1ca0], R152 ;  /* 0x001ca09801007387 */ /* 0x000fe20000100a00 */
[C---:B------:R-:W-:Y:S03]  /*3b530*/  HMMA.1688.F32.TF32 R172, R192.reuse, R12, R184 ;  /* 0x0000000cc0ac723c */ /* 0x040fe600000810b8 */
[----:B------:R-:W-:Y:S04]  /*3b540*/  STL.64 [R1+0x1cb8], R158 ;  /* 0x001cb89e01007387 */ /* 0x000fe80000100a00 */
[----:B------:R-:W-:Y:S04]  /*3b550*/  STL.64 [R1+0x1cb0], R156 ;  /* 0x001cb09c01007387 */ /* 0x000fe80000100a00 */
[----:B------:R-:W-:Y:S04]  /*3b560*/  STL.64 [R1+0x1cc8], R162 ;  /* 0x001cc8a201007387 */ /* 0x000fe80000100a00 */
[----:B------:R-:W-:Y:S04]  /*3b570*/  STL.64 [R1+0x1cc0], R160 ;  /* 0x001cc0a001007387 */ /* 0x000fe80000100a00 */
[----:B------:R-:W4:Y:S04]  /*3b580*/  LDL.LU R184, [R1+0x3e0] ;  /* 0x0003e00001b87983 */ /* 0x000f280000300800 */
[----:B------:R-:W4:Y:S04]  /*3b590*/  LDL.LU R185, [R1+0x3e4] ;  /* 0x0003e40001b97983 */ /* 0x000f280000300800 */
[----:B------:R-:W4:Y:S04]  /*3b5a0*/  LDL.LU R186, [R1+0x3e8] ;  /* 0x0003e80001ba7983 */ /* 0x000f280000300800 */
[----:B------:R-:W4:Y:S01]  /*3b5b0*/  LDL.LU R187, [R1+0x3ec] ;  /* 0x0003ec0001bb7983 */ /* 0x000f220000300800 */
[C---:B------:R-:W-:Y:S06]  /*3b5c0*/  HMMA.1688.F32.TF32 R168, R192.reuse, R8, R212 ;  /* 0x00000008c0a8723c */ /* 0x040fec00000810d4 */
[C---:B------:R-:W-:Y:S06]  /*3b5d0*/  HMMA.1688.F32.TF32 R164, R192.reuse, R4, R216 ;  /* 0x00000004c0a4723c */ /* 0x040fec00000810d8 */
[----:B--2---:R-:W-:Y:S01]  /*3b5e0*/  HMMA.1688.F32.TF32 R68, R192, R20, R188 ;  /* 0x00000014c044723c */ /* 0x004fe200000810bc */
[----:B------:R-:W2:Y:S04]  /*3b5f0*/  LDL.LU R188, [R1+0x3f0] ;  /* 0x0003f00001bc7983 */ /* 0x000ea80000300800 */
[----:B------:R-:W2:Y:S04]  /*3b600*/  LDL.LU R189, [R1+0x3f4] ;  /* 0x0003f40001bd7983 */ /* 0x000ea80000300800 */
[----:B------:R-:W2:Y:S04]  /*3b610*/  LDL.LU R190, [R1+0x3f8] ;  /* 0x0003f80001be7983 */ /* 0x000ea80000300800 */
[----:B------:R-:W2:Y:S11]  /*3b620*/  LDL.LU R191, [R1+0x3fc] ;  /* 0x0003fc0001bf7983 */ /* 0x000eb60000300800 */
[----:B------:R-:W-:Y:S01]  /*3b630*/  MOV R133, R68 ;  /* 0x0000004400857202 */ /* 0x000fe20000000f00 */
[----:B------:R-:W-:Y:S01]  /*3b640*/  IMAD.MOV.U32 R134, RZ, RZ, R69 ;  /* 0x000000ffff867224 */ /* 0x000fe200078e0045 */
[----:B------:R-:W-:Y:S01]  /*3b650*/  MOV R128, R71 ;  /* 0x0000004700807202 */ /* 0x000fe20000000f00 */
[----:B------:R-:W-:-:S02]  /*3b660*/  IMAD.MOV.U32 R135, RZ, RZ, R70 ;  /* 0x000000ffff877224 */ /* 0x000fc400078e0046 */
[----:B---3--:R-:W-:Y:S01]  /*3b670*/  HMMA.1688.F32.TF32 R68, R192, R24, R180 ;  /* 0x00000018c044723c */ /* 0x008fe200000810b4 */
        /* <DEDUP_REMOVED lines=20> */
[----:B------:R-:W-:Y:S01]  /*3b7c0*/  IMAD.MOV.U32 R136, RZ, RZ, R68 ;  /* 0x000000ffff887224 */ /* 0x000fe200078e0044 */
[----:B------:R-:W-:Y:S01]  /*3b7d0*/  MOV R138, R70 ;  /* 0x00000046008a7202 */ /* 0x000fe20000000f00 */
[----:B------:R-:W-:-:S02]  /*3b7e0*/  IMAD.MOV.U32 R137, RZ, RZ, R69 ;  /* 0x000000ffff897224 */ /* 0x000fc400078e0045 */
[----:B------:R-:W-:Y:S02]  /*3b7f0*/  IMAD.MOV.U32 R132, RZ, RZ, R71 ;  /* 0x000000ffff847224 */ /* 0x000fe400078e0047 */
[----:B----4-:R-:W-:Y:S01]  /*3b800*/  HMMA.1688.F32.TF32 R68, R192, R28, R184 ;  /* 0x0000001cc044723c */ /* 0x010fe200000810b8 */
[----:B------:R-:W4:Y:S04]  /*3b810*/  LDL.LU R184, [R1+0x560] ;  /* 0x0005600001b87983 */ /* 0x000f280000300800 */
[----:B------:R-:W4:Y:S04]  /*3b820*/  LDL.LU R185, [R1+0x564] ;  /* 0x0005640001b97983 */ /* 0x000f280000300800 */
[----:B------:R-:W4:Y:S04]  /*3b830*/  LDL.LU R186, [R1+0x568] ;  /* 0x0005680001ba7983 */ /* 0x000f280000300800 */
[----:B------:R-:W4:Y:S11]  /*3b840*/  LDL.LU R187, [R1+0x56c] ;  /* 0x00056c0001bb7983 */ /* 0x000f360000300800 */
[----:B------:R-:W-:Y:S01]  /*3b850*/  IMAD.MOV.U32 R129, RZ, RZ, R68 ;  /* 0x000000ffff817224 */ /* 0x000fe200078e0044 */
[----:B------:R-:W-:Y:S01]  /*3b860*/  MOV R130, R69 ;  /* 0x0000004500827202 */ /* 0x000fe20000000f00 */
[----:B------:R-:W-:-:S02]  /*3b870*/  IMAD.MOV.U32 R131, RZ, RZ, R70 ;  /* 0x000000ffff837224 */ /* 0x000fc400078e0046 */
[----:B------:R-:W-:Y:S02]  /*3b880*/  IMAD.MOV.U32 R139, RZ, RZ, R71 ;  /* 0x000000ffff8b7224 */ /* 0x000fe400078e0047 */
        /* <DEDUP_REMOVED lines=9> */
[----:B---3--:R-:W-:-:S15]  /*3b920*/  HMMA.1688.F32.TF32 R68, R192, R36, R224 ;  /* 0x00000024c044723c */ /* 0x008fde00000810e0 */
[----:B------:R-:W-:-:S09]  /*3b930*/  NOP ;  /* 0x0000000000007918 */ /* 0x000fd20000000000 */
[----:B------:R-:W-:Y:S01]  /*3b940*/  IMAD.MOV.U32 R148, RZ, RZ, R68 ;  /* 0x000000ffff947224 */ /* 0x000fe200078e0044 */
[----:B-1----:R-:W-:Y:S01]  /*3b950*/  MOV R150, R70 ;  /* 0x0000004600967202 */ /* 0x002fe20000000f00 */
[----:B------:R-:W-:Y:S02]  /*3b960*/  IMAD.MOV.U32 R149, RZ, RZ, R69 ;  /* 0x000000ffff957224 */ /* 0x000fe400078e0045 */
[----:B------:R-:W-:Y:S02]  /*3b970*/  IMAD.MOV.U32 R151, RZ, RZ, R71 ;  /* 0x000000ffff977224 */ /* 0x000fe400078e0047 */
[C---:B------:R-:W-:Y:S06]  /*3b980*/  HMMA.1688.F32.TF32 R68, R192.reuse, R40, R220 ;  /* 0x00000028c044723c */ /* 0x040fec00000810dc */
[C---:B------:R-:W-:Y:S06]  /*3b990*/  HMMA.1688.F32.TF32 R180, R192.reuse, R52, R180 ;  /* 0x00000034c0b4723c */ /* 0x040fec00000810b4 */
[----:B------:R-:W-:-:S12]  /*3b9a0*/  HMMA.1688.F32.TF32 R72, R192, R44, R216 ;  /* 0x0000002cc048723c */ /* 0x000fd800000810d8 */
[----:B------:R-:W-:Y:S01]  /*3b9b0*/  IMAD.MOV.U32 R144, RZ, RZ, R68 ;  /* 0x000000ffff907224 */ /* 0x000fe200078e0044 */
[----:B------:R-:W-:Y:S01]  /*3b9c0*/  MOV R145, R69 ;  /* 0x0000004500917202 */ /* 0x000fe20000000f00 */
[----:B------:R-:W-:Y:S02]  /*3b9d0*/  IMAD.MOV.U32 R146, RZ, RZ, R70 ;  /* 0x000000ffff927224 */ /* 0x000fe400078e0046 */
[----:B------:R-:W-:Y:S02]  /*3b9e0*/  IMAD.MOV.U32 R147, RZ, RZ, R71 ;  /* 0x000000ffff937224 */ /* 0x000fe400078e0047 */
[C---:B------:R-:W-:Y:S06]  /*3b9f0*/  HMMA.1688.F32.TF32 R68, R192.reuse, R48, R212 ;  /* 0x00000030c044723c */ /* 0x040fec00000810d4 */
[----:B----4-:R-:W-:Y:S01]  /*3ba00*/  HMMA.1688.F32.TF32 R184, R192, R56, R184 ;  /* 0x00000038c0b8723c */ /* 0x010fe200000810b8 */
[----:B------:R-:W-:Y:S04]  /*3ba10*/  STL.64 [R1+0x110], R72 ;  /* 0x0001104801007387 */ /* 0x000fe80000100a00 */
[----:B------:R-:W-:Y:S04]  /*3ba20*/  STL.64 [R1+0x118], R74 ;  /* 0x0001184a01007387 */ /* 0x000fe80000100a00 */
[----:B------:R-:W-:Y:S08]  /*3ba30*/  STL [R1+0x1ab4], R180 ;  /* 0x001ab4b401007387 */ /* 0x000ff00000100800 */
[----:B------:R-:W-:Y:S04]  /*3ba40*/  STL.64 [R1+0x100], R68 ;  /* 0x0001004401007387 */ /* 0x000fe80000100a00 */
[----:B------:R1:W-:Y:S04]  /*3ba50*/  STL.64 [R1+0x108], R70 ;  /* 0x0001084601007387 */ /* 0x0003e80000100a00 */
[----:B------:R-:W-:Y:S04]  /*3ba60*/  STL [R1+0x1ab0], R181 ;  /* 0x001ab0b501007387 */ /* 0x000fe80000100800 */
[----:B------:R-:W-:Y:S04]  /*3ba70*/  STL [R1+0x1aac], R182 ;  /* 0x001aacb601007387 */ /* 0x000fe80000100800 */
[----:B------:R-:W-:Y:S04]  /*3ba80*/  STL [R1+0x1aa8], R183 ;  /* 0x001aa8b701007387 */ /* 0x000fe80000100800 */
[----:B------:R-:W3:Y:S04]  /*3ba90*/  LDL.LU R240, [R1+0x5a0] ;  /* 0x0005a00001f07983 */ /* 0x000ee80000300800 */
[----:B------:R-:W3:Y:S04]  /*3baa0*/  LDL.LU R241, [R1+0x5a4] ;  /* 0x0005a40001f17983 */ /* 0x000ee80000300800 */
[----:B------:R-:W3:Y:S04]  /*3bab0*/  LDL.LU R242, [R1+0x5a8] ;  /* 0x0005a80001f27983 */ /* 0x000ee80000300800 */
[----:B------:R-:W3:Y:S04]  /*3bac0*/  LDL.LU R243, [R1+0x5ac] ;  /* 0x0005ac0001f37983 */ /* 0x000ee80000300800 */
[----:B------:R-:W-:Y:S04]  /*3bad0*/  STL [R1+0x1ac0], R184 ;  /* 0x001ac0b801007387 */ /* 0x000fe80000100800 */
[----:B------:R-:W-:Y:S04]  /*3bae0*/  STL [R1+0x1abc], R185 ;  /* 0x001abcb901007387 */ /* 0x000fe80000100800 */
[----:B------:R-:W-:Y:S04]  /*3baf0*/  STL [R1+0x1ab8], R186 ;  /* 0x001ab8ba01007387 */ /* 0x000fe80000100800 */
[----:B------:R-:W-:Y:S01]  /*3bb00*/  STL [R1+0x1aa4], R187 ;  /* 0x001aa4bb01007387 */ /* 0x000fe20000100800 */
[----:B------:R-:W-:-:S03]  /*3bb10*/  MOV R216, R204 ;  /* 0x000000cc00d87202 */ /* 0x000fc60000000f00 */
[----:B------:R-:W4:Y:S01]  /*3bb20*/  LDL.LU R236, [R1+0x6a0] ;  /* 0x0006a00001ec7983 */ /* 0x000f220000300800 */
[----:B------:R-:W-:-:S03]  /*3bb30*/  IMAD.MOV.U32 R217, RZ, RZ, R205 ;  /* 0x000000ffffd97224 */ /* 0x000fc600078e00cd */
[----:B------:R-:W4:Y:S01]  /*3bb40*/  LDL.LU R237, [R1+0x6a4] ;  /* 0x0006a40001ed7983 */ /* 0x000f220000300800 */
[----:B------:R-:W-:-:S03]  /*3bb50*/  IMAD.MOV.U32 R218, RZ, RZ, R208 ;  /* 0x000000ffffda7224 */ /* 0x000fc600078e00d0 */
[----:B------:R-:W4:Y:S01]  /*3bb60*/  LDL.LU R238, [R1+0x6a8] ;  /* 0x0006a80001ee7983 */ /* 0x000f220000300800 */
[----:B------:R-:W-:-:S03]  /*3bb70*/  MOV R219, R209 ;  /* 0x000000d100db7202 */ /* 0x000fc60000000f00 */
        /* <DEDUP_REMOVED lines=13> */
[----:B------:R-:W-:Y:S01]  /*3bc50*/  HMMA.1688.F32.TF32 R176, R192, R16, R176 ;  /* 0x00000010c0b0723c */ /* 0x000fe200000810b0 */
[----:B------:R-:W-:Y:S01]  /*3bc60*/  IMAD.MOV.U32 R220, RZ, RZ, R201 ;  /* 0x000000ffffdc7224 */ /* 0x000fe200078e00c9 */
[----:B------:R-:W-:Y:S01]  /*3bc70*/  MOV R221, R200 ;  /* 0x000000c800dd7202 */ /* 0x000fe20000000f00 */
[----:B------:R-:W-:-:S02]  /*3bc80*/  IMAD.MOV.U32 R222, RZ, RZ, R197 ;  /* 0x000000ffffde7224 */ /* 0x000fc400078e00c5 */
[----:B------:R-:W-:Y:S01]  /*3bc90*/  IMAD.MOV.U32 R223, RZ, RZ, R196 ;  /* 0x000000ffffdf7224 */ /* 0x000fe200078e00c4 */
[C---:B-1----:R-:W-:Y:S01]  /*3bca0*/  HMMA.1688.F32.TF32 R68, R232.reuse, R24, R216 ;  /* 0x00000018e844723c */ /* 0x042fe200000810d8 */
[----:B------:R-:W-:Y:S04]  /*3bcb0*/  LDS R196, [R250+UR12+0x6180] ;  /* 0x0061800cfac47984 */ /* 0x000fe80008000800 */
[----:B------:R-:W1:Y:S01]  /*3bcc0*/  LDS R197, [R251+UR12+0x6180] ;  /* 0x0061800cfbc57984 */ /* 0x000e620008000800 */
[----:B------:R-:W-:Y:S03]  /*3bcd0*/  HMMA.1688.F32.TF32 R72, R232, R20, R220 ;  /* 0x00000014e848723c */ /* 0x000fe600000810dc */
[----:B------:R-:W-:Y:S04]  /*3bce0*/  LDS R250, [R250+UR12+0x7800] ;  /* 0x0078000cfafa7984 */ /* 0x000fe80008000800 */
[----:B------:R-:W-:Y:S01]  /*3bcf0*/  LDS R251, [R251+UR12+0x7800] ;  /* 0x0078000cfbfb7984 */ /* 0x000fe20008000800 */
[----:B--2---:R-:W-:-:S15]  /*3bd00*/  HMMA.1688.F32.TF32 R188, R192, R60, R188 ;  /* 0x0000003cc0bc723c */ /* 0x004fde00000810bc */
[----:B------:R-:W-:-:S08]  /*3bd10*/  NOP ;  /* 0x0000000000007918 */ /* 0x000fd00000000000 */
[----:B------:R-:W-:Y:S04]  /*3bd20*/  STL [R1+0x1ac8], R188 ;  /* 0x001ac8bc01007387 */ /* 0x000fe80000100800 */
[----:B------:R-:W-:Y:S04]  /*3bd30*/  STL [R1+0x1ac4], R189 ;  /* 0x001ac4bd01007387 */ /* 0x000fe80000100800 */
[----:B------:R-:W-:Y:S04]  /*3bd40*/  STL [R1+0x1aa0], R190 ;  /* 0x001aa0be01007387 */ /* 0x000fe80000100800 */
[----:B------:R-:W-:Y:S01]  /*3bd50*/  STL [R1+0x1a9c], R191 ;  /* 0x001a9cbf01007387 */ /* 0x000fe20000100800 */
[----:B---3--:R-:W-:Y:S06]  /*3bd60*/  HMMA.1688.F32.TF32 R192, R192, R64, R240 ;  /* 0x00000040c0c0723c */ /* 0x008fec00000810f0 */
[----:B----4-:R-:W-:Y:S01]  /*3bd70*/  HMMA.1688.F32.TF32 R200, R232, R4, R236 ;  /* 0x00000004e8c8723c */ /* 0x010fe200000810ec */
[----:B------:R-:W-:Y:S01]  /*3bd80*/  IMAD.MOV.U32 R215, RZ, RZ, R204 ;  /* 0x000000ffffd77224 */ /* 0x000fe200078e00cc */
[----:B------:R-:W-:Y:S01]  /*3bd90*/  MOV R214, R205 ;  /* 0x000000cd00d67202 */ /* 0x000fe20000000f00 */
[----:B------:R-:W-:-:S02]  /*3bda0*/  IMAD.MOV.U32 R213, RZ, RZ, R208 ;  /* 0x000000ffffd57224 */ /* 0x000fc400078e00d0 */
[----:B------:R-:W-:-:S07]  /*3bdb0*/  IMAD.MOV.U32 R212, RZ, RZ, R209 ;  /* 0x000000ffffd47224 */ /* 0x000fce00078e00d1 */
[C---:B------:R-:W-:Y:S06]  /*3bdc0*/  HMMA.1688.F32.TF32 R212, R232.reuse, R16, R212 ;  /* 0x00000010e8d4723c */ /* 0x040fec00000810d4 */
[C---:B------:R-:W-:Y:S01]  /*3bdd0*/  HMMA.1688.F32.TF32 R204, R232.reuse, R8, R228 ;  /* 0x00000008e8cc723c */ /* 0x040fe200000810e4 */
[----:B------:R-:W-:Y:S05]  /*3bde0*/  STL [R1+0x1ad8], R192 ;  /* 0x001ad8c001007387 */ /* 0x000fea0000100800 */
[----:B------:R-:W-:Y:S01]  /*3bdf0*/  HMMA.1688.F32.TF32 R208, R232, R12, R224 ;  /* 0x0000000ce8d0723c */ /* 0x000fe200000810e0 */
[----:B------:R-:W-:Y:S04]  /*3be00*/  STL [R1+0x1ad4], R193 ;  /* 0x001ad4c101007387 */ /* 0x000fe80000100800 */
[----:B------:R-:W-:Y:S04]  /*3be10*/  STL [R1+0x1ad0], R194 ;  /* 0x001ad0c201007387 */ /* 0x000fe80000100800 */
[----:B------:R-:W-:Y:S04]  /*3be20*/  STL [R1+0x1acc], R195 ;  /* 0x001accc301007387 */ /* 0x000fe80000100800 */
[----:B------:R2:W-:Y:S04]  /*3be30*/  STL [R1+0x1ae8], R200 ;  /* 0x001ae8c801007387 */ /* 0x0005e80000100800 */
[----:B------:R3:W-:Y:S04]  /*3be40*/  STL [R1+0x1ae4], R201 ;  /* 0x001ae4c901007387 */ /* 0x0007e80000100800 */
[----:B------:R4:W-:Y:S04]  /*3be50*/  STL [R1+0x1ae0], R202 ;  /* 0x001ae0ca01007387 */ /* 0x0009e80000100800 */
        /* <DEDUP_REMOVED lines=12> */
[----:B------:R-:W-:Y:S01]  /*3bf20*/  STL [R1+0x1b10], R214 ;  /* 0x001b10d601007387 */ /* 0x000fe20000100800 */
[----:B---3--:R-:W-:-:S03]  /*3bf30*/  IMAD.MOV.U32 R201, RZ, RZ, R69 ;  /* 0x000000ffffc97224 */ /* 0x008fc600078e0045 */
[----:B------:R-:W-:Y:S01]  /*3bf40*/  STL [R1+0x1b0c], R215 ;  /* 0x001b0cd701007387 */ /* 0x000fe20000100800 */
[----:B----4-:R-:W-:-:S03]  /*3bf50*/  IMAD.MOV.U32 R202, RZ, RZ, R70 ;  /* 0x000000ffffca7224 */ /* 0x010fc600078e0046 */
[----:B------:R2:W-:Y:S01]  /*3bf60*/  STL.64 [R1+0x1f0], R72 ;  /* 0x0001f04801007387 */ /* 0x0005e20000100a00 */
[----:B-1----:R-:W-:-:S03]  /*3bf70*/  MOV R203, R71 ;  /* 0x0000004700cb7202 */ /* 0x002fc60000000f00 */
        /* <DEDUP_REMOVED lines=13> */
[----:B--2---:R-:W2:Y:S04]  /*3c050*/  LDL.LU R72, [R1+0x420] ;  /* 0x0004200001487983 */ /* 0x004ea80000300800 */
[----:B------:R-:W2:Y:S04]  /*3c060*/  LDL.LU R73, [R1+0x424] ;  /* 0x0004240001497983 */ /* 0x000ea80000300800 */
[----:B-1----:R-:W2:Y:S04]  /*3c070*/  LDL.LU R74, [R1+0x428] ;  /* 0x00042800014a7983 */ /* 0x002ea80000300800 */
        /* <DEDUP_REMOVED lines=37> */
[----:B------:R1:W-:Y:S04]  /*3c2d0*/  STL [R1+0x1b28], R203 ;  /* 0x001b28cb01007387 */ /* 0x0003e80000100800 */
[----:B------:R1:W-:Y:S04]  /*3c2e0*/  STL [R1+0x1b24], R202 ;  /* 0x001b24ca01007387 */ /* 0x0003e80000100800 */
[----:B------:R1:W-:Y:S04]  /*3c2f0*/  STL [R1+0x1b20], R201 ;  /* 0x001b20c901007387 */ /* 0x0003e80000100800 */
[----:B------:R1:W-:Y:S01]  /*3c300*/  STL [R1+0x1b1c], R200 ;  /* 0x001b1cc801007387 */ /* 0x0003e20000100800 */
[----:B---3--:R-:W-:-:S15]  /*3c310*/  HMMA.1688.F32.TF32 R68, R244, R12, R68 ;  /* 0x0000000cf444723c */ /* 0x008fde0000081044 */
[----:B------:R-:W-:-:S09]  /*3c320*/  NOP ;  /* 0x0000000000007918 */ /* 0x000fd20000000000 */
[----:B------:R-:W-:Y:S01]  /*3c330*/  MOV R183, R68 ;  /* 0x0000004400b77202 */ /* 0x000fe20000000f00 */
[----:B------:R-:W-:Y:S01]  /*3c340*/  IMAD.MOV.U32 R187, RZ, RZ, R69 ;  /* 0x000000ffffbb7224 */ /* 0x000fe200078e0045 */
[----:B------:R-:W3:Y:S01]  /*3c350*/  LDL.LU R68, [R1+0x810] ;  /* 0x0008100001447983 */ /* 0x000ee20000300800 */
[----:B------:R-:W-:Y:S01]  /*3c360*/  IMAD.MOV.U32 R190, RZ, RZ, R70 ;  /* 0x000000ffffbe7224 */ /* 0x000fe200078e0046 */
[----:B------:R-:W-:Y:S02]  /*3c370*/  MOV R191, R71 ;  /* 0x0000004700bf7202 */ /* 0x000fe40000000f00 */
[----:B------:R-:W3:Y:S04]  /*3c380*/  LDL.LU R69, [R1+0x814] ;  /* 0x0008140001457983 */ /* 0x000ee80000300800 */
[----:B------:R-:W3:Y:S04]  /*3c390*/  LDL.LU R70, [R1+0x818] ;  /* 0x0008180001467983 */ /* 0x000ee80000300800 */
[----:B------:R-:W3:Y:S01]  /*3c3a0*/  LDL.LU R71, [R1+0x81c] ;  /* 0x00081c0001477983 */ /* 0x000ee20000300800 */
[C---:B----4-:R-:W-:Y:S06]  /*3c3b0*/  HMMA.1688.F32.TF32 R228, R232.reuse, R60, R228 ;  /* 0x0000003ce8e4723c */ /* 0x050fec00000810e4 */
[C---:B--2---:R-:W-:Y:S06]  /*3c3c0*/  HMMA.1688.F32.TF32 R88, R232.reuse, R32, R88 ;  /* 0x00000020e858723c */ /* 0x044fec0000081058 */
[C---:B------:R-:W-:Y:S06]  /*3c3d0*/  HMMA.1688.F32.TF32 R92, R232.reuse, R28, R92 ;  /* 0x0000001ce85c723c */ /* 0x040fec000008105c */
[----:B------:R-:W-:-:S12]  /*3c3e0*/  HMMA.1688.F32.TF32 R224, R232, R56, R224 ;  /* 0x00000038e8e0723c */ /* 0x000fd800000810e0 */
[----:B------:R-:W-:Y:S01]  /*3c3f0*/  IMAD.MOV.U32 R204, RZ, RZ, R88 ;  /* 0x000000ffffcc7224 */ /* 0x000fe200078e0058 */
[----:B------:R-:W-:Y:S01]  /*3c400*/  MOV R205, R89 ;  /* 0x0000005900cd7202 */ /* 0x000fe20000000f00 */
[----:B------:R-:W-:Y:S01]  /*3c410*/  HMMA.1688.F32.TF32 R84, R232, R36, R84 ;  /* 0x00000024e854723c */ /* 0x000fe20000081054 */
[----:B------:R-:W-:Y:S02]  /*3c420*/  IMAD.MOV.U32 R206, RZ, RZ, R90 ;  /* 0x000000ffffce7224 */ /* 0x000fe400078e005a */
[----:B------:R-:W-:-:S03]  /*3c430*/  IMAD.MOV.U32 R207, RZ, RZ, R91 ;  /* 0x000000ffffcf7224 */ /* 0x000fc600078e005b */
[C---:B------:R-:W-:Y:S06]  /*3c440*/  HMMA.1688.F32.TF32 R80, R232.reuse, R40, R80 ;  /* 0x00000028e850723c */ /* 0x040fec0000081050 */
[C---:B------:R-:W-:Y:S06]  /*3c450*/  HMMA.1688.F32.TF32 R76, R232.reuse, R44, R76 ;  /* 0x0000002ce84c723c */ /* 0x040fec000008104c */
[C---:B------:R-:W-:Y:S06]  /*3c460*/  HMMA.1688.F32.TF32 R216, R232.reuse, R48, R216 ;  /* 0x00000030e8d8723c */ /* 0x040fec00000810d8 */
[C---:B------:R-:W-:Y:S06]  /*3c470*/  HMMA.1688.F32.TF32 R220, R232.reuse, R52, R220 ;  /* 0x00000034e8dc723c */ /* 0x040fec00000810dc */
[----:B------:R-:W-:Y:S01]  /*3c480*/  HMMA.1688.F32.TF32 R232, R232, R64, R72 ;  /* 0x00000040e8e8723c */ /* 0x000fe20000081048 */
        /* <DEDUP_REMOVED lines=19> */
[----:B------:R-:W4:Y:S01]  /*3c5c0*/  LDL.LU R107, [R1+0x7ec] ;  /* 0x0007ec00016b7983 */ /* 0x000f220000300800 */
[----:B------:R-:W-:-:S03]  /*3c5d0*/  IMAD.MOV.U32 R188, RZ, RZ, R76 ;  /* 0x000000ffffbc7224 */ /* 0x000fc600078e004c */
[----:B------:R-:W3:Y:S01]  /*3c5e0*/  LDL.LU R112, [R1+0x7a0] ;  /* 0x0007a00001707983 */ /* 0x000ee20000300800 */
[----:B------:R-:W-:-:S03]  /*3c5f0*/  MOV R189, R77 ;  /* 0x0000004d00bd7202 */ /* 0x000fc60000000f00 */
[----:B------:R-:W3:Y:S01]  /*3c600*/  LDL.LU R113, [R1+0x7a4] ;  /* 0x0007a40001717983 */ /* 0x000ee20000300800 */
[----:B------:R-:W-:-:S03]  /*3c610*/  IMAD.MOV.U32 R184, RZ, RZ, R78 ;  /* 0x000000ffffb87224 */ /* 0x000fc600078e004e */
[----:B------:R-:W3:Y:S01]  /*3c620*/  LDL.LU R114, [R1+0x7a8] ;  /* 0x0007a80001727983 */ /* 0x000ee20000300800 */
[----:B------:R-:W-:-:S03]  /*3c630*/  IMAD.MOV.U32 R185, RZ, RZ, R79 ;  /* 0x000000ffffb97224 */ /* 0x000fc600078e004f */
        /* <DEDUP_REMOVED lines=31> */
[----:B------:R-:W4:Y:S04]  /*3c830*/  LDL.LU R94, [R1+0x868] ;  /* 0x00086800015e7983 */ /* 0x000f280000300800 */
[----:B------:R-:W4:Y:S01]  /*3c840*/  LDL.LU R95, [R1+0x86c] ;  /* 0x00086c00015f7983 */ /* 0x000f220000300800 */
[----:B------:R-:W-:Y:S01]  /*3c850*/  MOV R208, R84 ;  /* 0x0000005400d07202 */ /* 0x000fe20000000f00 */
[----:B------:R-:W-:-:S02]  /*3c860*/  IMAD.MOV.U32 R209, RZ, RZ, R85 ;  /* 0x000000ffffd17224 */ /* 0x000fc400078e0055 */
[----:B------:R-:W4:Y:S01]  /*3c870*/  LDL.LU R84, [R1+0x850] ;  /* 0x0008500001547983 */ /* 0x000f220000300800 */
[----:B------:R-:W-:Y:S01]  /*3c880*/  IMAD.MOV.U32 R210, RZ, RZ, R86 ;  /* 0x000000ffffd27224 */ /* 0x000fe200078e0056 */
[----:B------:R-:W-:Y:S02]  /*3c890*/  MOV R211, R87 ;  /* 0x0000005700d37202 */ /* 0x000fe40000000f00 */
[----:B------:R-:W4:Y:S01]  /*3c8a0*/  LDL.LU R85, [R1+0x854] ;  /* 0x0008540001557983 */ /* 0x000f220000300800 */
[----:B------:R-:W-:-:S03]  /*3c8b0*/  IMAD.MOV.U32 R212, RZ, RZ, R80 ;  /* 0x000000ffffd47224 */ /* 0x000fc600078e0050 */
[----:B------:R-:W4:Y:S01]  /*3c8c0*/  LDL.LU R86, [R1+0x858] ;  /* 0x0008580001567983 */ /* 0x000f220000300800 */
[----:B------:R-:W-:Y:S01]  /*3c8d0*/  IMAD.MOV.U32 R213, RZ, RZ, R81 ;  /* 0x000000ffffd57224 */ /* 0x000fe200078e0051 */
[----:B------:R-:W-:Y:S02]  /*3c8e0*/  MOV R214, R82 ;  /* 0x0000005200d67202 */ /* 0x000fe40000000f00 */
[----:B------:R-:W4:Y:S01]  /*3c8f0*/  LDL.LU R87, [R1+0x85c] ;  /* 0x00085c0001577983 */ /* 0x000f220000300800 */
[----:B------:R-:W-:-:S03]  /*3c900*/  IMAD.MOV.U32 R215, RZ, RZ, R83 ;  /* 0x000000ffffd77224 */ /* 0x000fc600078e0053 */
[----:B------:R-:W4:Y:S04]  /*3c910*/  LDL.LU R80, [R1+0x830] ;  /* 0x0008300001507983 */ /* 0x000f280000300800 */
[----:B------:R-:W4:Y:S04]  /*3c920*/  LDL.LU R81, [R1+0x834] ;  /* 0x0008340001517983 */ /* 0x000f280000300800 */
[----:B------:R-:W4:Y:S04]  /*3c930*/  LDL.LU R82, [R1+0x838] ;  /* 0x0008380001527983 */ /* 0x000f280000300800 */
[----:B------:R-:W4:Y:S01]  /*3c940*/  LDL.LU R83, [R1+0x83c] ;  /* 0x00083c0001537983 */ /* 0x000f220000300800 */
[C---:B--2---:R-:W-:Y:S06]  /*3c950*/  HMMA.1688.F32.TF32 R76, R244.reuse, R16, R76 ;  /* 0x00000010f44c723c */ /* 0x044fec000008104c */
[----:B---3--:R-:W-:-:S15]  /*3c960*/  HMMA.1688.F32.TF32 R152, R244, R20, R152 ;  /* 0x00000014f498723c */ /* 0x008fde0000081098 */
[----:B------:R-:W-:-:S03]  /*3c970*/  NOP ;  /* 0x0000000000007918 */ /* 0x000fc60000000000 */
[----:B------:R-:W-:Y:S01]  /*3c980*/  IMAD.MOV.U32 R186, RZ, RZ, R76 ;  /* 0x000000ffffba7224 */ /* 0x000fe200078e004c */
[----:B------:R-:W-:Y:S01]  /*3c990*/  MOV R181, R78 ;  /* 0x0000004e00b57202 */ /* 0x000fe20000000f00 */
[----:B------:R-:W-:Y:S01]  /*3c9a0*/  IMAD.MOV.U32 R180, RZ, RZ, R77 ;  /* 0x000000ffffb47224 */ /* 0x000fe200078e004d */
[----:B------:R-:W2:Y:S01]  /*3c9b0*/  LDL.LU R76, [R1+0x800] ;  /* 0x00080000014c7983 */ /* 0x000ea20000300800 */
[----:B------:R-:W-:-:S03]  /*3c9c0*/  IMAD.MOV.U32 R182, RZ, RZ, R79 ;  /* 0x000000ffffb67224 */ /* 0x000fc600078e004f */
[----:B------:R-:W2:Y:S04]  /*3c9d0*/  LDL.LU R77, [R1+0x804] ;  /* 0x00080400014d7983 */ /* 0x000ea80000300800 */
[----:B------:R-:W2:Y:S04]  /*3c9e0*/  LDL.LU R78, [R1+0x808] ;  /* 0x00080800014e7983 */ /* 0x000ea80000300800 */
[----:B------:R-:W2:Y:S01]  /*3c9f0*/  LDL.LU R79, [R1+0x80c] ;  /* 0x00080c00014f7983 */ /* 0x000ea20000300800 */
[----:B-1----:R-:W-:Y:S01]  /*3ca00*/  IMAD.MOV.U32 R203, RZ, RZ, R152 ;  /* 0x000000ffffcb7224 */ /* 0x002fe200078e0098 */
[----:B------:R-:W-:Y:S01]  /*3ca10*/  MOV R202, R153 ;  /* 0x0000009900ca7202 */ /* 0x000fe20000000f00 */
[----:B------:R-:W-:-:S02]  /*3ca20*/  IMAD.MOV.U32 R201, RZ, RZ, R154 ;  /* 0x000000ffffc97224 */ /* 0x000fc400078e009a */
[----:B------:R-:W-:Y:S02]  /*3ca30*/  IMAD.MOV.U32 R200, RZ, RZ, R155 ;  /* 0x000000ffffc87224 */ /* 0x000fe400078e009b */
        /* <DEDUP_REMOVED lines=30> */
[----:B------:R-:W-:Y:S04]  /*3cc20*/  STL.64 [R1+0x2d0], R92 ;  /* 0x0002d05c01007387 */ /* 0x000fe80000100a00 */
[----:B------:R-:W-:Y:S04]  /*3cc30*/  STL.64 [R1+0x2d8], R94 ;  /* 0x0002d85e01007387 */ /* 0x000fe80000100a00 */
[----:B------:R-:W-:Y:S04]  /*3cc40*/  STL.64 [R1+0x2c0], R88 ;  /* 0x0002c05801007387 */ /* 0x000fe80000100a00 */
[----:B------:R1:W-:Y:S04]  /*3cc50*/  STL.64 [R1+0x2c8], R90 ;  /* 0x0002c85a01007387 */ /* 0x0003e80000100a00 */
[----:B------:R-:W3:Y:S04]  /*3cc60*/  LDL.LU R73, [R1+0x7f4] ;  /* 0x0007f40001497983 */ /* 0x000ee80000300800 */
[----:B------:R-:W3:Y:S04]  /*3cc70*/  LDL.LU R74, [R1+0x7f8] ;  /* 0x0007f800014a7983 */ /* 0x000ee80000300800 */
[----:B------:R-:W3:Y:S01]  /*3cc80*/  LDL.LU R75, [R1+0x7fc] ;  /* 0x0007fc00014b7983 */ /* 0x000ee20000300800 */
[C---:B-1----:R-:W-:Y:S06]  /*3cc90*/  HMMA.1688.F32.TF32 R88, R196.reuse, R4, R84 ;  /* 0x00000004c458723c */ /* 0x042fec0000081054 */
[C---:B------:R-:W-:Y:S06]  /*3cca0*/  HMMA.1688.F32.TF32 R84, R196.reuse, R8, R80 ;  /* 0x00000008c454723c */ /* 0x040fec0000081050 */
[C---:B------:R-:W-:Y:S11]  /*3ccb0*/  HMMA.1688.F32.TF32 R80, R196.reuse, R12, R68 ;  /* 0x0000000cc450723c */ /* 0x040ff60000081044 */
[----:B------:R1:W-:Y:S04]  /*3ccc0*/  STL.64 [R1+0x2e0], R88 ;  /* 0x0002e05801007387 */ /* 0x0003e80000100a00 */
[----:B------:R4:W-:Y:S04]  /*3ccd0*/  STL.64 [R1+0x2e8], R90 ;  /* 0x0002e85a01007387 */ /* 0x0009e80000100a00 */
[----:B------:R-:W3:Y:S04]  /*3cce0*/  LDL.LU R68, [R1+0x7d0] ;  /* 0x0007d00001447983 */ /* 0x000ee80000300800 */
[----:B------:R4:W-:Y:S04]  /*3ccf0*/  STL.64 [R1+0x2f0], R84 ;  /* 0x0002f05401007387 */ /* 0x0009e80000100a00 */
[----:B------:R4:W-:Y:S04]  /*3cd00*/  STL.64 [R1+0x2f8], R86 ;  /* 0x0002f85601007387 */ /* 0x0009e80000100a00 */
[----:B------:R4:W-:Y:S04]  /*3cd10*/  STL.64 [R1+0x310], R80 ;  /* 0x0003105001007387 */ /* 0x0009e80000100a00 */
[----:B------:R3:W-:Y:S04]  /*3cd20*/  STL.64 [R1+0x318], R82 ;  /* 0x0003185201007387 */ /* 0x0007e80000100a00 */
[----:B------:R-:W3:Y:S04]  /*3cd30*/  LDL.LU R69, [R1+0x7d4] ;  /* 0x0007d40001457983 */ /* 0x000ee80000300800 */
[----:B------:R-:W3:Y:S01]  /*3cd40*/  LDL.LU R70, [R1+0x7d8] ;  /* 0x0007d80001467983 */ /* 0x000ee20000300800 */
[----:B------:R-:W-:Y:S01]  /*3cd50*/  MOV R71, R252 ;  /* 0x000000fc00477202 */ /* 0x000fe20000000f00 */
[----:B--2---:R-:W-:-:S15]  /*3cd60*/  HMMA.1688.F32.TF32 R76, R196, R16, R76 ;  /* 0x00000010c44c723c */ /* 0x004fde000008104c */
[----:B------:R-:W-:-:S08]  /*3cd70*/  NOP ;  /* 0x0000000000007918 */ /* 0x000fd00000000000 */
[----:B------:R2:W-:Y:S04]  /*3cd80*/  STL.64 [R1+0x320], R76 ;  /* 0x0003204c01007387 */ /* 0x0005e80000100a00 */
[----:B------:R2:W-:Y:S01]  /*3cd90*/  STL [R1+0x328], R78 ;  /* 0x0003284e01007387 */ /* 0x0005e20000100800 */
[----:B------:R-:W-:-:S03]  /*3cda0*/  IMAD.MOV.U32 R252, RZ, RZ, R79 ;  /* 0x000000fffffc7224 */ /* 0x000fc600078e004f */
[----:B------:R-:W2:Y:S04]  /*3cdb0*/  LDL.LU R92, [R1+0x7b0] ;  /* 0x0007b000015c7983 */ /* 0x000ea80000300800 */
[----:B------:R-:W2:Y:S04]  /*3cdc0*/  LDL.LU R93, [R1+0x7b4] ;  /* 0x0007b400015d7983 */ /* 0x000ea80000300800 */
[----:B------:R-:W2:Y:S04]  /*3cdd0*/  LDL.LU R94, [R1+0x7b8] ;  /* 0x0007b800015e7983 */ /* 0x000ea80000300800 */
[----:B------:R-:W2:Y:S04]  /*3cde0*/  LDL.LU R95, [R1+0x7bc] ;  /* 0x0007bc00015f7983 */ /* 0x000ea80000300800 */
[----:B-1----:R-:W2:Y:S04]  /*3cdf0*/  LDL.LU R88, [R1+0x790] ;  /* 0x0007900001587983 */ /* 0x002ea80000300800 */
[----:B------:R-:W2:Y:S04]  /*3ce00*/  LDL.LU R89, [R1+0x794] ;  /* 0x0007940001597983 */ /* 0x000ea80000300800 */
[----:B----4-:R-:W4:Y:S04]  /*3ce10*/  LDL.LU R90, [R1+0x798] ;  /* 0x00079800015a7983 */ /* 0x010f280000300800 */
[----:B------:R-:W4:Y:S04]  /*3ce20*/  LDL.LU R91, [R1+0x79c] ;  /* 0x00079c00015b7983 */ /* 0x000f280000300800 */
[----:B------:R1:W-:Y:S04]  /*3ce30*/  STL [R1+0x1a84], R252 ;  /* 0x001a84fc01007387 */ /* 0x0003e80000100800 */
[----:B------:R-:W4:Y:S04]  /*3ce40*/  LDL.LU R84, [R1+0x770] ;  /* 0x0007700001547983 */ /* 0x000f280000300800 */
[----:B------:R-:W4:Y:S04]  /*3ce50*/  LDL.LU R85, [R1+0x774] ;  /* 0x0007740001557983 */ /* 0x000f280000300800 */
[----:B------:R-:W4:Y:S04]  /*3ce60*/  LDL.LU R86, [R1+0x778] ;  /* 0x0007780001567983 */ /* 0x000f280000300800 */
[----:B------:R-:W4:Y:S04]  /*3ce70*/  LDL.LU R87, [R1+0x77c] ;  /* 0x00077c0001577983 */ /* 0x000f280000300800 */
[----:B------:R-:W4:Y:S01]  /*3ce80*/  LDL.LU R80, [R1+0x750] ;  /* 0x0007500001507983 */ /* 0x000f220000300800 */
[----:B---3--:R-:W-:-:S15]  /*3ce90*/  HMMA.1688.F32.TF32 R72, R196, R20, R72 ;  /* 0x00000014c448723c */ /* 0x008fde0000081048 */
[----:B------:R-:W-:-:S08]  /*3cea0*/  NOP ;  /* 0x0000000000007918 */ /* 0x000fd00000000000 */
[----:B------:R3:W-:Y:S04]  /*3ceb0*/  STL.64 [R1+0x330], R72 ;  /* 0x0003304801007387 */ /* 0x0007e80000100a00 */
[----:B------:R3:W-:Y:S04]  /*3cec0*/  STL.64 [R1+0x338], R74 ;  /* 0x0003384a01007387 */ /* 0x0007e80000100a00 */
[----:B------:R-:W4:Y:S04]  /*3ced0*/  LDL.LU R81, [R1+0x754] ;  /* 0x0007540001517983 */ /* 0x000f280000300800 */
[----:B------:R-:W4:Y:S04]  /*3cee0*/  LDL.LU R82, [R1+0x758] ;  /* 0x0007580001527983 */ /* 0x000f280000300800 */
[----:B------:R-:W4:Y:S04]  /*3cef0*/  LDL.LU R83, [R1+0x75c] ;  /* 0x00075c0001537983 */ /* 0x000f280000300800 */
[----:B--2---:R-:W2:Y:S04]  /*3cf00*/  LDL.LU R76, [R1+0x730] ;  /* 0x00073000014c7983 */ /* 0x004ea80000300800 */
[----:B------:R-:W2:Y:S04]  /*3cf10*/  LDL.LU R77, [R1+0x734] ;  /* 0x00073400014d7983 */ /* 0x000ea80000300800 */
[----:B------:R-:W2:Y:S04]  /*3cf20*/  LDL.LU R78, [R1+0x738] ;  /* 0x00073800014e7983 */ /* 0x000ea80000300800 */
[----:B------:R-:W2:Y:S01]  /*3cf30*/  LDL.LU R79, [R1+0x73c] ;  /* 0x00073c00014f7983 */ /* 0x000ea20000300800 */
[----:B------:R-:W-:-:S15]  /*3cf40*/  HMMA.1688.F32.TF32 R68, R196, R24, R68 ;  /* 0x00000018c444723c */ /* 0x000fde0000081044 */
[----:B------:R-:W-:-:S08]  /*3cf50*/  NOP ;  /* 0x0000000000007918 */ /* 0x000fd00000000000 */
[----:B------:R3:W-:Y:S04]  /*3cf60*/  STL.64 [R1+0x340], R68 ;  /* 0x0003404401007387 */ /* 0x0007e80000100a00 */
[----:B------:R3:W-:Y:S01]  /*3cf70*/  STL [R1+0x348], R70 ;  /* 0x0003484601007387 */ /* 0x0007e20000100800 */
[----:B-1----:R-:W-:-:S03]  /*3cf80*/  IMAD.MOV.U32 R252, RZ, RZ, R71 ;  /* 0x000000fffffc7224 */ /* 0x002fc600078e0047 */
[----:B---3--:R-:W3:Y:S04]  /*3cf90*/  LDL.LU R72, [R1+0x710] ;  /* 0x0007100001487983 */ /* 0x008ee80000300800 */
[----:B------:R-:W3:Y:S04]  /*3cfa0*/  LDL.LU R73, [R1+0x714] ;  /* 0x0007140001497983 */ /* 0x000ee80000300800 */
[----:B------:R-:W3:Y:S04]  /*3cfb0*/  LDL.LU R74, [R1+0x718] ;  /* 0x00071800014a7983 */ /* 0x000ee80000300800 */
[----:B------:R-:W3:Y:S04]  /*3cfc0*/  LDL.LU R75, [R1+0x71c] ;  /* 0x00071c00014b7983 */ /* 0x000ee80000300800 */
[----:B------:R-:W3:Y:S04]  /*3cfd0*/  LDL.LU R68, [R1+0x6f0] ;  /* 0x0006f00001447983 */ /* 0x000ee80000300800 */
[----:B------:R-:W3:Y:S04]  /*3cfe0*/  LDL.LU R69, [R1+0x6f4] ;  /* 0x0006f40001457983 */ /* 0x000ee80000300800 */
[----:B------:R-:W3:Y:S04]  /*3cff0*/  LDL.LU R70, [R1+0x6f8] ;  /* 0x0006f80001467983 */ /* 0x000ee80000300800 */
[----:B------:R-:W3:Y:S04]  /*3d000*/  LDL.LU R71, [R1+0x6fc] ;  /* 0x0006fc0001477983 */ /* 0x000ee80000300800 */
[----:B------:R1:W-:Y:S01]  /*3d010*/  STL [R1+0x1a88], R252 ;  /* 0x001a88fc01007387 */ /* 0x0003e20000100800 */
[C---:B------:R-:W-:Y:S06]  /*3d020*/  HMMA.1688.F32.TF32 R92, R196.reuse, R28, R92 ;  /* 0x0000001cc45c723c */ /* 0x040fec000008105c */
[----:B----4-:R-:W-:-:S15]  /*3d030*/  HMMA.1688.F32.TF32 R88, R196, R32, R88 ;  /* 0x00000020c458723c */ /* 0x010fde0000081058 */
[----:B------:R-:W-:-:S02]  /*3d040*/  NOP ;  /* 0x0000000000007918 */ /* 0x000fc40000000000 */
[----:B------:R4:W-:Y:S01]  /*3d050*/  STL.64 [R1+0x350], R92 ;  /* 0x0003505c01007387 */ /* 0x0009e20000100a00 */
[----:B------:R-:W-:Y:S06]  /*3d060*/  HMMA.1688.F32.TF32 R84, R196, R36, R84 ;  /* 0x00000024c454723c */ /* 0x000fec0000081054 */
[----:B------:R-:W-:Y:S01]  /*3d070*/  MOV R25, R91 ;  /* 0x0000005b00197202 */ /* 0x000fe20000000f00 */
[----:B------:R-:W-:Y:S01]  /*3d080*/  IMAD.MOV.U32 R28, RZ, RZ, R90 ;  /* 0x000000ffff1c7224 */ /* 0x000fe200078e005a */
[----:B------:R-:W-:Y:S01]  /*3d090*/  MOV R32, R88 ;  /* 0x0000005800207202 */ /* 0x000fe20000000f00 */
[----:B------:R-:W-:Y:S01]  /*3d0a0*/  IMAD.MOV.U32 R29, RZ, RZ, R89 ;  /* 0x000000ffff1d7224 */ /* 0x000fe200078e0059 */
[----:B------:R4:W-:Y:S04]  /*3d0b0*/  STL.64 [R1+0x358], R94 ;  /* 0x0003585e01007387 */ /* 0x0009e80000100a00 */
[----:B------:R-:W-:Y:S04]  /*3d0c0*/  STL [R1+0x1a98], R25 ;  /* 0x001a981901007387 */ /* 0x000fe80000100800 */
[----:B------:R-:W-:Y:S04]  /*3d0d0*/  STL [R1+0x1a94], R28 ;  /* 0x001a941c01007387 */ /* 0x000fe80000100800 */
[----:B------:R2:W-:Y:S04]  /*3d0e0*/  STL [R1+0x1a90], R29 ;  /* 0x001a901d01007387 */ /* 0x0005e80000100800 */
[----:B------:R2:W-:Y:S01]  /*3d0f0*/  STL [R1+0x1a8c], R32 ;  /* 0x001a8c2001007387 */ /* 0x0005e20000100800 */
[----:B-1----:R-:W-:Y:S01]  /*3d100*/  IMAD.MOV.U32 R252, RZ, RZ, R84 ;  /* 0x000000fffffc7224 */ /* 0x002fe200078e0054 */
[----:B------:R-:W-:Y:S01]  /*3d110*/  MOV R36, R86 ;  /* 0x0000005600247202 */ /* 0x000fe20000000f00 */
[----:B------:R-:W-:Y:S01]  /*3d120*/  IMAD.MOV.U32 R37, RZ, RZ, R85 ;  /* 0x000000ffff257224 */ /* 0x000fe200078e0055 */
[----:B------:R-:W-:Y:S01]  /*3d130*/  MOV R85, R38 ;  /* 0x0000002600557202 */ /* 0x000fe20000000f00 */
[----:B------:R-:W-:-:S02]  /*3d140*/  IMAD.MOV.U32 R84, RZ, RZ, R43 ;  /* 0x000000ffff547224 */ /* 0x000fc400078e002b */
[----:B------:R-:W-:Y:S02]  /*3d150*/  IMAD.MOV.U32 R33, RZ, RZ, R87 ;  /* 0x000000ffff217224 */ /* 0x000fe400078e0057 */
[----:B------:R-:W-:Y:S01]  /*3d160*/  IMAD.MOV.U32 R86, RZ, RZ, R39 ;  /* 0x000000ffff567224 */ /* 0x000fe200078e0027 */
[----:B----4-:R-:W-:Y:S01]  /*3d170*/  MOV R92, R59 ;  /* 0x0000003b005c7202 */ /* 0x010fe20000000f00 */
[----:B------:R-:W-:Y:S02]  /*3d180*/  IMAD.MOV.U32 R87, RZ, RZ, R66 ;  /* 0x000000ffff577224 */ /* 0x000fe400078e0042 */
[----:B------:R-:W-:Y:S02]  /*3d190*/  IMAD.MOV.U32 R93, RZ, RZ, R54 ;  /* 0x000000ffff5d7224 */ /* 0x000fe400078e0036 */
[----:B------:R-:W-:Y:S01]  /*3d1a0*/  IMAD.MOV.U32 R94, RZ, RZ, R55 ;  /* 0x000000ffff5e7224 */ /* 0x000fe200078e0037 */
[C---:B------:R-:W-:Y:S06]  /*3d1b0*/  HMMA.1688.F32.TF32 R80, R196.reuse, R40, R80 ;  /* 0x00000028c450723c */ /* 0x040fec0000081050 */
[----:B--2---:R-:W-:-:S15]  /*3d1c0*/  HMMA.1688.F32.TF32 R76, R196, R44, R76 ;  /* 0x0000002cc44c723c */ /* 0x004fde000008104c */
[----:B------:R-:W-:-:S03]  /*3d1d0*/  NOP ;  /* 0x0000000000007918 */ /* 0x000fc60000000000 */
        /* <DEDUP_REMOVED lines=8> */
[----:B------:R-:W-:Y:S01]  /*3d260*/  IMAD.MOV.U32 R21, RZ, RZ, R77 ;  /* 0x000000ffff157224 */ /* 0x000fe200078e004d */
[----:B------:R-:W-:Y:S01]  /*3d270*/  MOV R76, R31 ;  /* 0x0000001f004c7202 */ /* 0x000fe20000000f00 */
[----:B------:R-:W-:Y:S01]  /*3d280*/  IMAD.MOV.U32 R20, RZ, RZ, R78 ;  /* 0x000000ffff147224 */ /* 0x000fe200078e004e */
[----:B------:R-:W2:Y:S01]  /*3d290*/  LDL.LU R31, [R1+0x1dcc] ;  /* 0x001dcc00011f7983 */ /* 0x000ea20000300800 */
[----:B------:R-:W-:Y:S01]  /*3d2a0*/  IMAD.MOV.U32 R77, RZ, RZ, R30 ;  /* 0x000000ffff4d7224 */ /* 0x000fe200078e001e */
[----:B------:R-:W-:Y:S01]  /*3d2b0*/  MOV R17, R79 ;  /* 0x0000004f00117202 */ /* 0x000fe20000000f00 */
[----:B------:R-:W-:Y:S01]  /*3d2c0*/  IMAD.MOV.U32 R78, RZ, RZ, R35 ;  /* 0x000000ffff4e7224 */ /* 0x000fe200078e0023 */
[----:B------:R-:W4:Y:S01]  /*3d2d0*/  LDL.LU R30, [R1+0x1dc8] ;  /* 0x001dc800011e7983 */ /* 0x000f220000300800 */
[----:B------:R-:W-:-:S03]  /*3d2e0*/  MOV R79, R34 ;  /* 0x00000022004f7202 */ /* 0x000fc60000000f00 */
[----:B------:R-:W2:Y:S01]  /*3d2f0*/  LDL.LU R35, [R1+0x1dc4] ;  /* 0x001dc40001237983 */ /* 0x000ea20000300800 */
[----:B------:R-:W-:-:S03]  /*3d300*/  IMAD.MOV.U32 R83, RZ, RZ, R50 ;  /* 0x000000ffff537224 */ /* 0x000fc600078e0032 */
[----:B------:R-:W3:Y:S04]  /*3d310*/  LDL.LU R34, [R1+0x1dc0] ;  /* 0x001dc00001227983 */ /* 0x000ee80000300800 */
        /* <DEDUP_REMOVED lines=11> */
[----:B------:R-:W-:Y:S01]  /*3d3d0*/  MOV R95, R15 ;  /* 0x0000000f005f7202 */ /* 0x000fe20000000f00 */
[----:B------:R-:W-:-:S02]  /*3d3e0*/  IMAD.MOV.U32 R96, RZ, RZ, R14 ;  /* 0x000000ffff607224 */ /* 0x000fc400078e000e */
[----:B------:R-:W2:Y:S01]  /*3d3f0*/  LDL.LU R15, [R1+0x1d90] ;  /* 0x001d9000010f7983 */ /* 0x000ea20000300800 */
[----:B------:R-:W-:Y:S01]  /*3d400*/  IMAD.MOV.U32 R97, RZ, RZ, R19 ;  /* 0x000000ffff617224 */ /* 0x000fe200078e0013 */
[----:B------:R-:W-:Y:S02]  /*3d410*/  MOV R98, R11 ;  /* 0x0000000b00627202 */ /* 0x000fe40000000f00 */
[----:B------:R-:W2:Y:S01]  /*3d420*/  LDL.LU R14, [R1+0x1d8c] ;  /* 0x001d8c00010e7983 */ /* 0x000ea20000300800 */
[----:B------:R-:W-:-:S03]  /*3d430*/  IMAD.MOV.U32 R99, RZ, RZ, R58 ;  /* 0x000000ffff637224 */ /* 0x000fc600078e003a */
[----:B------:R-:W2:Y:S01]  /*3d440*/  LDL.LU R19, [R1+0x1d88] ;  /* 0x001d880001137983 */ /* 0x000ea20000300800 */
[----:B------:R-:W-:Y:S01]  /*3d450*/  IMAD.MOV.U32 R100, RZ, RZ, R63 ;  /* 0x000000ffff647224 */ /* 0x000fe200078e003f */
[----:B------:R-:W-:Y:S02]  /*3d460*/  MOV R101, R62 ;  /* 0x0000003e00657202 */ /* 0x000fe40000000f00 */
[----:B------:R-:W2:Y:S01]  /*3d470*/  LDL.LU R11, [R1+0x1d84] ;  /* 0x001d8400010b7983 */ /* 0x000ea20000300800 */
[----:B------:R-:W-:-:S03]  /*3d480*/  IMAD.MOV.U32 R102, RZ, RZ, R67 ;  /* 0x000000ffff667224 */ /* 0x000fc600078e0043 */
[----:B------:R-:W2:Y:S01]  /*3d490*/  LDL.LU R58, [R1+0x1d80] ;  /* 0x001d8000013a7983 */ /* 0x000ea20000300800 */
[----:B------:R-:W-:-:S03]  /*3d4a0*/  IMAD.MOV.U32 R103, RZ, RZ, R42 ;  /* 0x000000ffff677224 */ /* 0x000fc600078e002a */
[----:B------:R-:W2:Y:S04]  /*3d4b0*/  LDL.LU R63, [R1+0x1d7c] ;  /* 0x001d7c00013f7983 */ /* 0x000ea80000300800 */
[----:B------:R-:W2:Y:S04]  /*3d4c0*/  LDL.LU R62, [R1+0x1d78] ;  /* 0x001d7800013e7983 */ /* 0x000ea80000300800 */
[----:B------:R-:W2:Y:S04]  /*3d4d0*/  LDL.LU R67, [R1+0x1d74] ;  /* 0x001d740001437983 */ /* 0x000ea80000300800 */
[----:B------:R-:W2:Y:S01]  /*3d4e0*/  LDL.LU R42, [R1+0x1d70] ;  /* 0x001d7000012a7983 */ /* 0x000ea20000300800 */
[----:B---3--:R-:W-:Y:S01]  /*3d4f0*/  MOV R111, R34 ;  /* 0x00000022006f7202 */ /* 0x008fe20000000f00 */
[----:B----4-:R-:W-:-:S02]  /*3d500*/  IMAD.MOV.U32 R110, RZ, RZ, R51 ;  /* 0x000000ffff6e7224 */ /* 0x010fc400078e0033 */
[----:B--2---:R-:W-:Y:S01]  /*3d510*/  IMAD.MOV.U32 R109, RZ, RZ, R46 ;  /* 0x000000ffff6d7224 */ /* 0x004fe200078e002e */
[----:B------:R-:W-:Y:S02]  /*3d520*/  MOV R108, R47 ;  /* 0x0000002f006c7202 */ /* 0x000fe40000000f00 */
[----:B------:R-:W2:Y:S04]  /*3d530*/  LDL.LU R47, [R1+0x1d6c] ;  /* 0x001d6c00012f7983 */ /* 0x000ea80000300800 */
[----:B------:R-:W3:Y:S04]  /*3d540*/  LDL.LU R46, [R1+0x1d68] ;  /* 0x001d6800012e7983 */ /* 0x000ee80000300800 */
[----:B------:R-:W4:Y:S01]  /*3d550*/  LDL.LU R51, [R1+0x1d64] ;  /* 0x001d640001337983 */ /* 0x000f220000300800 */
[----:B------:R-:W-:Y:S01]  /*3d560*/  MOV R114, R43 ;  /* 0x0000002b00727202 */ /* 0x000fe20000000f00 */
[----:B------:R-:W-:-:S02]  /*3d570*/  IMAD.MOV.U32 R113, RZ, RZ, R38 ;  /* 0x000000ffff717224 */ /* 0x000fc400078e0026 */
[----:B------:R-:W4:Y:S01]  /*3d580*/  LDL.LU R34, [R1+0x1d60] ;  /* 0x001d600001227983 */ /* 0x000f220000300800 */
[----:B------:R-:W-:-:S03]  /*3d590*/  IMAD.MOV.U32 R112, RZ, RZ, R39 ;  /* 0x000000ffff707224 */ /* 0x000fc600078e0027 */
[----:B------:R-:W4:Y:S01]  /*3d5a0*/  LDL.LU R39, [R1+0x1d5c] ;  /* 0x001d5c0001277983 */ /* 0x000f220000300800 */
[----:B------:R-:W-:-:S03]  /*3d5b0*/  IMAD.MOV.U32 R115, RZ, RZ, R50 ;  /* 0x000000ffff737224 */ /* 0x000fc600078e0032 */
[----:B------:R-:W4:Y:S04]  /*3d5c0*/  LDL.LU R38, [R1+0x1d58] ;  /* 0x001d580001267983 */ /* 0x000f280000300800 */
[----:B------:R-:W4:Y:S01]  /*3d5d0*/  LDL.LU R43, [R1+0x1d54] ;  /* 0x001d5400012b7983 */ /* 0x000f220000300800 */
[----:B------:R-:W-:Y:S01]  /*3d5e0*/  IMAD.MOV.U32 R118, RZ, RZ, R59 ;  /* 0x000000ffff767224 */ /* 0x000fe200078e003b */
[----:B------:R-:W-:Y:S02]  /*3d5f0*/  MOV R117, R54 ;  /* 0x0000003600757202 */ /* 0x000fe40000000f00 */
        /* <DEDUP_REMOVED lines=16> */
[----:B------:R-:W-:-:S15]  /*3d700*/  MOV R123, R42 ;  /* 0x0000002a007b7202 */ /* 0x000fde0000000f00 */
[----:B------:R-:W-:-:S02]  /*3d710*/  NOP ;  /* 0x0000000000007918 */ /* 0x000fc40000000000 */
        /* <DEDUP_REMOVED lines=20> */
[----:B------:R-:W-:Y:S01]  /*3d860*/  HMMA.1688.F32.TF32 R240, R244, R8, R240 ;  /* 0x00000008f4f0723c */ /* 0x000fe200000810f0 */
[----:B------:R-:W-:Y:S01]  /*3d870*/  IMAD.MOV.U32 R73, RZ, RZ, R6 ;  /* 0x000000ffff497224 */ /* 0x000fe200078e0006 */
[----:B------:R-:W-:Y:S01]  /*3d880*/  MOV R74, R7 ;  /* 0x00000007004a7202 */ /* 0x000fe20000000f00 */
[----:B------:R-:W-:-:S03]  /*3d890*/  IMAD.MOV.U32 R44, RZ, RZ, R75 ;  /* 0x000000ffff2c7224 */ /* 0x000fc600078e004b */
[----:B------:R-:W-:Y:S01]  /*3d8a0*/  HMMA.1688.F32.TF32 R236, R244, R4, R236 ;  /* 0x00000004f4ec723c */ /* 0x000fe200000810ec */
[----:B------:R-:W-:Y:S01]  /*3d8b0*/  IMAD.MOV.U32 R75, RZ, RZ, R2 ;  /* 0x000000ffff4b7224 */ /* 0x000fe200078e0002 */
[----:B------:R-:W-:Y:S04]  /*3d8c0*/  LDS R244, [R0+UR12+0x7000] ;  /* 0x0070000c00f47984 */ /* 0x000fe80008000800 */
[----:B------:R-:W-:Y:S04]  /*3d8d0*/  LDS R246, [R0+UR12+0x7800] ;  /* 0x0078000c00f67984 */ /* 0x000fe80008000800 */
[----:B------:R-:W-:Y:S04]  /*3d8e0*/  LDS R245, [R3+UR12+0x7000] ;  /* 0x0070000c03f57984 */ /* 0x000fe80008000800 */
[----:B------:R-:W1:Y:S01]  /*3d8f0*/  LDS R247, [R3+UR12+0x7800] ;  /* 0x0078000c03f77984 */ /* 0x000e620008000800 */
[----:B--2---:R-:W-:-:S02]  /*3d900*/  IMAD.MOV.U32 R122, RZ, RZ, R47 ;  /* 0x000000ffff7a7224 */ /* 0x004fc400078e002f */
[----:B---3--:R-:W-:Y:S01]  /*3d910*/  IMAD.MOV.U32 R121, RZ, RZ, R46 ;  /* 0x000000ffff797224 */ /* 0x008fe200078e002e */
[----:B----4-:R-:W-:Y:S01]  /*3d920*/  MOV R120, R51 ;  /* 0x0000003300787202 */ /* 0x010fe20000000f00 */
[----:B------:R-:W-:Y:S02]  /*3d930*/  IMAD.MOV.U32 R127, RZ, RZ, R34 ;  /* 0x000000ffff7f7224 */ /* 0x000fe400078e0022 */
[----:B------:R-:W-:Y:S02]  /*3d940*/  IMAD.MOV.U32 R155, RZ, RZ, R50 ;  /* 0x000000ffff9b7224 */ /* 0x000fe400078e0032 */
[----:B------:R-:W-:Y:S01]  /*3d950*/  IMAD.MOV.U32 R154, RZ, RZ, R55 ;  /* 0x000000ffff9a7224 */ /* 0x000fe200078e0037 */
[----:B------:R-:W-:Y:S01]  /*3d960*/  MOV R153, R54 ;  /* 0x0000003600997202 */ /* 0x000fe20000000f00 */
[----:B------:R-:W-:Y:S01]  /*3d970*/  IMAD.MOV.U32 R152, RZ, RZ, R59 ;  /* 0x000000ffff987224 */ /* 0x000fe200078e003b */
[----:B------:R-:W-:Y:S02]  /*3d980*/  MOV R159, R66 ;  /* 0x00000042009f7202 */ /* 0x000fe40000000f00 */
[----:B------:R-:W2:Y:S04]  /*3d990*/  LDL.LU R66, [R1+0x1d3c] ;  /* 0x001d3c0001427983 */ /* 0x000ea80000300800 */
[----:B------:R-:W2:Y:S04]  /*3d9a0*/  LDL.LU R67, [R1+0x1d38] ;  /* 0x001d380001437983 */ /* 0x000ea80000300800 */
[----:B------:R-:W3:Y:S04]  /*3d9b0*/  LDL.LU R62, [R1+0x1d34] ;  /* 0x001d3400013e7983 */ /* 0x000ee80000300800 */
[----:B------:R-:W3:Y:S01]  /*3d9c0*/  LDL.LU R63, [R1+0x1d30] ;  /* 0x001d3000013f7983 */ /* 0x000ee20000300800 */
[C---:B------:R-:W-:Y:S03]  /*3d9d0*/  HMMA.1688.F32.TF32 R160, R196.reuse, R56, R160 ;  /* 0x00000038c4a0723c */ /* 0x040fe600000810a0 */
[----:B------:R-:W4:Y:S04]  /*3d9e0*/  LDL.LU R58, [R1+0x1d2c] ;  /* 0x001d2c00013a7983 */ /* 0x000f280000300800 */
[----:B------:R-:W4:Y:S04]  /*3d9f0*/  LDL.LU R59, [R1+0x1d28] ;  /* 0x001d2800013b7983 */ /* 0x000f280000300800 */
[----:B------:R-:W2:Y:S01]  /*3da00*/  LDL.LU R54, [R1+0x1d24] ;  /* 0x001d240001367983 */ /* 0x000ea20000300800 */
[C---:B------:R-:W-:Y:S03]  /*3da10*/  HMMA.1688.F32.TF32 R156, R196.reuse, R60, R156 ;  /* 0x0000003cc49c723c */ /* 0x040fe6000008109c */
[----:B------:R-:W2:Y:S04]  /*3da20*/  LDL.LU R55, [R1+0x1d20] ;  /* 0x001d200001377983 */ /* 0x000ea80000300800 */
[----:B------:R-:W3:Y:S01]  /*3da30*/  LDL.LU R50, [R1+0x1d1c] ;  /* 0x001d1c0001327983 */ /* 0x000ee20000300800 */
[----:B------:R-:W-:Y:S03]  /*3da40*/  HMMA.1688.F32.TF32 R196, R196, R64, R152 ;  /* 0x00000040c4c4723c */ /* 0x000fe60000081098 */
[----:B------:R-:W3:Y:S01]  /*3da50*/  LDL.LU R51, [R1+0x1d18] ;  /* 0x001d180001337983 */ /* 0x000ee20000300800 */
[----:B------:R-:W-:-:S03]  /*3da60*/  IMAD.MOV.U32 R124, RZ, RZ, R43 ;  /* 0x000000ffff7c7224 */ /* 0x000fc600078e002b */
[----:B------:R-:W4:Y:S01]  /*3da70*/  LDL.LU R46, [R1+0x1d14] ;  /* 0x001d1400012e7983 */ /* 0x000f220000300800 */
[----:B------:R-:W-:-:S03]  /*3da80*/  IMAD.MOV.U32 R125, RZ, RZ, R38 ;  /* 0x000000ffff7d7224 */ /* 0x000fc600078e0026 */
[----:B------:R-:W4:Y:S01]  /*3da90*/  LDL.LU R47, [R1+0x1d10] ;  /* 0x001d1000012f7983 */ /* 0x000f220000300800 */
[----:B------:R-:W-:-:S03]  /*3daa0*/  MOV R126, R39 ;  /* 0x00000027007e7202 */ /* 0x000fc60000000f00 */
[----:B------:R-:W2:Y:S04]  /*3dab0*/  LDL.LU R42, [R1+0x1d0c] ;  /* 0x001d0c00012a7983 */ /* 0x000ea80000300800 */
[----:B------:R-:W2:Y:S04]  /*3dac0*/  LDL.LU R43, [R1+0x1d08] ;  /* 0x001d0800012b7983 */ /* 0x000ea80000300800 */
        /* <DEDUP_REMOVED lines=8> */
[----:B------:R-:W4:Y:S04]  /*3db50*/  LDL.LU R22, [R1+0x1ce4] ;  /* 0x001ce40001167983 */ /* 0x000f280000300800 */
[----:B------:R-:W4:Y:S01]  /*3db60*/  LDL.LU R23, [R1+0x1ce0] ;  /* 0x001ce00001177983 */ /* 0x000f220000300800 */
[----:B------:R-:W-:-:S03]  /*3db70*/  IMAD.MOV.U32 R12, RZ, RZ, R162 ;  /* 0x000000ffff0c7224 */ /* 0x000fc600078e00a2 */
[----:B------:R-:W2:Y:S01]  /*3db80*/  LDL.LU R18, [R1+0x1cdc] ;  /* 0x001cdc0001127983 */ /* 0x000ea20000300800 */
[----:B------:R-:W-:-:S03]  /*3db90*/  IMAD.MOV.U32 R9, RZ, RZ, R163 ;  /* 0x000000ffff097224 */ /* 0x000fc600078e00a3 */
[----:B------:R-:W3:Y:S01]  /*3dba0*/  LDL.LU R10, [R1+0x1cd8] ;  /* 0x001cd800010a7983 */ /* 0x000ee20000300800 */
[----:B------:R-:W-:Y:S01]  /*3dbb0*/  IMAD.MOV.U32 R16, RZ, RZ, R160 ;  /* 0x000000ffff107224 */ /* 0x000fe200078e00a0 */
[----:B------:R-:W-:Y:S02]  /*3dbc0*/  MOV R13, R161 ;  /* 0x000000a1000d7202 */ /* 0x000fe40000000f00 */
[----:B------:R-:W1:Y:S01]  /*3dbd0*/  LDL.LU R6, [R1+0x1cd4] ;  /* 0x001cd40001067983 */ /* 0x000e620000300800 */
[----:B------:R-:W-:Y:S01]  /*3dbe0*/  IMAD.MOV.U32 R57, RZ, RZ, R158 ;  /* 0x000000ffff397224 */ /* 0x000fe200078e009e */
[----:B------:R-:W-:Y:S02]  /*3dbf0*/  MOV R56, R159 ;  /* 0x0000009f00387202 */ /* 0x000fe40000000f00 */
[----:B------:R-:W1:Y:S01]  /*3dc00*/  LDL.LU R7, [R1+0x1cd0] ;  /* 0x001cd00001077983 */ /* 0x000e620000300800 */
[----:B------:R-:W-:Y:S01]  /*3dc10*/  MOV R61, R156 ;  /* 0x0000009c003d7202 */ /* 0x000fe20000000f00 */
[----:B------:R-:W-:-:S02]  /*3dc20*/  IMAD.MOV.U32 R60, RZ, RZ, R157 ;  /* 0x000000ffff3c7224 */ /* 0x000fc400078e009d */
[----:B------:R-:W4:Y:S01]  /*3dc30*/  LDL.LU.64 R162, [R1+0x1cc8] ;  /* 0x001cc80001a27983 */ /* 0x000f220000300a00 */
[----:B------:R-:W-:-:S03]  /*3dc40*/  IMAD.MOV.U32 R8, RZ, RZ, R196 ;  /* 0x000000ffff087224 */ /* 0x000fc600078e00c4 */
[----:B------:R-:W4:Y:S01]  /*3dc50*/  LDL.LU.64 R160, [R1+0x1cc0] ;  /* 0x001cc00001a07983 */ /* 0x000f220000300a00 */
[----:B------:R-:W-:-:S03]  /*3dc60*/  IMAD.MOV.U32 R196, RZ, RZ, R11 ;  /* 0x000000ffffc47224 */ /* 0x000fc600078e000b */
[----:B------:R-:W4:Y:S01]  /*3dc70*/  LDL.LU.64 R158, [R1+0x1cb8] ;  /* 0x001cb800019e7983 */ /* 0x000f220000300a00 */
[----:B------:R-:W-:-:S03]  /*3dc80*/  IMAD.MOV.U32 R5, RZ, RZ, R197 ;  /* 0x000000ffff057224 */ /* 0x000fc600078e00c5 */
[----:B------:R-:W4:Y:S01]  /*3dc90*/  LDL.LU.64 R156, [R1+0x1cb0] ;  /* 0x001cb000019c7983 */ /* 0x000f220000300a00 */
[----:B------:R-:W-:-:S03]  /*3dca0*/  MOV R4, R198 ;  /* 0x000000c600047202 */ /* 0x000fc60000000f00 */
[----:B------:R-:W4:Y:S01]  /*3dcb0*/  LDL.LU.64 R154, [R1+0x1ca8] ;  /* 0x001ca800019a7983 */ /* 0x000f220000300a00 */
[----:B------:R-:W-:-:S03]  /*3dcc0*/  MOV R197, R19 ;  /* 0x0000001300c57202 */ /* 0x000fc60000000f00 */
[----:B------:R-:W4:Y:S01]  /*3dcd0*/  LDL.LU.64 R152, [R1+0x1ca0] ;  /* 0x001ca00001987983 */ /* 0x000f220000300a00 */
[----:B------:R-:W-:-:S03]  /*3dce0*/  IMAD.MOV.U32 R2, RZ, RZ, R199 ;  /* 0x000000ffff027224 */ /* 0x000fc600078e00c7 */
[----:B------:R-:W3:Y:S01]  /*3dcf0*/  LDL.LU R11, [R1+0x1c9c] ;  /* 0x001c9c00010b7983 */ /* 0x000ee20000300800 */
[----:B------:R-:W-:Y:S02]  /*3dd00*/  IMAD.MOV.U32 R198, RZ, RZ, R14 ;  /* 0x000000ffffc67224 */ /* 0x000fe400078e000e */
[----:B------:R-:W-:Y:S01]  /*3dd10*/  IMAD.MOV.U32 R199, RZ, RZ, R15 ;  /* 0x000000ffffc77224 */ /* 0x000fe200078e000f */
[----:B------:R-:W2:Y:S04]  /*3dd20*/  LDL.LU R19, [R1+0x1c98] ;  /* 0x001c980001137983 */ /* 0x000ea80000300800 */
[----:B------:R-:W4:Y:S04]  /*3dd30*/  LDL.LU R14, [R1+0x1c94] ;  /* 0x001c9400010e7983 */ /* 0x000f280000300800 */
[----:B------:R-:W4:Y:S01]  /*3dd40*/  LDL.LU R15, [R1+0x1c90] ;  /* 0x001c9000010f7983 */ /* 0x000f220000300800 */
[C---:B-1----:R-:W-:Y:S06]  /*3dd50*/  HMMA.1688.F32.TF32 R124, R244.reuse, R6, R124 ;  /* 0x00000006f47c723c */ /* 0x042fec000008107c */
[C---:B---3--:R-:W-:Y:S06]  /*3dd60*/  HMMA.1688.F32.TF32 R120, R244.reuse, R10, R120 ;  /* 0x0000000af478723c */ /* 0x048fec0000081078 */
[C---:B----4-:R-:W-:Y:S11]  /*3dd70*/  HMMA.1688.F32.TF32 R68, R244.reuse, R14, R68 ;  /* 0x0000000ef444723c */ /* 0x050ff60000081044 */
        /* <DEDUP_REMOVED lines=11> */
[----:B------:R-:W4:Y:S01]  /*3de30*/  LDL.LU.64 R68, [R1+0x1c60] ;  /* 0x001c600001447983 */ /* 0x000f220000300a00 */
[----:B--2---:R-:W-:-:S15]  /*3de40*/  HMMA.1688.F32.TF32 R196, R244, R18, R196 ;  /* 0x00000012f4c4723c */ /* 0x004fde00000810c4 */
[----:B------:R-:W-:-:S08]  /*3de50*/  NOP ;  /* 0x0000000000007918 */ /* 0x000fd00000000000 */
[----:B------:R-:W-:Y:S04]  /*3de60*/  STL.64 [R1+0x590], R196 ;  /* 0x000590c401007387 */ /* 0x000fe80000100a00 */
[----:B------:R1:W-:Y:S02]  /*3de70*/  STL.64 [R1+0x598], R198 ;  /* 0x000598c601007387 */ /* 0x0003e40000100a00 */
[C---:B-1----:R-:W-:Y:S06]  /*3de80*/  HMMA.1688.F32.TF32 R196, R244.reuse, R22, R116 ;  /* 0x00000016f4c4723c */ /* 0x042fec0000081074 */
        /* <DEDUP_REMOVED lines=32> */
[----:B------:R3:W-:Y:S04]  /*3e090*/  STL.64 [R1+0x8d0], R80 ;  /* 0x0008d05001007387 */ /* 0x0007e80000100a00 */
[----:B------:R4:W-:Y:S04]  /*3e0a0*/  STL.64 [R1+0x8d8], R82 ;  /* 0x0008d85201007387 */ /* 0x0009e80000100a00 */
[----:B------:R1:W-:Y:S04]  /*3e0b0*/  STL.64 [R1+0x8c0], R72 ;  /* 0x0008c04801007387 */ /* 0x0003e80000100a00 */
[----:B------:R1:W-:Y:S04]  /*3e0c0*/  STL.64 [R1+0x8c8], R74 ;  /* 0x0008c84a01007387 */ /* 0x0003e80000100a00 */
[----:B------:R-:W2:Y:S04]  /*3e0d0*/  LDL.LU R77, [R1+0x24] ;  /* 0x00002400014d7983 */ /* 0x000ea80000300800 */
[----:B------:R-:W2:Y:S04]  /*3e0e0*/  LDL.LU R78, [R1+0x28] ;  /* 0x00002800014e7983 */ /* 0x000ea80000300800 */
[----:B------:R-:W2:Y:S01]  /*3e0f0*/  LDL.LU R79, [R1+0x2c] ;  /* 0x00002c00014f7983 */ /* 0x000ea20000300800 */
[----:B---3--:R-:W-:Y:S01]  /*3e100*/  IMAD.MOV.U32 R81, RZ, RZ, R70 ;  /* 0x000000ffff517224 */ /* 0x008fe200078e0046 */
[----:B------:R-:W-:-:S02]  /*3e110*/  MOV R80, R71 ;  /* 0x0000004700507202 */ /* 0x000fc40000000f00 */
[----:B----4-:R-:W-:Y:S01]  /*3e120*/  MOV R83, R68 ;  /* 0x0000004400537202 */ /* 0x010fe20000000f00 */
[----:B------:R-:W-:Y:S01]  /*3e130*/  IMAD.MOV.U32 R82, RZ, RZ, R69 ;  /* 0x000000ffff527224 */ /* 0x000fe200078e0045 */
[----:B------:R-:W3:Y:S04]  /*3e140*/  LDL.LU R68, [R1] ;  /* 0x0000000001447983 */ /* 0x000ee80000300800 */
[----:B------:R-:W3:Y:S04]  /*3e150*/  LDL.LU R69, [R1+0x4] ;  /* 0x0000040001457983 */ /* 0x000ee80000300800 */
[----:B------:R-:W3:Y:S04]  /*3e160*/  LDL.LU R70, [R1+0x8] ;  /* 0x0000080001467983 */ /* 0x000ee80000300800 */
[----:B------:R-:W3:Y:S04]  /*3e170*/  LDL.LU R71, [R1+0xc] ;  /* 0x00000c0001477983 */ /* 0x000ee80000300800 */
[----:B------:R-:W4:Y:S04]  /*3e180*/  LDL.LU R96, [R1+0x1e0] ;  /* 0x0001e00001607983 */ /* 0x000f280000300800 */
[----:B------:R-:W4:Y:S04]  /*3e190*/  LDL.LU R97, [R1+0x1e4] ;  /* 0x0001e40001617983 */ /* 0x000f280000300800 */
[----:B------:R-:W4:Y:S04]  /*3e1a0*/  LDL.LU R98, [R1+0x1e8] ;  /* 0x0001e80001627983 */ /* 0x000f280000300800 */
[----:B------:R-:W4:Y:S04]  /*3e1b0*/  LDL.LU R99, [R1+0x1ec] ;  /* 0x0001ec0001637983 */ /* 0x000f280000300800 */
[----:B-1----:R-:W2:Y:S04]  /*3e1c0*/  LDL.LU R72, [R1+0x3b0] ;  /* 0x0003b00001487983 */ /* 0x002ea80000300800 */
        /* <DEDUP_REMOVED lines=45> */
[----:B--2---:R-:W-:-:S15]  /*3e4a0*/  HMMA.1688.F32.TF32 R196, R248, R14, R196 ;  /* 0x0000000ef8c4723c */ /* 0x004fde00000810c4 */
[----:B------:R-:W-:-:S02]  /*3e4b0*/  NOP ;  /* 0x0000000000007918 */ /* 0x000fc40000000000 */
[----:B------:R-:W-:Y:S04]  /*3e4c0*/  STL.64 [R1+0x3d0], R116 ;  /* 0x0003d07401007387 */ /* 0x000fe80000100a00 */
[----:B------:R1:W-:Y:S04]  /*3e4d0*/  STL.64 [R1+0x3d8], R118 ;  /* 0x0003d87601007387 */ /* 0x0003e80000100a00 */
[----:B-1----:R-:W2:Y:S04]  /*3e4e0*/  LDL.LU.64 R118, [R1+0x1c58] ;  /* 0x001c580001767983 */ /* 0x002ea80000300a00 */
[----:B------:R-:W2:Y:S04]  /*3e4f0*/  LDL.LU.64 R116, [R1+0x1c50] ;  /* 0x001c500001747983 */ /* 0x000ea80000300a00 */
[----:B------:R-:W-:Y:S04]  /*3e500*/  STL.64 [R1+0x450], R112 ;  /* 0x0004507001007387 */ /* 0x000fe80000100a00 */
[----:B------:R1:W-:Y:S01]  /*3e510*/  STL.64 [R1+0x458], R114 ;  /* 0x0004587201007387 */ /* 0x0003e20000100a00 */
[C---:B------:R-:W-:Y:S03]  /*3e520*/  HMMA.1688.F32.TF32 R108, R248.reuse, R22, R108 ;  /* 0x00000016f86c723c */ /* 0x040fe6000008106c */
[----:B-1----:R-:W3:Y:S04]  /*3e530*/  LDL.LU.64 R114, [R1+0x1c48] ;  /* 0x001c480001727983 */ /* 0x002ee80000300a00 */
[----:B------:R-:W3:Y:S04]  /*3e540*/  LDL.LU.64 R112, [R1+0x1c40] ;  /* 0x001c400001707983 */ /* 0x000ee80000300a00 */
[----:B------:R-:W-:Y:S04]  /*3e550*/  STL.64 [R1+0x470], R196 ;  /* 0x000470c401007387 */ /* 0x000fe80000100a00 */
[----:B------:R1:W-:Y:S01]  /*3e560*/  STL.64 [R1+0x478], R198 ;  /* 0x000478c601007387 */ /* 0x0003e20000100a00 */
[C---:B------:R-:W-:Y:S06]  /*3e570*/  HMMA.1688.F32.TF32 R104, R248.reuse, R26, R104 ;  /* 0x0000001af868723c */ /* 0x040fec0000081068 */
[C---:B-1----:R-:W-:Y:S01]  /*3e580*/  HMMA.1688.F32.TF32 R196, R248.reuse, R18, R72 ;  /* 0x00000012f8c4723c */ /* 0x042fe20000081048 */
[----:B------:R-:W4:Y:S05]  /*3e590*/  LDL.LU R72, [R1+0x80] ;  /* 0x0000800001487983 */ /* 0x000f2a0000300800 */
[C---:B------:R-:W-:Y:S06]  /*3e5a0*/  HMMA.1688.F32.TF32 R100, R248.reuse, R30, R100 ;  /* 0x0000001ef864723c */ /* 0x040fec0000081064 */
[C---:B------:R-:W-:Y:S06]  /*3e5b0*/  HMMA.1688.F32.TF32 R96, R248.reuse, R34, R96 ;  /* 0x00000022f860723c */ /* 0x040fec0000081060 */
[C---:B------:R-:W-:Y:S05]  /*3e5c0*/  HMMA.1688.F32.TF32 R68, R248.reuse, R38, R68 ;  /* 0x00000026f844723c */ /* 0x040fea0000081044 */
[----:B------:R-:W-:Y:S04]  /*3e5d0*/  STL.64 [R1+0x480], R196 ;  /* 0x000480c401007387 */ /* 0x000fe80000100a00 */
[----:B------:R-:W-:Y:S04]  /*3e5e0*/  STL.64 [R1+0x488], R198 ;  /* 0x000488c601007387 */ /* 0x000fe80000100a00 */
[----:B------:R-:W4:Y:S04]  /*3e5f0*/  LDL.LU R73, [R1+0x84] ;  /* 0x0000840001497983 */ /* 0x000f280000300800 */
[----:B------:R-:W4:Y:S04]  /*3e600*/  LDL.LU R74, [R1+0x88] ;  /* 0x00008800014a7983 */ /* 0x000f280000300800 */
[----:B------:R-:W4:Y:S04]  /*3e610*/  LDL.LU R75, [R1+0x8c] ;  /* 0x00008c00014b7983 */ /* 0x000f280000300800 */
[----:B------:R-:W-:Y:S04]  /*3e620*/  STL.64 [R1+0x8b0], R108 ;  /* 0x0008b06c01007387 */ /* 0x000fe80000100a00 */
[----:B------:R1:W-:Y:S01]  /*3e630*/  STL.64 [R1+0x8b8], R110 ;  /* 0x0008b86e01007387 */ /* 0x0003e20000100a00 */
[C---:B------:R-:W-:Y:S03]  /*3e640*/  HMMA.1688.F32.TF32 R92, R248.reuse, R46, R92 ;  /* 0x0000002ef85c723c */ /* 0x040fe6000008105c */
[----:B------:R-:W-:Y:S03]  /*3e650*/  LDS R196, [R0+UR12+0x7080] ;  /* 0x0070800c00c47984 */ /* 0x000fe60008000800 */
[C---:B------:R-:W-:Y:S01]  /*3e660*/  HMMA.1688.F32.TF32 R88, R248.reuse, R50, R88 ;  /* 0x00000032f858723c */ /* 0x040fe20000081058 */
[----:B------:R-:W-:Y:S04]  /*3e670*/  LDS R198, [R0+UR12+0x7880] ;  /* 0x0078800c00c67984 */ /* 0x000fe80008000800 */
[----:B-1----:R-:W2:Y:S04]  /*3e680*/  LDL.LU.64 R110, [R1+0x1c38] ;  /* 0x001c3800016e7983 */ /* 0x002ea80000300a00 */
[----:B------:R-:W2:Y:S04]  /*3e690*/  LDL.LU.64 R108, [R1+0x1c30] ;  /* 0x001c3000016c7983 */ /* 0x000ea80000300a00 */
[----:B------:R-:W-:Y:S04]  /*3e6a0*/  STL.64 [R1+0x8a0], R104 ;  /* 0x0008a06801007387 */ /* 0x000fe80000100a00 */
[----:B------:R1:W-:Y:S01]  /*3e6b0*/  STL.64 [R1+0x8a8], R106 ;  /* 0x0008a86a01007387 */ /* 0x0003e20000100a00 */
[C---:B------:R-:W-:Y:S03]  /*3e6c0*/  HMMA.1688.F32.TF32 R84, R248.reuse, R54, R84 ;  /* 0x00000036f854723c */ /* 0x040fe60000081054 */
[----:B------:R-:W-:Y:S04]  /*3e6d0*/  LDS R197, [R3+UR12+0x7080] ;  /* 0x0070800c03c57984 */ /* 0x000fe80008000800 */
[----:B------:R-:W4:Y:S04]  /*3e6e0*/  LDS R199, [R3+UR12+0x7880] ;  /* 0x0078800c03c77984 */ /* 0x000f280008000800 */
[----:B-1----:R-:W3:Y:S04]  /*3e6f0*/  LDL.LU.64 R106, [R1+0x1c28] ;  /* 0x001c2800016a7983 */ /* 0x002ee80000300a00 */
[----:B------:R-:W3:Y:S04]  /*3e700*/  LDL.LU.64 R104, [R1+0x1c20] ;  /* 0x001c200001687983 */ /* 0x000ee80000300a00 */
        /* <DEDUP_REMOVED lines=10> */
[----:B-1----:R-:W2:Y:S04]  /*3e7b0*/  LDL.LU.64 R70, [R1+0x1bf8] ;  /* 0x001bf80001467983 */ /* 0x002ea80000300a00 */
[----:B------:R-:W2:Y:S01]  /*3e7c0*/  LDL.LU.64 R68, [R1+0x1bf0] ;  /* 0x001bf00001447983 */ /* 0x000ea20000300a00 */
[C---:B------:R-:W-:Y:S06]  /*3e7d0*/  HMMA.1688.F32.TF32 R80, R248.reuse, R58, R80 ;  /* 0x0000003af850723c */ /* 0x040fec0000081050 */
[C---:B------:R-:W-:Y:S06]  /*3e7e0*/  HMMA.1688.F32.TF32 R76, R248.reuse, R62, R76 ;  /* 0x0000003ef84c723c */ /* 0x040fec000008104c */
[----:B------:R-:W-:Y:S06]  /*3e7f0*/  HMMA.1688.F32.TF32 R244, R248, R66, R244 ;  /* 0x00000042f8f4723c */ /* 0x000fec00000810f4 */
[----:B----4-:R-:W-:Y:S06]  /*3e800*/  HMMA.1688.F32.TF32 R72, R196, R6, R72 ;  /* 0x00000006c448723c */ /* 0x010fec0000081048 */
[----:B--2---:R-:W-:-:S15]  /*3e810*/  HMMA.1688.F32.TF32 R68, R248, R42, R68 ;  /* 0x0000002af844723c */ /* 0x004fde0000081044 */
[----:B------:R-:W-:-:S08]  /*3e820*/  NOP ;  /* 0x0000000000007918 */ /* 0x000fd00000000000 */
[----:B------:R-:W-:Y:S04]  /*3e830*/  STL.64 [R1+0x860], R68 ;  /* 0x0008604401007387 */ /* 0x000fe80000100a00 */
[----:B------:R-:W-:Y:S04]  /*3e840*/  STL.64 [R1+0x868], R70 ;  /* 0x0008684601007387 */ /* 0x000fe80000100a00 */
        /* <DEDUP_REMOVED lines=20> */
[----:B------:R-:W3:Y:S04]  /*3e990*/  LDL.LU R248, [R1+0x70] ;  /* 0x0000700001f87983 */ /* 0x000ee80000300800 */
[----:B------:R-:W-:Y:S04]  /*3e9a0*/  STL.64 [R1+0x810], R244 ;  /* 0x000810f401007387 */ /* 0x000fe80000100a00 */
[----:B------:R-:W-:Y:S04]  /*3e9b0*/  STL.64 [R1+0x818], R246 ;  /* 0x000818f601007387 */ /* 0x000fe80000100a00 */
[----:B------:R-:W3:Y:S04]  /*3e9c0*/  LDL.LU R249, [R1+0x74] ;  /* 0x0000740001f97983 */ /* 0x000ee80000300800 */
[----:B------:R-:W3:Y:S04]  /*3e9d0*/  LDL.LU R250, [R1+0x78] ;  /* 0x0000780001fa7983 */ /* 0x000ee80000300800 */
[----:B------:R-:W3:Y:S04]  /*3e9e0*/  LDL.LU R251, [R1+0x7c] ;  /* 0x00007c0001fb7983 */ /* 0x000ee80000300800 */
[----:B------:R-:W-:Y:S04]  /*3e9f0*/  STL.64 [R1], R72 ;  /* 0x0000004801007387 */ /* 0x000fe80000100a00 */
[----:B------:R1:W-:Y:S01]  /*3ea00*/  STL.64 [R1+0x8], R74 ;  /* 0x0000084a01007387 */ /* 0x0003e20000100a00 */
[----:B------:R-:W-:-:S02]  /*3ea10*/  LOP3.LUT R64, R0, 0x40, RZ, 0x3c, !PT ;  /* 0x0000004000407812 */ /* 0x000fc400078e3cff */
[----:B------:R-:W-:Y:S01]  /*3ea20*/  LOP3.LUT R65, R0, 0x60, RZ, 0x3c, !PT ;  /* 0x0000006000417812 */ /* 0x000fe200078e3cff */
[----:B------:R-:W-:Y:S04]  /*3ea30*/  LDS R244, [R0+UR12+0x7100] ;  /* 0x0071000c00f47984 */ /* 0x000fe80008000800 */
[----:B------:R-:W-:Y:S04]  /*3ea40*/  LDS R68, [R64+UR12+0x7080] ;  /* 0x0070800c40447984 */ /* 0x000fe80008000800 */
[----:B-1----:R-:W2:Y:S04]  /*3ea50*/  LDL.LU.64 R74, [R1+0x1b98] ;  /* 0x001b9800014a7983 */ /* 0x002ea80000300a00 */
[----:B------:R-:W2:Y:S04]  /*3ea60*/  LDL.LU.64 R72, [R1+0x1b90] ;  /* 0x001b900001487983 */ /* 0x000ea80000300a00 */
[----:B------:R-:W-:Y:S04]  /*3ea70*/  LDS R70, [R64+UR12+0x7880] ;  /* 0x0078800c40467984 */ /* 0x000fe80008000800 */
[----:B------:R-:W-:Y:S04]  /*3ea80*/  LDS R69, [R65+UR12+0x7080] ;  /* 0x0070800c41457984 */ /* 0x000fe80008000800 */
[----:B------:R-:W-:Y:S04]  /*3ea90*/  LDS R71, [R65+UR12+0x7880] ;  /* 0x0078800c41477984 */ /* 0x000fe80008000800 */
[----:B------:R-:W-:Y:S04]  /*3eaa0*/  LDS R246, [R0+UR12+0x7900] ;  /* 0x0079000c00f67984 */ /* 0x000fe80008000800 */
[----:B------:R-:W-:Y:S04]  /*3eab0*/  LDS R245, [R3+UR12+0x7100] ;  /* 0x0071000c03f57984 */ /* 0x000fe80008000800 */
[----:B------:R-:W1:Y:S01]  /*3eac0*/  LDS R247, [R3+UR12+0x7900] ;  /* 0x0079000c03f77984 */ /* 0x000e620008000800 */
[C---:B---3--:R-:W-:Y:S06]  /*3ead0*/  HMMA.1688.F32.TF32 R248, R196.reuse, R10, R248 ;  /* 0x0000000ac4f8723c */ /* 0x048fec00000810f8 */
[----:B----4-:R-:W-:-:S15]  /*3eae0*/  HMMA.1688.F32.TF32 R76, R196, R18, R76 ;  /* 0x00000012c44c723c */ /* 0x010fde000008104c */
[----:B------:R-:W-:-:S02]  /*3eaf0*/  NOP ;  /* 0x0000000000007918 */ /* 0x000fc40000000000 */
[----:B------:R-:W-:Y:S04]  /*3eb00*/  STL.64 [R1+0x10], R248 ;  /* 0x000010f801007387 */ /* 0x000fe80000100a00 */
[----:B------:R2:W-:Y:S02]  /*3eb10*/  STL.64 [R1+0x18], R250 ;  /* 0x000018fa01007387 */ /* 0x0005e40000100a00 */
[C---:B--2---:R-:W-:Y:S06]  /*3eb20*/  HMMA.1688.F32.TF32 R248, R196.reuse, R14, R72 ;  /* 0x0000000ec4f8723c */ /* 0x044fec0000081048 */
[C---:B------:R-:W-:Y:S06]  /*3eb30*/  HMMA.1688.F32.TF32 R72, R196.reuse, R22, R80 ;  /* 0x00000016c448723c */ /* 0x040fec0000081050 */
[C---:B------:R-:W-:Y:S11]  /*3eb40*/  HMMA.1688.F32.TF32 R80, R196.reuse, R26, R84 ;  /* 0x0000001ac450723c */ /* 0x040ff60000081054 */
[----:B------:R-:W-:Y:S04]  /*3eb50*/  STL.64 [R1+0x20], R248 ;  /* 0x000020f801007387 */ /* 0x000fe80000100a00 */
[----:B------:R-:W-:Y:S04]  /*3eb60*/  STL.64 [R1+0x28], R250 ;  /* 0x000028fa01007387 */ /* 0x000fe80000100a00 */
[----:B------:R-:W-:Y:S04]  /*3eb70*/  STL.64 [R1+0x30], R76 ;  /* 0x0000304c01007387 */ /* 0x000fe80000100a00 */
[----:B------:R2:W-:Y:S02]  /*3eb80*/  STL.64 [R1+0x38], R78 ;  /* 0x0000384e01007387 */ /* 0x0005e40000100a00 */
[C---:B--2---:R-:W-:Y:S02]  /*3eb90*/  HMMA.1688.F32.TF32 R76, R196.reuse, R30, R88 ;  /* 0x0000001ec44c723c */ /* 0x044fe40000081058 */
[----:B------:R-:W-:Y:S04]  /*3eba0*/  STL.64 [R1+0x800], R72 ;  /* 0x0008004801007387 */ /* 0x000fe80000100a00 */
[----:B------:R2:W-:Y:S04]  /*3ebb0*/  STL.64 [R1+0x808], R74 ;  /* 0x0008084a01007387 */ /* 0x0005e80000100a00 */
[----:B------:R-:W-:Y:S04]  /*3ebc0*/  STL.64 [R1+0x7f0], R80 ;  /* 0x0007f05001007387 */ /* 0x000fe80000100a00 */
[----:B------:R3:W-:Y:S01]  /*3ebd0*/  STL.64 [R1+0x7f8], R82 ;  /* 0x0007f85201007387 */ /* 0x0007e20000100a00 */
[C---:B--2---:R-:W-:Y:S08]  /*3ebe0*/  HMMA.1688.F32.TF32 R72, R196.reuse, R34, R92 ;  /* 0x00000022c448723c */ /* 0x044ff0000008105c */
[----:B------:R-:W-:Y:S01]  /*3ebf0*/  STL.64 [R1+0x7e0], R76 ;  /* 0x0007e04c01007387 */ /* 0x000fe20000100a00 */
[C---:B---3--:R-:W-:Y:S03]  /*3ec00*/  HMMA.1688.F32.TF32 R80, R196.reuse, R38, R96 ;  /* 0x00000026c450723c */ /* 0x048fe60000081060 */
[----:B------:R2:W-:Y:S03]  /*3ec10*/  STL.64 [R1+0x7e8], R78 ;  /* 0x0007e84e01007387 */ /* 0x0005e60000100a00 */
[C---:B--2---:R-:W-:Y:S08]  /*3ec20*/  HMMA.1688.F32.TF32 R76, R196.reuse, R42, R100 ;  /* 0x0000002ac44c723c */ /* 0x044ff00000081064 */
[----:B------:R-:W-:Y:S04]  /*3ec30*/  STL.64 [R1+0x7d0], R72 ;  /* 0x0007d04801007387 */ /* 0x000fe80000100a00 */
[----:B------:R2:W-:Y:S05]  /*3ec40*/  STL.64 [R1+0x7d8], R74 ;  /* 0x0007d84a01007387 */ /* 0x0005ea0000100a00 */
[----:B------:R-:W-:Y:S04]  /*3ec50*/  STL.64 [R1+0x7c0], R80 ;  /* 0x0007c05001007387 */ /* 0x000fe80000100a00 */
[----:B------:R3:W-:Y:S01]  /*3ec60*/  STL.64 [R1+0x7c8], R82 ;  /* 0x0007c85201007387 */ /* 0x0007e20000100a00 */
[C---:B--2---:R-:W-:Y:S03]  /*3ec70*/  HMMA.1688.F32.TF32 R72, R196.reuse, R46, R104 ;  /* 0x0000002ec448723c */ /* 0x044fe60000081068 */
[----:B------:R-:W-:Y:S03]  /*3ec80*/  STL.64 [R1+0x7b0], R76 ;  /* 0x0007b04c01007387 */ /* 0x000fe60000100a00 */
[C---:B---3--:R-:W-:Y:S01]  /*3ec90*/  HMMA.1688.F32.TF32 R80, R196.reuse, R50, R108 ;  /* 0x00000032c450723c */ /* 0x048fe2000008106c */
        /* <DEDUP_REMOVED lines=8> */
[C---:B---3--:R-:W-:Y:S01]  /*3ed20*/  HMMA.1688.F32.TF32 R80, R196.reuse, R62, R120 ;  /* 0x0000003ec450723c */ /* 0x048fe20000081078 */
[----:B------:R2:W-:Y:S05]  /*3ed30*/  STL.64 [R1+0x788], R78 ;  /* 0x0007884e01007387 */ /* 0x0005ea0000100a00 */
[----:B--2---:R-:W-:Y:S11]  /*3ed40*/  HMMA.1688.F32.TF32 R76, R196, R66, R124 ;  /* 0x00000042c44c723c */ /* 0x004ff6000008107c */
[----:B------:R2:W-:Y:S04]  /*3ed50*/  STL.64 [R1+0x770], R72 ;  /* 0x0007704801007387 */ /* 0x0005e80000100a00 */
[----:B------:R3:W-:Y:S04]  /*3ed60*/  STL.64 [R1+0x778], R74 ;  /* 0x0007784a01007387 */ /* 0x0007e80000100a00 */
[----:B------:R-:W-:Y:S01]  /*3ed70*/  STL.64 [R1+0x760], R80 ;  /* 0x0007605001007387 */ /* 0x000fe20000100a00 */
[----:B--2---:R-:W-:-:S03]  /*3ed80*/  IMAD.MOV.U32 R72, RZ, RZ, R148 ;  /* 0x000000ffff487224 */ /* 0x004fc600078e0094 */
[----:B------:R-:W-:Y:S01]  /*3ed90*/  STL.64 [R1+0x768], R82 ;  /* 0x0007685201007387 */ /* 0x000fe20000100a00 */
[----:B------:R-:W-:-:S03]  /*3eda0*/  IMAD.MOV.U32 R73, RZ, RZ, R149 ;  /* 0x000000ffff497224 */ /* 0x000fc600078e0095 */
[----:B------:R-:W2:Y:S01]  /*3edb0*/  LDL.LU R148, [R1+0x1b88] ;  /* 0x001b880001947983 */ /* 0x000ea20000300800 */
[----:B---3--:R-:W-:Y:S01]  /*3edc0*/  MOV R74, R150 ;  /* 0x00000096004a7202 */ /* 0x008fe20000000f00 */
[----:B------:R-:W-:Y:S02]  /*3edd0*/  IMAD.MOV.U32 R75, RZ, RZ, R151 ;  /* 0x000000ffff4b7224 */ /* 0x000fe400078e0097 */
        /* <DEDUP_REMOVED lines=29> */
[----:B---3--:R-:W-:-:S03]  /*3efb0*/  IMAD.MOV.U32 R76, RZ, RZ, R140 ;  /* 0x000000ffff4c7224 */ /* 0x008fc600078e008c */
[----:B------:R-:W3:Y:S01]  /*3efc0*/  LDL.LU R80, [R1+0x90] ;  /* 0x0000900001507983 */ /* 0x000ee20000300800 */
[----:B------:R-:W-:-:S03]  /*3efd0*/  MOV R77, R141 ;  /* 0x0000008d004d7202 */ /* 0x000fc60000000f00 */
[----:B------:R-:W3:Y:S01]  /*3efe0*/  LDL.LU R81, [R1+0x94] ;  /* 0x0000940001517983 */ /* 0x000ee20000300800 */
[----:B----4-:R-:W-:-:S03]  /*3eff0*/  IMAD.MOV.U32 R78, RZ, RZ, R142 ;  /* 0x000000ffff4e7224 */ /* 0x010fc600078e008e */
[----:B------:R-:W3:Y:S01]  /*3f000*/  LDL.LU R82, [R1+0x98] ;  /* 0x0000980001527983 */ /* 0x000ee20000300800 */
[----:B------:R-:W-:-:S03]  /*3f010*/  IMAD.MOV.U32 R79, RZ, RZ, R143 ;  /* 0x000000ffff4f7224 */ /* 0x000fc600078e008f */
[----:B------:R-:W3:Y:S01]  /*3f020*/  LDL.LU R83, [R1+0x9c] ;  /* 0x00009c0001537983 */ /* 0x000ee20000300800 */
        /* <DEDUP_REMOVED lines=35> */
[----:B------:R-:W4:Y:S01]  /*3f260*/  LDL.LU R147, [R1+0x1b2c] ;  /* 0x001b2c0001937983 */ /* 0x000f220000300800 */
[----:B-1----:R-:W-:Y:S06]  /*3f270*/  HMMA.1688.F32.TF32 R72, R244, R38, R72 ;  /* 0x00000026f448723c */ /* 0x002fec0000081048 */
[C---:B--2---:R-:W-:Y:S06]  /*3f280*/  HMMA.1688.F32.TF32 R120, R68.reuse, R22, R116 ;  /* 0x000000164478723c */ /* 0x044fec0000081074 */
[C---:B------:R-:W-:Y:S06]  /*3f290*/  HMMA.1688.F32.TF32 R116, R68.reuse, R26, R112 ;  /* 0x0000001a4474723c */ /* 0x040fec0000081070 */
[C---:B------:R-:W-:Y:S06]  /*3f2a0*/  HMMA.1688.F32.TF32 R112, R68.reuse, R30, R108 ;  /* 0x0000001e4470723c */ /* 0x040fec000008106c */
[C---:B------:R-:W-:Y:S06]  /*3f2b0*/  HMMA.1688.F32.TF32 R108, R68.reuse, R34, R104 ;  /* 0x00000022446c723c */ /* 0x040fec0000081068 */
[C---:B------:R-:W-:Y:S06]  /*3f2c0*/  HMMA.1688.F32.TF32 R104, R68.reuse, R38, R100 ;  /* 0x000000264468723c */ /* 0x040fec0000081064 */
[C---:B------:R-:W-:Y:S06]  /*3f2d0*/  HMMA.1688.F32.TF32 R100, R68.reuse, R42, R96 ;  /* 0x0000002a4464723c */ /* 0x040fec0000081060 */
[C---:B---3--:R-:W-:Y:S01]  /*3f2e0*/  HMMA.1688.F32.TF32 R80, R68.reuse, R46, R80 ;  /* 0x0000002e4450723c */ /* 0x048fe20000081050 */
        /* <DEDUP_REMOVED lines=12> */
[----:B------:R-:W-:Y:S01]  /*3f3b0*/  STL.64 [R1+0x6e0], R80 ;  /* 0x0006e05001007387 */ /* 0x000fe20000100a00 */
[C---:B----4-:R-:W-:Y:S03]  /*3f3c0*/  HMMA.1688.F32.TF32 R96, R68.reuse, R50, R144 ;  /* 0x000000324460723c */ /* 0x050fe60000081090 */
[----:B------:R2:W-:Y:S03]  /*3f3d0*/  STL.64 [R1+0x6e8], R82 ;  /* 0x0006e85201007387 */ /* 0x0005e60000100a00 */
[C---:B-1----:R-:W-:Y:S06]  /*3f3e0*/  HMMA.1688.F32.TF32 R100, R68.reuse, R54, R148 ;  /* 0x000000364464723c */ /* 0x042fec0000081094 */
[C---:B------:R-:W-:Y:S06]  /*3f3f0*/  HMMA.1688.F32.TF32 R128, R68.reuse, R6, R128 ;  /* 0x000000064480723c */ /* 0x040fec0000081080 */
[C---:B------:R-:W-:Y:S06]  /*3f400*/  HMMA.1688.F32.TF32 R132, R68.reuse, R10, R132 ;  /* 0x0000000a4484723c */ /* 0x040fec0000081084 */
[C---:B------:R-:W-:Y:S01]  /*3f410*/  HMMA.1688.F32.TF32 R136, R68.reuse, R14, R136 ;  /* 0x0000000e4488723c */ /* 0x040fe20000081088 */
[----:B------:R-:W-:Y:S04]  /*3f420*/  STL.64 [R1+0x6d0], R96 ;  /* 0x0006d06001007387 */ /* 0x000fe80000100a00 */
[----:B------:R1:W-:Y:S01]  /*3f430*/  STL.64 [R1+0x6d8], R98 ;  /* 0x0006d86201007387 */ /* 0x0003e20000100a00 */
[C---:B--2---:R-:W-:Y:S06]  /*3f440*/  HMMA.1688.F32.TF32 R80, R68.reuse, R58, R152 ;  /* 0x0000003a4450723c */ /* 0x044fec0000081098 */
[C---:B------:R-:W-:Y:S01]  /*3f450*/  HMMA.1688.F32.TF32 R140, R68.reuse, R18, R140 ;  /* 0x00000012448c723c */ /* 0x040fe2000008108c */
[----:B------:R-:W-:Y:S01]  /*3f460*/  IMAD.MOV.U32 R108, RZ, RZ, R212 ;  /* 0x000000ffff6c7224 */ /* 0x000fe200078e00d4 */
[----:B------:R-:W-:Y:S01]  /*3f470*/  MOV R109, R213 ;  /* 0x000000d5006d7202 */ /* 0x000fe20000000f00 */
[----:B------:R-:W-:Y:S01]  /*3f480*/  IMAD.MOV.U32 R110, RZ, RZ, R214 ;  /* 0x000000ffff6e7224 */ /* 0x000fe200078e00d6 */
[----:B------:R-:W-:Y:S01]  /*3f490*/  MOV R112, R208 ;  /* 0x000000d000707202 */ /* 0x000fe20000000f00 */
[----:B------:R-:W-:Y:S01]  /*3f4a0*/  IMAD.MOV.U32 R111, RZ, RZ, R215 ;  /* 0x000000ffff6f7224 */ /* 0x000fe200078e00d7 */
[C---:B-1----:R-:W-:Y:S01]  /*3f4b0*/  HMMA.1688.F32.TF32 R96, R68.reuse, R62, R156 ;  /* 0x0000003e4460723c */ /* 0x042fe2000008109c */
[----:B------:R-:W-:Y:S04]  /*3f4c0*/  STL.64 [R1+0x6c0], R100 ;  /* 0x0006c06401007387 */ /* 0x000fe80000100a00 */
[----:B------:R-:W-:Y:S01]  /*3f4d0*/  STL.64 [R1+0x6c8], R102 ;  /* 0x0006c86601007387 */ /* 0x000fe20000100a00 */
[----:B------:R-:W-:Y:S01]  /*3f4e0*/  HMMA.1688.F32.TF32 R68, R68, R66, R160 ;  /* 0x000000424444723c */ /* 0x000fe200000810a0 */
[----:B------:R-:W-:Y:S01]  /*3f4f0*/  IMAD.MOV.U32 R113, RZ, RZ, R209 ;  /* 0x000000ffff717224 */ /* 0x000fe200078e00d1 */
[----:B------:R-:W-:Y:S01]  /*3f500*/  MOV R115, R211 ;  /* 0x000000d300737202 */ /* 0x000fe20000000f00 */
[----:B------:R-:W-:-:S02]  /*3f510*/  IMAD.MOV.U32 R114, RZ, RZ, R210 ;  /* 0x000000ffff727224 */ /* 0x000fc400078e00d2 */
[----:B------:R-:W-:Y:S01]  /*3f520*/  IMAD.MOV.U32 R116, RZ, RZ, R204 ;  /* 0x000000ffff747224 */ /* 0x000fe200078e00cc */
[----:B------:R-:W-:Y:S04]  /*3f530*/  STL.64 [R1+0x6b0], R80 ;  /* 0x0006b05001007387 */ /* 0x000fe80000100a00 */
[----:B------:R-:W-:Y:S01]  /*3f540*/  STL.64 [R1+0x6b8], R82 ;  /* 0x0006b85201007387 */ /* 0x000fe20000100a00 */
[----:B------:R-:W-:Y:S01]  /*3f550*/  IMAD.MOV.U32 R117, RZ, RZ, R205 ;  /* 0x000000ffff757224 */ /* 0x000fe200078e00cd */
[----:B------:R-:W-:Y:S01]  /*3f560*/  MOV R118, R206 ;  /* 0x000000ce00767202 */ /* 0x000fe20000000f00 */
[----:B------:R-:W-:Y:S01]  /*3f570*/  IMAD.MOV.U32 R119, RZ, RZ, R207 ;  /* 0x000000ffff777224 */ /* 0x000fe200078e00cf */
[----:B------:R-:W-:Y:S01]  /*3f580*/  MOV R120, R192 ;  /* 0x000000c000787202 */ /* 0x000fe20000000f00 */
[----:B------:R-:W-:Y:S01]  /*3f590*/  IMAD.MOV.U32 R121, RZ, RZ, R193 ;  /* 0x000000ffff797224 */ /* 0x000fe200078e00c1 */
[----:B------:R-:W-:Y:S01]  /*3f5a0*/  MOV R123, R195 ;  /* 0x000000c3007b7202 */ /* 0x000fe20000000f00 */
[----:B------:R-:W-:Y:S04]  /*3f5b0*/  STL.64 [R1+0x6a0], R96 ;  /* 0x0006a06001007387 */ /* 0x000fe80000100a00 */
[----:B------:R1:W-:Y:S01]  /*3f5c0*/  STL.64 [R1+0x6a8], R98 ;  /* 0x0006a86201007387 */ /* 0x0003e20000100a00 */
[----:B------:R-:W-:-:S02]  /*3f5d0*/  IMAD.MOV.U32 R122, RZ, RZ, R194 ;  /* 0x000000ffff7a7224 */ /* 0x000fc400078e00c2 */
[----:B------:R-:W-:Y:S01]  /*3f5e0*/  IMAD.MOV.U32 R104, RZ, RZ, R188 ;  /* 0x000000ffff687224 */ /* 0x000fe200078e00bc */
[----:B------:R-:W-:Y:S01]  /*3f5f0*/  MOV R106, R184 ;  /* 0x000000b8006a7202 */ /* 0x000fe20000000f00 */
[----:B------:R-:W-:Y:S01]  /*3f600*/  IMAD.MOV.U32 R105, RZ, RZ, R189 ;  /* 0x000000ffff697224 */ /* 0x000fe200078e00bd */
[C---:B------:R-:W-:Y:S01]  /*3f610*/  HMMA.1688.F32.TF32 R168, R244.reuse, R10, R168 ;  /* 0x0000000af4a8723c */ /* 0x040fe200000810a8 */
[----:B------:R-:W-:Y:S01]  /*3f620*/  IMAD.MOV.U32 R107, RZ, RZ, R185 ;  /* 0x000000ffff6b7224 */ /* 0x000fe200078e00b9 */
[----:B------:R-:W-:Y:S04]  /*3f630*/  LDS R148, [R64+UR12+0x7180] ;  /* 0x0071800c40947984 */ /* 0x000fe80008000800 */
[C---:B-1----:R-:W-:Y:S01]  /*3f640*/  HMMA.1688.F32.TF32 R96, R244.reuse, R22, R92 ;  /* 0x00000016f460723c */ /* 0x042fe2000008105c */
[----:B------:R-:W-:Y:S04]  /*3f650*/  LDS R150, [R64+UR12+0x7980] ;  /* 0x0079800c40967984 */ /* 0x000fe80008000800 */
[----:B------:R-:W-:Y:S01]  /*3f660*/  LDS R149, [R65+UR12+0x7180] ;  /* 0x0071800c41957984 */ /* 0x000fe20008000800 */
[C---:B------:R-:W-:Y:S03]  /*3f670*/  HMMA.1688.F32.TF32 R92, R244.reuse, R26, R88 ;  /* 0x0000001af45c723c */ /* 0x040fe60000081058 */
[----:B------:R-:W-:Y:S03]  /*3f680*/  LDS R151, [R65+UR12+0x7980] ;  /* 0x0079800c41977984 */ /* 0x000fe60008000800 */
        /* <DEDUP_REMOVED lines=14> */
[----:B------:R-:W-:Y:S04]  /*3f770*/  LDS R68, [R64+UR12+0x7100] ;  /* 0x0071000c40447984 */ /* 0x000fe80008000800 */
[----:B------:R-:W-:Y:S01]  /*3f780*/  LDS R70, [R64+UR12+0x7900] ;  /* 0x0079000c40467984 */ /* 0x000fe20008000800 */
[----:B-1----:R-:W-:Y:S03]  /*3f790*/  HMMA.1688.F32.TF32 R72, R244, R42, R248 ;  /* 0x0000002af448723c */ /* 0x002fe600000810f8 */
[----:B------:R-:W-:Y:S04]  /*3f7a0*/  LDS R69, [R65+UR12+0x7100] ;  /* 0x0071000c41457984 */ /* 0x000fe80008000800 */
[----:B------:R-:W1:Y:S01]  /*3f7b0*/  LDS R71, [R65+UR12+0x7900] ;  /* 0x0079000c41477984 */ /* 0x000e620008000800 */
[----:B------:R-:W-:-:S03]  /*3f7c0*/  IMAD.MOV.U32 R248, RZ, RZ, R203 ;  /* 0x000000fffff87224 */ /* 0x000fc600078e00cb */
[----:B------:R-:W2:Y:S01]  /*3f7d0*/  LDL.LU R203, [R1+0x1b28] ;  /* 0x001b280001cb7983 */ /* 0x000ea20000300800 */
[----:B------:R-:W-:Y:S01]  /*3f7e0*/  IMAD.MOV.U32 R249, RZ, RZ, R202 ;  /* 0x000000fffff97224 */ /* 0x000fe200078e00ca */
[----:B------:R-:W-:Y:S01]  /*3f7f0*/  MOV R250, R201 ;  /* 0x000000c900fa7202 */ /* 0x000fe20000000f00 */
[----:B------:R-:W-:Y:S01]  /*3f800*/  IMAD.MOV.U32 R251, RZ, RZ, R200 ;  /* 0x000000fffffb7224 */ /* 0x000fe200078e00c8 */
[----:B------:R-:W-:Y:S01]  /*3f810*/  HMMA.1688.F32.TF32 R80, R244, R6, R164 ;  /* 0x00000006f450723c */ /* 0x000fe200000810a4 */
[----:B------:R-:W-:Y:S01]  /*3f820*/  IMAD.MOV.U32 R160, RZ, RZ, R29 ;  /* 0x000000ffffa07224 */ /* 0x000fe200078e001d */
[----:B------:R-:W-:Y:S01]  /*3f830*/  LDS R77, [R3+UR12+0x7180] ;  /* 0x0071800c034d7984 */ /* 0x000fe20008000800 */
[----:B------:R-:W-:-:S03]  /*3f840*/  IMAD.MOV.U32 R161, RZ, RZ, R32 ;  /* 0x000000ffffa17224 */ /* 0x000fc600078e0020 */
[C---:B------:R-:W-:Y:S01]  /*3f850*/  HMMA.1688.F32.TF32 R172, R244.reuse, R14, R172 ;  /* 0x0000000ef4ac723c */ /* 0x040fe200000810ac */
[----:B------:R-:W-:Y:S04]  /*3f860*/  LDS R79, [R3+UR12+0x7980] ;  /* 0x0079800c034f7984 */ /* 0x000fe80008000800 */
        /* <DEDUP_REMOVED lines=26> */
[----:B------:R-:W-:Y:S01]  /*3fa10*/  MOV R73, R180 ;  /* 0x000000b400497202 */ /* 0x000fe20000000f00 */
[----:B----4-:R-:W-:Y:S01]  /*3fa20*/  IMAD.MOV.U32 R74, RZ, RZ, R181 ;  /* 0x000000ffff4a7224 */ /* 0x010fe200078e00b5 */
[----:B------:R-:W-:Y:S01]  /*3fa30*/  MOV R88, R183 ;  /* 0x000000b700587202 */ /* 0x000fe20000000f00 */
[----:B------:R-:W-:Y:S01]  /*3fa40*/  IMAD.MOV.U32 R75, RZ, RZ, R182 ;  /* 0x000000ffff4b7224 */ /* 0x000fe200078e00b6 */
[----:B------:R-:W-:Y:S01]  /*3fa50*/  HMMA.1688.F32.TF32 R176, R244, R18, R176 ;  /* 0x00000012f4b0723c */ /* 0x000fe200000810b0 */
[----:B------:R-:W-:Y:S01]  /*3fa60*/  IMAD.MOV.U32 R89, RZ, RZ, R187 ;  /* 0x000000ffff597224 */ /* 0x000fe200078e00bb */
[----:B------:R-:W-:Y:S01]  /*3fa70*/  MOV R91, R191 ;  /* 0x000000bf005b7202 */ /* 0x000fe20000000f00 */
[----:B------:R-:W-:Y:S01]  /*3fa80*/  IMAD.MOV.U32 R90, RZ, RZ, R190 ;  /* 0x000000ffff5a7224 */ /* 0x000fe200078e00be */
[----:B------:R-:W-:Y:S04]  /*3fa90*/  LDS R76, [R0+UR12+0x7180] ;  /* 0x0071800c004c7984 */ /* 0x000fe80008000800 */
[----:B------:R-:W3:Y:S01]  /*3faa0*/  LDS R78, [R0+UR12+0x7980] ;  /* 0x0079800c004e7984 */ /* 0x000ee20008000800 */
[----:B--2---:R-:W-:-:S02]  /*3fab0*/  IMAD.MOV.U32 R127, RZ, RZ, R203 ;  /* 0x000000ffff7f7224 */ /* 0x004fc400078e00cb */
[----:B------:R-:W-:Y:S01]  /*3fac0*/  IMAD.MOV.U32 R126, RZ, RZ, R202 ;  /* 0x000000ffff7e7224 */ /* 0x000fe200078e00ca */
[----:B------:R-:W-:Y:S01]  /*3fad0*/  MOV R125, R201 ;  /* 0x000000c9007d7202 */ /* 0x000fe20000000f00 */
[----:B------:R-:W-:Y:S02]  /*3fae0*/  IMAD.MOV.U32 R124, RZ, RZ, R200 ;  /* 0x000000ffff7c7224 */ /* 0x000fe400078e00c8 */
        /* <DEDUP_REMOVED lines=14> */
[----:B------:R-:W3:Y:S04]  /*3fbd0*/  LDL.LU R184, [R1+0x1ac0] ;  /* 0x001ac00001b87983 */ /* 0x000ee80000300800 */
[----:B------:R-:W3:Y:S04]  /*3fbe0*/  LDL.LU R185, [R1+0x1abc] ;  /* 0x001abc0001b97983 */ /* 0x000ee80000300800 */
[----:B------:R-:W3:Y:S04]  /*3fbf0*/  LDL.LU R186, [R1+0x1ab8] ;  /* 0x001ab80001ba7983 */ /* 0x000ee80000300800 */
        /* <DEDUP_REMOVED lines=8> */
[----:B------:R-:W-:Y:S06]  /*3fc80*/  HMMA.1688.F32.TF32 R92, R244, R50, R84 ;  /* 0x00000032f45c723c */ /* 0x000fec0000081054 */
[C---:B-1----:R-:W-:Y:S11]  /*3fc90*/  HMMA.1688.F32.TF32 R144, R68.reuse, R26, R124 ;  /* 0x0000001a4490723c */ /* 0x042ff6000008107c */
[----:B------:R-:W-:Y:S04]  /*3fca0*/  STL.64 [R1+0x620], R96 ;  /* 0x0006206001007387 */ /* 0x000fe80000100a00 */
[----:B------:R3:W-:Y:S04]  /*3fcb0*/  STL.64 [R1+0x628], R98 ;  /* 0x0006286201007387 */ /* 0x0007e80000100a00 */
[----:B------:R-:W-:Y:S04]  /*3fcc0*/  STL.64 [R1+0x610], R92 ;  /* 0x0006105c01007387 */ /* 0x000fe80000100a00 */
[----:B------:R1:W-:Y:S01]  /*3fcd0*/  STL.64 [R1+0x618], R94 ;  /* 0x0006185e01007387 */ /* 0x0003e20000100a00 */
[C---:B------:R-:W-:Y:S06]  /*3fce0*/  HMMA.1688.F32.TF32 R124, R68.reuse, R30, R120 ;  /* 0x0000001e447c723c */ /* 0x040fec0000081078 */
[C---:B------:R-:W-:Y:S06]  /*3fcf0*/  HMMA.1688.F32.TF32 R120, R68.reuse, R34, R116 ;  /* 0x000000224478723c */ /* 0x040fec0000081074 */
[C---:B------:R-:W-:Y:S06]  /*3fd00*/  HMMA.1688.F32.TF32 R116, R68.reuse, R38, R112 ;  /* 0x000000264474723c */ /* 0x040fec0000081070 */
[C---:B------:R-:W-:Y:S06]  /*3fd10*/  HMMA.1688.F32.TF32 R112, R68.reuse, R42, R108 ;  /* 0x0000002a4470723c */ /* 0x040fec000008106c */
[C---:B------:R-:W-:Y:S06]  /*3fd20*/  HMMA.1688.F32.TF32 R108, R68.reuse, R46, R104 ;  /* 0x0000002e446c723c */ /* 0x040fec0000081068 */
[----:B------:R-:W-:Y:S01]  /*3fd30*/  HMMA.1688.F32.TF32 R104, R68, R50, R216 ;  /* 0x000000324468723c */ /* 0x000fe200000810d8 */
[----:B------:R-:W-:-:S05]  /*3fd40*/  MOV R164, R252 ;  /* 0x000000fc00a47202 */ /* 0x000fca0000000f00 */
[----:B----4-:R-:W-:Y:S06]  /*3fd50*/  HMMA.1688.F32.TF32 R152, R68, R22, R196 ;  /* 0x000000164498723c */ /* 0x010fec00000810c4 */
[C---:B--2---:R-:W-:Y:S06]  /*3fd60*/  HMMA.1688.F32.TF32 R84, R244.reuse, R54, R180 ;  /* 0x00000036f454723c */ /* 0x044fec00000810b4 */
[C---:B---3--:R-:W-:Y:S06]  /*3fd70*/  HMMA.1688.F32.TF32 R96, R244.reuse, R58, R184 ;  /* 0x0000003af460723c */ /* 0x048fec00000810b8 */
[C---:B-1----:R-:W-:Y:S11]  /*3fd80*/  HMMA.1688.F32.TF32 R92, R244.reuse, R62, R188 ;  /* 0x0000003ef45c723c */ /* 0x042ff600000810bc */
[----:B------:R-:W-:Y:S04]  /*3fd90*/  STL.64 [R1+0x5f0], R84 ;  /* 0x0005f05401007387 */ /* 0x000fe80000100a00 */
[----:B------:R1:W-:Y:S02]  /*3fda0*/  STL.64 [R1+0x5f8], R86 ;  /* 0x0005f85601007387 */ /* 0x0003e40000100a00 */
[----:B-1----:R-:W-:Y:S02]  /*3fdb0*/  HMMA.1688.F32.TF32 R84, R244, R66, R192 ;  /* 0x00000042f454723c */ /* 0x002fe400000810c0 */
[----:B------:R-:W-:Y:S04]  /*3fdc0*/  STL.64 [R1+0x5e0], R96 ;  /* 0x0005e06001007387 */ /* 0x000fe80000100a00 */
[----:B------:R-:W-:Y:S04]  /*3fdd0*/  STL.64 [R1+0x5e8], R98 ;  /* 0x0005e86201007387 */ /* 0x000fe80000100a00 */
[----:B------:R-:W-:Y:S04]  /*3fde0*/  STL.64 [R1+0x5d0], R92 ;  /* 0x0005d05c01007387 */ /* 0x000fe80000100a00 */
[----:B------:R-:W-:Y:S09]  /*3fdf0*/  STL.64 [R1+0x5d8], R94 ;  /* 0x0005d85e01007387 */ /* 0x000ff20000100a00 */
        /* <DEDUP_REMOVED lines=20> */
[C---:B------:R-:W-:Y:S06]  /*3ff40*/  HMMA.1688.F32.TF32 R100, R68.reuse, R6, R200 ;  /* 0x000000064464723c */ /* 0x040fec00000810c8 */
[C---:B-1----:R-:W-:Y:S06]  /*3ff50*/  HMMA.1688.F32.TF32 R104, R68.reuse, R62, R228 ;  /* 0x0000003e4468723c */ /* 0x042fec00000810e4 */
[C---:B------:R-:W-:Y:S06]  /*3ff60*/  HMMA.1688.F32.TF32 R96, R68.reuse, R10, R204 ;  /* 0x0000000a4460723c */ /* 0x040fec00000810cc */
[C---:B------:R-:W-:Y:S06]  /*3ff70*/  HMMA.1688.F32.TF32 R92, R68.reuse, R14, R208 ;  /* 0x0000000e445c723c */ /* 0x040fec00000810d0 */
[C---:B------:R-:W-:Y:S06]  /*3ff80*/  HMMA.1688.F32.TF32 R84, R68.reuse, R18, R212 ;  /* 0x000000124454723c */ /* 0x040fec00000810d4 */
[----:B------:R-:W-:Y:S01]  /*3ff90*/  HMMA.1688.F32.TF32 R68, R68, R66, R232 ;  /* 0x000000424444723c */ /* 0x000fe200000810e8 */
[----:B------:R-:W-:Y:S04]  /*3ffa0*/  STL.64 [R1+0x3c0], R112 ;  /* 0x0003c07001007387 */ /* 0x000fe80000100a00 */
[----:B------:R-:W-:Y:S04]  /*3ffb0*/  STL.64 [R1+0x3c8], R114 ;  /* 0x0003c87201007387 */ /* 0x000fe80000100a00 */
[----:B------:R-:W-:Y:S04]  /*3ffc0*/  STL.64 [R1+0x3b0], R108 ;  /* 0x0003b06c01007387 */ /* 0x000fe80000100a00 */
[----:B------:R-:W-:Y:S01]  /*3ffd0*/  STL.64 [R1+0x3b8], R110 ;  /* 0x0003b86e01007387 */ /* 0x000fe20000100a00 */
[----:B------:R-:W-:-:S03]  /*3ffe0*/  IMAD.MOV.U32 R196, RZ, RZ, R25 ;  /* 0x000000ffffc47224 */ /* 0x000fc600078e0019 */
[----:B------:R-:W-:Y:S01]  /*3fff0*/  STL.64 [R1+0x390], R104 ;  /* 0x0003906801007387 */ /* 0x000fe20000100a00 */
[----:B------:R-:W-:-:S03]  /*40000*/  MOV R197, R28 ;  /* 0x0000001c00c57202 */ /* 0x000fc60000000f00 */
[----:B------:R-:W-:Y:S04]  /*40010*/  STL.64 [R1+0x398], R106 ;  /* 0x0003986a01007387 */ /* 0x000fe80000100a00 */
[----:B------:R1:W-:Y:S04]  /*40020*/  STL.64 [R1+0x360], R68 ;  /* 0x0003604401007387 */ /* 0x0003e80000100a00 */
[----:B------:R2:W-:Y:S04]  /*40030*/  STL.64 [R1+0x368], R70 ;  /* 0x0003684601007387 */ /* 0x0005e80000100a00 */
[----:B------:R-:W3:Y:S04]  /*40040*/  LDL.LU R25, [R1+0x1a98] ;  /* 0x001a980001197983 */ /* 0x000ee80000300800 */
[----:B------:R-:W4:Y:S04]  /*40050*/  LDL.LU R28, [R1+0x1a94] ;  /* 0x001a9400011c7983 */ /* 0x000f280000300800 */
[----:B------:R-:W4:Y:S04]  /*40060*/  LDL.LU R29, [R1+0x1a90] ;  /* 0x001a9000011d7983 */ /* 0x000f280000300800 */
[----:B------:R-:W4:Y:S04]  /*40070*/  LDL.LU R32, [R1+0x1a8c] ;  /* 0x001a8c0001207983 */ /* 0x000f280000300800 */
[----:B------:R-:W2:Y:S04]  /*40080*/  LDL.LU R252, [R1+0x1a88] ;  /* 0x001a880001fc7983 */ /* 0x000ea80000300800 */
[----:B------:R-:W3:Y:S04]  /*40090*/  LDL.LU R184, [R1+0x350] ;  /* 0x0003500001b87983 */ /* 0x000ee80000300800 */
[----:B------:R-:W3:Y:S04]  /*400a0*/  LDL.LU R185, [R1+0x354] ;  /* 0x0003540001b97983 */ /* 0x000ee80000300800 */
[----:B------:R-:W3:Y:S04]  /*400b0*/  LDL.LU R186, [R1+0x358] ;  /* 0x0003580001ba7983 */ /* 0x000ee80000300800 */
[----:B------:R-:W3:Y:S04]  /*400c0*/  LDL.LU R187, [R1+0x35c] ;  /* 0x00035c0001bb7983 */ /* 0x000ee80000300800 */
[----:B------:R-:W4:Y:S04]  /*400d0*/  LDL.LU R188, [R1+0x340] ;  /* 0x0003400001bc7983 */ /* 0x000f280000300800 */
[----:B------:R-:W4:Y:S04]  /*400e0*/  LDL.LU R189, [R1+0x344] ;  /* 0x0003440001bd7983 */ /* 0x000f280000300800 */
[----:B------:R-:W4:Y:S01]  /*400f0*/  LDL.LU R190, [R1+0x348] ;  /* 0x0003480001be7983 */ /* 0x000f220000300800 */
        /* <DEDUP_REMOVED lines=9> */
[----:B------:R-:W-:-:S02]  /*40190*/  UIMAD UR17, UR4, -0x40, UR6 ;  /* 0xffffffc0041178a4 */ /* 0x000fc4000f8e0206 */
[----:B------:R-:W-:Y:S02]  /*401a0*/  UIADD3 UR12, UR10, -0x2, URZ ;  /* 0xfffffffe0a0c7890 */ /* 0x000fe4000fffe03f */
[----:B------:R-:W-:Y:S01]  /*401b0*/  UIADD3 UR7, UR7, 0x1, URZ ;  /* 0x0000000107077890 */ /* 0x000fe2000fffe03f */
[----:B------:R-:W-:Y:S01]  /*401c0*/  BAR.SYNC.DEFER_BLOCKING 0x0 ;  /* 0x0000000000007b1d */ /* 0x000fe20000010000 */
[----:B--2---:R-:W-:-:S05]  /*401d0*/  MOV R191, R252 ;  /* 0x000000fc00bf7202 */ /* 0x004fca0000000f00 */
        /* <DEDUP_REMOVED lines=64> */
[----:B------:R-:W-:Y:S01]  /*405e0*/  HMMA.1688.F32.TF32 R104, R76, R18, R72 ;  /* 0x000000124c68723c */ /* 0x000fe20000081048 */
[----:B------:R-:W-:Y:S01]  /*405f0*/  IMAD.MOV.U32 R109, RZ, RZ, R13 ;  /* 0x000000ffff6d7224 */ /* 0x000fe200078e000d */
[----:B------:R-:W-:-:S04]  /*40600*/  MOV R110, R12 ;  /* 0x0000000c006e7202 */ /* 0x000fc80000000f00 */
[----:B------:R-:W-:Y:S01]  /*40610*/  HMMA.1688.F32.TF32 R236, R76, R6, R236 ;  /* 0x000000064cec723c */ /* 0x000fe200000810ec */
[----:B------:R-:W-:-:S05]  /*40620*/  IMAD.MOV.U32 R111, RZ, RZ, R9 ;  /* 0x000000ffff6f7224 */ /* 0x000fca00078e0009 */
[C---:B------:R-:W-:Y:S06]  /*40630*/  HMMA.1688.F32.TF32 R240, R76.reuse, R10, R240 ;  /* 0x0000000a4cf0723c */ /* 0x040fec00000810f0 */
[C---:B------:R-:W-:Y:S06]  /*40640*/  HMMA.1688.F32.TF32 R112, R76.reuse, R14, R88 ;  /* 0x0000000e4c70723c */ /* 0x040fec0000081058 */
[----:B------:R-:W-:Y:S07]  /*40650*/  HMMA.1688.F32.TF32 R72, R76, R22, R248 ;  /* 0x000000164c48723c */ /* 0x000fee00000810f8 */
[----:B------:R-:W-:Y:S01]  /*40660*/  MOV R248, R8 ;  /* 0x0000000800f87202 */ /* 0x000fe20000000f00 */
[----:B------:R-:W-:Y:S01]  /*40670*/  IMAD.MOV.U32 R249, RZ, RZ, R5 ;  /* 0x000000fffff97224 */ /* 0x000fe200078e0005 */
[----:B------:R-:W-:Y:S01]  /*40680*/  MOV R250, R4 ;  /* 0x0000000400fa7202 */ /* 0x000fe20000000f00 */
[----:B--2---:R-:W-:-:S02]  /*40690*/  IMAD.MOV.U32 R119, RZ, RZ, R252 ;  /* 0x000000ffff777224 */ /* 0x004fc400078e00fc */
[----:B------:R-:W5:Y:S01]  /*406a0*/  LDL.LU R252, [R1+0x1a80] ;  /* 0x001a800001fc7983 */ /* 0x000f620000300800 */
[C---:B----4-:R-:W-:Y:S06]  /*406b0*/  HMMA.1688.F32.TF32 R120, R148.reuse, R14, R120 ;  /* 0x0000000e9478723c */ /* 0x050fec0000081078 */
[C---:B---3--:R-:W-:Y:S06]  /*406c0*/  HMMA.1688.F32.TF32 R12, R148.reuse, R22, R192 ;  /* 0x00000016940c723c */ /* 0x048fec00000810c0 */
        /* <DEDUP_REMOVED lines=12> */
[----:B------:R-:W-:Y:S01]  /*40790*/  HMMA.1688.F32.TF32 R76, R76, R66, R244 ;  /* 0x000000424c4c723c */ /* 0x000fe200000810f4 */
[----:B------:R-:W-:Y:S04]  /*407a0*/  STL.64 [R1+0x1c0], R204 ;  /* 0x0001c0cc01007387 */ /* 0x000fe80000100a00 */
[----:B------:R-:W-:Y:S01]  /*407b0*/  STL.64 [R1+0x1c8], R206 ;  /* 0x0001c8ce01007387 */ /* 0x000fe20000100a00 */
[C---:B------:R-:W-:Y:S03]  /*407c0*/  HMMA.1688.F32.TF32 R144, R148.reuse, R6, R144 ;  /* 0x000000069490723c */ /* 0x040fe60000081090 */
[----:B------:R-:W-:Y:S04]  /*407d0*/  STL.64 [R1+0x210], R200 ;  /* 0x000210c801007387 */ /* 0x000fe80000100a00 */
[----:B------:R-:W-:Y:S01]  /*407e0*/  STL.64 [R1+0x218], R202 ;  /* 0x000218ca01007387 */ /* 0x000fe20000100a00 */
[C---:B------:R-:W-:Y:S09]  /*407f0*/  HMMA.1688.F32.TF32 R4, R148.reuse, R30, R184 ;  /* 0x0000001e9404723c */ /* 0x040ff200000810b8 */
[----:B------:R-:W-:Y:S04]  /*40800*/  STL.64 [R1+0x1f0], R76 ;  /* 0x0001f04c01007387 */ /* 0x000fe80000100a00 */
[----:B------:R-:W-:Y:S04]  /*40810*/  STL.64 [R1+0x1f8], R78 ;  /* 0x0001f84e01007387 */ /* 0x000fe80000100a00 */
[----:B------:R-:W-:Y:S04]  /*40820*/  STL.64 [R1+0x180], R12 ;  /* 0x0001800c01007387 */ /* 0x000fe80000100a00 */
[----:B------:R1:W-:Y:S04]  /*40830*/  STL.64 [R1+0x188], R14 ;  /* 0x0001880e01007387 */ /* 0x0003e80000100a00 */
[----:B------:R-:W-:Y:S04]  /*40840*/  STL.64 [R1+0x170], R8 ;  /* 0x0001700801007387 */ /* 0x000fe80000100a00 */
[----:B------:R2:W-:Y:S01]  /*40850*/  STL.64 [R1+0x178], R10 ;  /* 0x0001780a01007387 */ /* 0x0005e20000100a00 */
[C---:B-1----:R-:W-:Y:S06]  /*40860*/  HMMA.1688.F32.TF32 R12, R148.reuse, R38, R164 ;  /* 0x00000026940c723c */ /* 0x042fec00000810a4 */
[C---:B--2---:R-:W-:Y:S01]  /*40870*/  HMMA.1688.F32.TF32 R8, R148.reuse, R42, R160 ;  /* 0x0000002a9408723c */ /* 0x044fe200000810a0 */
[----:B------:R1:W-:Y:S04]  /*40880*/  STL.64 [R1+0x150], R4 ;  /* 0x0001500401007387 */ /* 0x0003e80000100a00 */
[----:B------:R-:W-:Y:S04]  /*40890*/  STL.64 [R1+0x158], R6 ;  /* 0x0001580601007387 */ /* 0x000fe80000100a00 */
[----:B-1----:R-:W2:Y:S08]  /*408a0*/  LDL.LU R4, [R1+0x1980] ;  /* 0x0019800001047983 */ /* 0x002eb00000300800 */
[----:B------:R-:W-:Y:S04]  /*408b0*/  STL.64 [R1+0x140], R12 ;  /* 0x0001400c01007387 */ /* 0x000fe80000100a00 */
[----:B------:R-:W-:Y:S04]  /*408c0*/  STL.64 [R1+0x148], R14 ;  /* 0x0001480e01007387 */ /* 0x000fe80000100a00 */
[----:B------:R-:W3:Y:S04]  /*408d0*/  LDL.LU R17, [R1+0x1988] ;  /* 0x0019880001117983 */ /* 0x000ee80000300800 */
[----:B------:R-:W-:Y:S04]  /*408e0*/  STL.64 [R1+0x110], R8 ;  /* 0x0001100801007387 */ /* 0x000fe80000100a00 */
[----:B------:R1:W-:Y:S02]  /*408f0*/  STL.64 [R1+0x118], R10 ;  /* 0x0001180a01007387 */ /* 0x0003e40000100a00 */
[C---:B-1----:R-:W-:Y:S06]  /*40900*/  HMMA.1688.F32.TF32 R8, R148.reuse, R46, R156 ;  /* 0x0000002e9408723c */ /* 0x042fec000008109c */
[----:B------:R-:W-:-:S15]  /*40910*/  HMMA.1688.F32.TF32 R116, R148, R18, R116 ;  /* 0x000000129474723c */ /* 0x000fde0000081074 */
[----:B------:R-:W-:-:S02]  /*40920*/  NOP ;  /* 0x0000000000007918 */ /* 0x000fc40000000000 */
[----:B------:R1:W-:Y:S04]  /*40930*/  STL.64 [R1+0xd0], R8 ;  /* 0x0000d00801007387 */ /* 0x0003e80000100a00 */
[----:B------:R4:W-:Y:S04]  /*40940*/  STL.64 [R1+0xd8], R10 ;  /* 0x0000d80a01007387 */ /* 0x0009e80000100a00 */
[----:B------:R-:W3:Y:S04]  /*40950*/  LDL.LU R5, [R1+0x197c] ;  /* 0x00197c0001057983 */ /* 0x000ee80000300800 */
[----:B------:R-:W3:Y:S04]  /*40960*/  LDL.LU R18, [R1+0x1984] ;  /* 0x0019840001127983 */ /* 0x000ee80000300800 */
[----:B-1----:R-:W3:Y:S04]  /*40970*/  LDL.LU R9, [R1+0x198c] ;  /* 0x00198c0001097983 */ /* 0x002ee80000300800 */
[----:B------:R-:W3:Y:S01]  /*40980*/  LDL.LU R7, [R1+0x1990] ;  /* 0x0019900001077983 */ /* 0x000ee20000300800 */
[----:B------:R-:W-:-:S02]  /*40990*/  IMAD.MOV.U32 R251, RZ, RZ, R2 ;  /* 0x000000fffffb7224 */ /* 0x000fc400078e0002 */
[----:B------:R-:W1:Y:S01]  /*409a0*/  S2R R2, SR_TID.X ;  /* 0x0000000000027919 */ /* 0x000e620000002100 */
[----:B------:R-:W-:Y:S01]  /*409b0*/  MOV R108, R16 ;  /* 0x00000010006c7202 */ /* 0x000fe20000000f00 */
[----:B------:R-:W3:Y:S04]  /*409c0*/  LDL.LU R3, [R1+0x1998] ;  /* 0x0019980001037983 */ /* 0x000ee80000300800 */
[----:B------:R-:W3:Y:S04]  /*409d0*/  LDL.LU R14, [R1+0x1904] ;  /* 0x00190400010e7983 */ /* 0x000ee80000300800 */
[----:B------:R-:W3:Y:S01]  /*409e0*/  LDL.LU R16, [R1+0x1994] ;  /* 0x0019940001107983 */ /* 0x000ee20000300800 */
[----:B------:R-:W-:-:S03]  /*409f0*/  UISETP.GT.AND UP1, UPT, UR17, URZ, UPT ;  /* 0x0000003f1100728c */ /* 0x000fc6000bf24270 */
[----:B------:R-:W3:Y:S01]  /*40a00*/  LDL.LU R15, [R1+0x1900] ;  /* 0x00190000010f7983 */ /* 0x000ee20000300800 */
[----:B------:R-:W-:-:S03]  /*40a10*/  UISETP.GE.AND UP0, UPT, UR4, UR12, UPT ;  /* 0x0000000c0400728c */ /* 0x000fc6000bf06270 */
[----:B------:R-:W3:Y:S01]  /*40a20*/  LDL.LU R13, [R1+0x1908] ;  /* 0x00190800010d7983 */ /* 0x000ee20000300800 */
[----:B------:R-:W-:-:S03]  /*40a30*/  USEL UR12, URZ, 0x4, !UP1 ;  /* 0x000000043f0c7887 */ /* 0x000fc6000c800000 */
[----:B----4-:R-:W4:Y:S01]  /*40a40*/  LDL.LU R11, [R1+0x190c] ;  /* 0x00190c00010b7983 */ /* 0x010f220000300800 */
[----:B------:R-:W-:Y:S02]  /*40a50*/  UISETP.GT.AND UP1, UPT, UR7, 0x1, UPT ;  /* 0x000000010700788c */ /* 0x000fe4000bf24270 */
[----:B------:R-:W-:Y:S01]  /*40a60*/  USEL UR12, UR12, URZ, !UP0 ;  /* 0x0000003f0c0c7287 */ /* 0x000fe2000c000000 */
[----:B------:R-:W4:Y:S04]  /*40a70*/  LDL.LU R12, [R1+0x1910] ;  /* 0x00191000010c7983 */ /* 0x000f280000300800 */
[----:B------:R-:W4:Y:S01]  /*40a80*/  LDL.LU R6, [R1+0x1914] ;  /* 0x0019140001067983 */ /* 0x000f220000300800 */
[----:B------:R-:W-:Y:S01]  /*40a90*/  USEL UR7, UR7, URZ, !UP1 ;  /* 0x0000003f07077287 */ /* 0x000fe2000c800000 */
[----:B-1----:R-:W-:-:S02]  /*40aa0*/  LOP3.LUT R10, R2, 0x1f, RZ, 0xc0, !PT ;  /* 0x0000001f020a7812 */ /* 0x002fc400078ec0ff */
[----:B------:R-:W-:Y:S01]  /*40ab0*/  ISETP.NE.U32.AND P0, PT, RZ, UR12, PT ;  /* 0x0000000cff007c0c */ /* 0x000fe2000bf05070 */
[----:B------:R-:W-:Y:S01]  /*40ac0*/  ULEA UR18, UR7, UR5, 0xf ;  /* 0x0000000507127291 */ /* 0x000fe2000f8e783f */
[----:B------:R-:W-:-:S05]  /*40ad0*/  SHF.L.U32 R8, R10, 0x2, RZ ;  /* 0x000000020a087819 */ /* 0x000fca00000006ff */
[----:B------:R-:W-:Y:S01]  /*40ae0*/  VIADD R2, R8, UR18 ;  /* 0x0000001208027c36 */ /* 0x000fe20008000000 */
[----:B--2---:R-:W-:-:S05]  /*40af0*/  IADD3 R4, P1, R4, UR13, RZ ;  /* 0x0000000d04047c10 */ /* 0x004fca000ff3e0ff */
[----:B------:R1:W-:Y:S01]  /*40b00*/  STL [R1+0x1980], R4 ;  /* 0x0019800401007387 */ /* 0x0003e20000100800 */
[----:B---3--:R-:W-:-:S05]  /*40b10*/  IADD3 R17, P2, R17, UR13, RZ ;  /* 0x0000000d11117c10 */ /* 0x008fca000ff5e0ff */
[----:B------:R-:W-:Y:S01]  /*40b20*/  STL [R1+0x1988], R17 ;  /* 0x0019881101007387 */ /* 0x000fe20000100800 */
[----:B------:R-:W-:Y:S02]  /*40b30*/  IADD3.X R5, R5, UR8, RZ, P1, !PT ;  /* 0x0000000805057c10 */ /* 0x000fe40008ffe4ff */
[----:B------:R-:W-:-:S03]  /*40b40*/  IADD3.X R18, R18, UR8, RZ, P2, !PT ;  /* 0x0000000812127c10 */ /* 0x000fc600097fe4ff */
[----:B------:R2:W-:Y:S04]  /*40b50*/  STL [R1+0x197c], R5 ;  /* 0x00197c0501007387 */ /* 0x0005e80000100800 */
[----:B------:R-:W-:Y:S01]  /*40b60*/  @!PT LDS RZ, [RZ] ;  /* 0x00000000fffff984 */ /* 0x000fe20000000800 */
[----:B------:R-:W-:Y:S01]  /*40b70*/  @!PT LDS RZ, [RZ] ;  /* 0x00000000fffff984 */ /* 0x000fe20000000800 */
[----:B------:R-:W-:Y:S01]  /*40b80*/  @!PT LDS RZ, [RZ] ;  /* 0x00000000fffff984 */ /* 0x000fe20000000800 */
[----:B------:R1:W-:Y:S01]  /*40b90*/  LDGSTS.E [R2], desc[UR14][R4.64], P0 ;  /* 0x0000000004027fae */ /* 0x0003e2000812184e */
[----:B------:R-:W-:-:S03]  /*40ba0*/  IADD3 R7, P1, R7, UR13, RZ ;  /* 0x0000000d07077c10 */ /* 0x000fc6000ff3e0ff */
[----:B------:R-:W-:Y:S01]  /*40bb0*/  STL [R1+0x1984], R18 ;  /* 0x0019841201007387 */ /* 0x000fe20000100800 */
[----:B------:R-:W-:Y:S02]  /*40bc0*/  IADD3.X R9, R9, UR8, RZ, P1, !PT ;  /* 0x0000000809097c10 */ /* 0x000fe40008ffe4ff */
[----:B-1----:R-:W-:Y:S01]  /*40bd0*/  MOV R4, R17 ;  /* 0x0000001100047202 */ /* 0x002fe20000000f00 */
[----:B--2---:R-:W-:Y:S01]  /*40be0*/  IMAD.MOV.U32 R5, RZ, RZ, R18 ;  /* 0x000000ffff057224 */ /* 0x004fe200078e0012 */
[----:B------:R-:W-:Y:S04]  /*40bf0*/  STL [R1+0x1990], R7 ;  /* 0x0019900701007387 */ /* 0x000fe80000100800 */
[----:B------:R1:W-:Y:S04]  /*40c00*/  LDGSTS.E [R2+0x80], desc[UR14][R4.64], P0 ;  /* 0x0008000004027fae */ /* 0x0003e8000812184e */
[----:B------:R2:W-:Y:S01]  /*40c10*/  STL [R1+0x198c], R9 ;  /* 0x00198c0901007387 */ /* 0x0005e20000100800 */
[----:B-1----:R-:W-:Y:S01]  /*40c20*/  IMAD.MOV.U32 R5, RZ, RZ, R9 ;  /* 0x000000ffff057224 */ /* 0x002fe200078e0009 */
[----:B------:R-:W-:-:S02]  /*40c30*/  MOV R4, R7 ;  /* 0x0000000700047202 */ /* 0x000fc40000000f00 */
[----:B--2---:R-:W2:Y:S04]  /*40c40*/  LDL.LU R9, [R1+0x1918] ;  /* 0x0019180001097983 */ /* 0x004ea80000300800 */
[----:B------:R-:W3:Y:S01]  /*40c50*/  LDL.LU R7, [R1+0x191c] ;  /* 0x00191c0001077983 */ /* 0x000ee20000300800 */
[----:B------:R-:W-:Y:S01]  /*40c60*/  UISETP.GT.AND UP1, UPT, UR17, 0x4, UPT ;  /* 0x000000041100788c */ /* 0x000fe2000bf24270 */
[----:B------:R-:W-:Y:S02]  /*40c70*/  IADD3 R3, P2, R3, UR13, RZ ;  /* 0x0000000d03037c10 */ /* 0x000fe4000ff5e0ff */
[----:B------:R-:W-:Y:S01]  /*40c80*/  IADD3 R14, P3, R14, UR13, RZ ;  /* 0x0000000d0e0e7c10 */ /* 0x000fe2000ff7e0ff */
[----:B------:R-:W-:Y:S01]  /*40c90*/  USEL UR12, URZ, 0x4, !UP1 ;  /* 0x000000043f0c7887 */ /* 0x000fe2000c800000 */
[----:B------:R-:W-:Y:S01]  /*40ca0*/  IADD3.X R16, R16, UR8, RZ, P2, !PT ;  /* 0x0000000810107c10 */ /* 0x000fe200097fe4ff */
[----:B------:R1:W-:Y:S02]  /*40cb0*/  LDGSTS.E [R2+0x100], desc[UR14][R4.64], P0 ;  /* 0x0010000004027fae */ /* 0x0003e4000812184e */
[----:B------:R-:W-:Y:S01]  /*40cc0*/  USEL UR12, UR12, URZ, !UP0 ;  /* 0x0000003f0c0c7287 */ /* 0x000fe2000c000000 */
[----:B------:R-:W-:Y:S01]  /*40cd0*/  IADD3.X R15, R15, UR8, RZ, P3, !PT ;  /* 0x000000080f0f7c10 */ /* 0x000fe20009ffe4ff */
[----:B------:R4:W-:Y:S04]  /*40ce0*/  STL [R1+0x1998], R3 ;  /* 0x0019980301007387 */ /* 0x0009e80000100800 */
[----:B------:R-:W-:Y:S01]  /*40cf0*/  ISETP.NE.U32.AND P1, PT, RZ, UR12, PT ;  /* 0x0000000cff007c0c */ /* 0x000fe2000bf25070 */
[----:B------:R-:W-:Y:S01]  /*40d00*/  STL [R1+0x1994], R16 ;  /* 0x0019941001007387 */ /* 0x000fe20000100800 */
[----:B-1----:R-:W-:Y:S01]  /*40d10*/  MOV R4, R3 ;  /* 0x0000000300047202 */ /* 0x002fe20000000f00 */
[----:B------:R-:W-:-:S02]  /*40d20*/  IMAD.MOV.U32 R5, RZ, RZ, R16 ;  /* 0x000000ffff057224 */ /* 0x000fc400078e0010 */
[----:B------:R-:W-:Y:S04]  /*40d30*/  STL [R1+0x1904], R14 ;  /* 0x0019040e01007387 */ /* 0x000fe80000100800 */
[----:B------:R-:W2:Y:S04]  /*40d40*/  LDL.LU R19, [R1+0x1864] ;  /* 0x0018640001137983 */ /* 0x000ea80000300800 */
[----:B------:R1:W-:Y:S01]  /*40d50*/  LDGSTS.E [R2+0x180], desc[UR14][R4.64], P0 ;  /* 0x0018000004027fae */ /* 0x0003e2000812184e */
[----:B----4-:R-:W-:-:S03]  /*40d60*/  IADD3 R11, P0, R11, UR13, RZ ;  /* 0x0000000d0b0b7c10 */ /* 0x010fc6000ff1e0ff */
[----:B------:R-:W-:Y:S01]  /*40d70*/  STL [R1+0x1900], R15 ;  /* 0x0019000f01007387 */ /* 0x000fe20000100800 */
[----:B------:R-:W-:-:S03]  /*40d80*/  IADD3.X R13, R13, UR8, RZ, P0, !PT ;  /* 0x000000080d0d7c10 */ /* 0x000fc600087fe4ff */
[----:B------:R-:W4:Y:S01]  /*40d90*/  LDL.LU R3, [R1+0x186c] ;  /* 0x00186c0001037983 */ /* 0x000f220000300800 */
[----:B------:R-:W-:-:S03]  /*40da0*/  IADD3 R6, P2, R6, UR13, RZ ;  /* 0x0000000d06067c10 */ /* 0x000fc6000ff5e0ff */
[----:B------:R-:W4:Y:S01]  /*40db0*/  LDL.LU R20, [R1+0x1860] ;  /* 0x0018600001147983 */ /* 0x000f220000300800 */
[----:B-1----:R-:W-:Y:S01]  /*40dc0*/  MOV R4, R14 ;  /* 0x0000000e00047202 */ /* 0x002fe20000000f00 */
[----:B------:R-:W-:Y:S02]  /*40dd0*/  IMAD.MOV.U32 R5, RZ, RZ, R15 ;  /* 0x000000ffff057224 */ /* 0x000fe400078e000f */
[----:B------:R-:W4:Y:S01]  /*40de0*/  LDL.LU R18, [R1+0x1868] ;  /* 0x0018680001127983 */ /* 0x000f220000300800 */
[----:B------:R-:W-:-:S03]  /*40df0*/  IADD3.X R12, R12, UR8, RZ, P2, !PT ;  /* 0x000000080c0c7c10 */ /* 0x000fc600097fe4ff */
[----:B------:R1:W-:Y:S04]  /*40e00*/  STL [R1+0x190c], R11 ;  /* 0x00190c0b01007387 */ /* 0x0003e80000100800 */
[----:B------:R1:W-:Y:S04]  /*40e10*/  LDGSTS.E [R2+0x800], desc[UR14][R4.64], P1 ;  /* 0x0080000004027fae */ /* 0x0003e8000892184e */
[----:B------:R-:W-:Y:S04]  /*40e20*/  STL [R1+0x1908], R13 ;  /* 0x0019080d01007387 */ /* 0x000fe80000100800 */
[----:B------:R1:W-:Y:S02]  /*40e30*/  STL [R1+0x1914], R6 ;  /* 0x0019140601007387 */ /* 0x0003e40000100800 */
[----:B-1----:R-:W-:-:S02]  /*40e40*/  MOV R4, R11 ;  /* 0x0000000b00047202 */ /* 0x002fc40000000f00 */
[----:B------:R-:W4:Y:S04]  /*40e50*/  LDL.LU R11, [R1+0x1874] ;  /* 0x00187400010b7983 */ /* 0x000f280000300800 */
[----:B------:R-:W-:Y:S04]  /*40e60*/  STL [R1+0x1910], R12 ;  /* 0x0019100c01007387 */ /* 0x000fe80000100800 */
[----:B------:R-:W4:Y:S01]  /*40e70*/  LDL.LU R17, [R1+0x1870] ;  /* 0x0018700001117983 */ /* 0x000f220000300800 */
[----:B------:R-:W-:-:S03]  /*40e80*/  IMAD.MOV.U32 R5, RZ, RZ, R13 ;  /* 0x000000ffff057224 */ /* 0x000fc600078e000d */
[----:B------:R-:W4:Y:S04]  /*40e90*/  LDL.LU R16, [R1+0x1878] ;  /* 0x0018780001107983 */ /* 0x000f280000300800 */
[----:B------:R1:W-:Y:S02]  /*40ea0*/  LDGSTS.E [R2+0x880], desc[UR14][R4.64], P1 ;  /* 0x0088000004027fae */ /* 0x0003e4000892184e */
[----:B-1----:R-:W-:Y:S02]  /*40eb0*/  MOV R4, R6 ;  /* 0x0000000600047202 */ /* 0x002fe40000000f00 */
[----:B------:R-:W4:Y:S01]  /*40ec0*/  LDL.LU R6, [R1+0x187c] ;  /* 0x00187c0001067983 */ /* 0x000f220000300800 */
[----:B------:R-:W-:-:S03]  /*40ed0*/  IMAD.MOV.U32 R5, RZ, RZ, R12 ;  /* 0x000000ffff057224 */ /* 0x000fc600078e000c */
[----:B------:R-:W4:Y:S04]  /*40ee0*/  LDL.LU R15, [R1+0x17e0] ;  /* 0x0017e000010f7983 */ /* 0x000f280000300800 */
[----:B------:R-:W4:Y:S04]  /*40ef0*/  LDL.LU R13, [R1+0x17e4] ;  /* 0x0017e400010d7983 */ /* 0x000f280000300800 */
[----:B------:R1:W-:Y:S01]  /*40f00*/  LDGSTS.E [R2+0x900], desc[UR14][R4.64], P1 ;  /* 0x0090000004027fae */ /* 0x0003e2000892184e */
[----:B---3--:R-:W-:-:S04]  /*40f10*/  IADD3 R7, P0, R7, UR13, RZ ;  /* 0x0000000d07077c10 */ /* 0x008fc8000ff1e0ff */
[----:B--2---:R-:W-:Y:S01]  /*40f20*/  IADD3.X R9, R9, UR8, RZ, P0, !PT ;  /* 0x0000000809097c10 */ /* 0x004fe200087fe4ff */
[----:B------:R2:W-:Y:S01]  /*40f30*/  STL [R1+0x191c], R7 ;  /* 0x00191c0701007387 */ /* 0x0005e20000100800 */
[----:B-1----:R-:W-:-:S03]  /*40f40*/  MOV R4, R7 ;  /* 0x0000000700047202 */ /* 0x002fc60000000f00 */
[----:B------:R1:W-:Y:S04]  /*40f50*/  STL [R1+0x1918], R9 ;  /* 0x0019180901007387 */ /* 0x0003e80000100800 */
[----:B------:R-:W3:Y:S04]  /*40f60*/  LDL.LU R14, [R1+0x17e8] ;  /* 0x0017e800010e7983 */ /* 0x000ee80000300800 */
[----:B--2---:R-:W2:Y:S01]  /*40f70*/  LDL.LU R7, [R1+0x17ec] ;  /* 0x0017ec0001077983 */ /* 0x004ea20000300800 */
[----:B------:R-:W-:-:S03]  /*40f80*/  IMAD.MOV.U32 R5, RZ, RZ, R9 ;  /* 0x000000ffff057224 */ /* 0x000fc600078e0009 */
[----:B------:R-:W3:Y:S04]  /*40f90*/  LDL.LU R12, [R1+0x17f0] ;  /* 0x0017f000010c7983 */ /* 0x000ee80000300800 */
[----:B-1----:R-:W3:Y:S01]  /*40fa0*/  LDL.LU R9, [R1+0x17f4] ;  /* 0x0017f40001097983 */ /* 0x002ee20000300800 */
[----:B------:R-:W-:-:S03]  /*40fb0*/  UISETP.GT.AND UP1, UPT, UR17, 0x8, UPT ;  /* 0x000000081100788c */ /* 0x000fc6000bf24270 */
[----:B------:R1:W-:Y:S01]  /*40fc0*/  LDGSTS.E [R2+0x980], desc[UR14][R4.64], P1 ;  /* 0x0098000004027fae */ /* 0x0003e2000892184e */
[----:B------:R-:W-:-:S04]  /*40fd0*/  USEL UR12, URZ, 0x4, !UP1 ;  /* 0x000000043f0c7887 */ /* 0x000fc8000c800000 */
[----:B------:R-:W-:Y:S01]  /*40fe0*/  USEL UR12, UR12, URZ, !UP0 ;  /* 0x0000003f0c0c7287 */ /* 0x000fe2000c000000 */
[----:B------:R-:W-:-:S05]  /*40ff0*/  IADD3 R19, P1, R19, UR13, RZ ;  /* 0x0000000d13137c10 */ /* 0x000fca000ff3e0ff */
[----:B------:R-:W-:Y:S02]  /*41000*/  ISETP.NE.U32.AND P0, PT, RZ, UR12, PT ;  /* 0x0000000cff007c0c */ /* 0x000fe4000bf05070 */
[----:B----4-:R-:W-:Y:S02]  /*41010*/  IADD3.X R20, R20, UR8, RZ, P1, !PT ;  /* 0x0000000814147c10 */ /* 0x010fe40008ffe4ff */
[----:B------:R-:W-:Y:S02]  /*41020*/  IADD3 R3, P2, R3, UR13, RZ ;  /* 0x0000000d03037c10 */ /* 0x000fe4000ff5e0ff */
[----:B-1----:R-:W-:Y:S01]  /*41030*/  MOV R4, R19 ;  /* 0x0000001300047202 */ /* 0x002fe20000000f00 */
[----:B------:R-:W-:Y:S01]  /*41040*/  IMAD.MOV.U32 R5, RZ, RZ, R20 ;  /* 0x000000ffff057224 */ /* 0x000fe200078e0014 */
[----:B------:R-:W-:Y:S01]  /*41050*/  IADD3.X R18, R18, UR8, RZ, P2, !PT ;  /* 0x0000000812127c10 */ /* 0x000fe200097fe4ff */
[----:B------:R-:W-:Y:S04]  /*41060*/  STL [R1+0x1864], R19 ;  /* 0x0018641301007387 */ /* 0x000fe80000100800 */
[----:B------:R1:W-:Y:S04]  /*41070*/  LDGSTS.E [R2+0x1000], desc[UR14][R4.64], P0 ;  /* 0x0100000004027fae */ /* 0x0003e8000812184e */
[----:B------:R-:W-:Y:S04]  /*41080*/  STL [R1+0x1860], R20 ;  /* 0x0018601401007387 */ /* 0x000fe80000100800 */
[----:B------:R4:W-:Y:S01]  /*41090*/  STL [R1+0x186c], R3 ;  /* 0x00186c0301007387 */ /* 0x0009e20000100800 */
[----:B------:R-:W-:Y:S01]  /*410a0*/  IADD3 R11, P1, R11, UR13, RZ ;  /* 0x0000000d0b0b7c10 */ /* 0x000fe2000ff3e0ff */
[----:B-1----:R-:W-:Y:S01]  /*410b0*/  IMAD.MOV.U32 R5, RZ, RZ, R18 ;  /* 0x000000ffff057224 */ /* 0x002fe200078e0012 */
[----:B------:R-:W-:Y:S01]  /*410c0*/  MOV R4, R3 ;  /* 0x0000000300047202 */ /* 0x000fe20000000f00 */
[----:B------:R-:W-:Y:S04]  /*410d0*/  STL [R1+0x1868], R18 ;  /* 0x0018681201007387 */ /* 0x000fe80000100800 */
[----:B----4-:R-:W4:Y:S01]  /*410e0*/  LDL.LU R3, [R1+0x17fc] ;  /* 0x0017fc0001037983 */ /* 0x010f220000300800 */
[----:B------:R-:W-:-:S03]  /*410f0*/  IADD3.X R17, R17, UR8, RZ, P1, !PT ;  /* 0x0000000811117c10 */ /* 0x000fc60008ffe4ff */
[----:B------:R1:W-:Y:S04]  /*41100*/  LDGSTS.E [R2+0x1080], desc[UR14][R4.64], P0 ;  /* 0x0108000004027fae */ /* 0x0003e8000812184e */
[----:B------:R1:W-:Y:S04]  /*41110*/  STL [R1+0x1874], R11 ;  /* 0x0018740b01007387 */ /* 0x0003e80000100800 */
[----:B------:R-:W-:Y:S01]  /*41120*/  STL [R1+0x1870], R17 ;  /* 0x0018701101007387 */ /* 0x000fe20000100800 */
[----:B-1----:R-:W-:-:S03]  /*41130*/  MOV R4, R11 ;  /* 0x0000000b00047202 */ /* 0x002fc60000000f00 */
[----:B------:R-:W4:Y:S01]  /*41140*/  LDL.LU R11, [R1+0x17f8] ;  /* 0x0017f800010b7983 */ /* 0x000f220000300800 */
[----:B------:R-:W-:Y:S01]  /*41150*/  UISETP.GT.AND UP1, UPT, UR17, 0xc, UPT ;  /* 0x0000000c1100788c */ /* 0x000fe2000bf24270 */
[----:B------:R-:W-:-:S03]  /*41160*/  IMAD.MOV.U32 R5, RZ, RZ, R17 ;  /* 0x000000ffff057224 */ /* 0x000fc600078e0011 */
[----:B------:R-:W-:Y:S01]  /*41170*/  USEL UR12, URZ, 0x4, !UP1 ;  /* 0x000000043f0c7887 */ /* 0x000fe2000c800000 */
[----:B------:R-:W-:Y:S01]  /*41180*/  IADD3 R6, P2, R6, UR13, RZ ;  /* 0x0000000d06067c10 */ /* 0x000fe2000ff5e0ff */
[----:B------:R1:W-:Y:S02]  /*41190*/  LDGSTS.E [R2+0x1100], desc[UR14][R4.64], P0 ;  /* 0x0110000004027fae */ /* 0x0003e4000812184e */
[----:B------:R-:W-:Y:S01]  /*411a0*/  USEL UR12, UR12, URZ, !UP0 ;  /* 0x0000003f0c0c7287 */ /* 0x000fe2000c000000 */
[----:B------:R-:W-:Y:S02]  /*411b0*/  IADD3.X R16, R16, UR8, RZ, P2, !PT ;  /* 0x0000000810107c10 */ /* 0x000fe400097fe4ff */
[----:B------:R-:W-:-:S03]  /*411c0*/  IADD3 R13, P3, R13, UR13, RZ ;  /* 0x0000000d0d0d7c10 */ /* 0x000fc6000ff7e0ff */
[----:B------:R-:W-:Y:S01]  /*411d0*/  ISETP.NE.U32.AND P1, PT, RZ, UR12, PT ;  /* 0x0000000cff007c0c */ /* 0x000fe2000bf25070 */
[----:B------:R1:W-:Y:S02]  /*411e0*/  STL [R1+0x187c], R6 ;  /* 0x00187c0601007387 */ /* 0x0003e40000100800 */
[----:B-1----:R-:W-:Y:S01]  /*411f0*/  MOV R4, R6 ;  /* 0x0000000600047202 */ /* 0x002fe20000000f00 */
[----:B------:R-:W-:Y:S01]  /*41200*/  IMAD.MOV.U32 R5, RZ, RZ, R16 ;  /* 0x000000ffff057224 */ /* 0x000fe200078e0010 */
[----:B------:R-:W-:Y:S01]  /*41210*/  IADD3.X R15, R15, UR8, RZ, P3, !PT ;  /* 0x000000080f0f7c10 */ /* 0x000fe20009ffe4ff */
[----:B------:R-:W-:Y:S04]  /*41220*/  STL [R1+0x1878], R16 ;  /* 0x0018781001007387 */ /* 0x000fe80000100800 */
[----:B------:R1:W-:Y:S04]  /*41230*/  STL [R1+0x17e4], R13 ;  /* 0x0017e40d01007387 */ /* 0x0003e80000100800 */
[----:B------:R1:W-:Y:S04]  /*41240*/  LDGSTS.E [R2+0x1180], desc[UR14][R4.64], P0 ;  /* 0x0118000004027fae */ /* 0x0003e8000812184e */
[----:B------:R-:W4:Y:S04]  /*41250*/  LDL.LU R19, [R1+0x1744] ;  /* 0x0017440001137983 */ /* 0x000f280000300800 */
[----:B------:R-:W-:Y:S04]  /*41260*/  STL [R1+0x17e0], R15 ;  /* 0x0017e00f01007387 */ /* 0x000fe80000100800 */
[----:B------:R-:W4:Y:S01]  /*41270*/  LDL.LU R6, [R1+0x174c] ;  /* 0x00174c0001067983 */ /* 0x000f220000300800 */
[----:B-1----:R-:W-:Y:S01]  /*41280*/  MOV R4, R13 ;  /* 0x0000000d00047202 */ /* 0x002fe20000000f00 */
[----:B------:R-:W-:-:S02]  /*41290*/  IMAD.MOV.U32 R5, RZ, RZ, R15 ;  /* 0x000000ffff057224 */ /* 0x000fc400078e000f */
[----:B------:R-:W4:Y:S04]  /*412a0*/  LDL.LU R20, [R1+0x1740] ;  /* 0x0017400001147983 */ /* 0x000f280000300800 */
[----:B------:R-:W4:Y:S04]  /*412b0*/  LDL.LU R13, [R1+0x1748] ;  /* 0x00174800010d7983 */ /* 0x000f280000300800 */
[----:B------:R1:W-:Y:S01]  /*412c0*/  LDGSTS.E [R2+0x1800], desc[UR14][R4.64], P1 ;  /* 0x0180000004027fae */ /* 0x0003e2000892184e */
[----:B--2---:R-:W-:-:S04]  /*412d0*/  IADD3 R7, P0, R7, UR13, RZ ;  /* 0x0000000d07077c10 */ /* 0x004fc8000ff1e0ff */
[----:B---3--:R-:W-:Y:S01]  /*412e0*/  IADD3.X R14, R14, UR8, RZ, P0, !PT ;  /* 0x000000080e0e7c10 */ /* 0x008fe200087fe4ff */
[----:B------:R2:W-:Y:S01]  /*412f0*/  STL [R1+0x17ec], R7 ;  /* 0x0017ec0701007387 */ /* 0x0005e20000100800 */
[----:B------:R-:W-:-:S03]  /*41300*/  IADD3 R9, P2, R9, UR13, RZ ;  /* 0x0000000d09097c10 */ /* 0x000fc6000ff5e0ff */
[----:B-1----:R-:W-:Y:S01]  /*41310*/  IMAD.MOV.U32 R5, RZ, RZ, R14 ;  /* 0x000000ffff057224 */ /* 0x002fe200078e000e */
[----:B------:R-:W-:Y:S01]  /*41320*/  MOV R4, R7 ;  /* 0x0000000700047202 */ /* 0x000fe20000000f00 */
[----:B------:R-:W-:Y:S01]  /*41330*/  STL [R1+0x17e8], R14 ;  /* 0x0017e80e01007387 */ /* 0x000fe20000100800 */
[----:B------:R-:W-:-:S03]  /*41340*/  IADD3.X R12, R12, UR8, RZ, P2, !PT ;  /* 0x000000080c0c7c10 */ /* 0x000fc600097fe4ff */
[----:B------:R1:W-:Y:S04]  /*41350*/  STL [R1+0x17f4], R9 ;  /* 0x0017f40901007387 */ /* 0x0003e80000100800 */
[----:B--2---:R-:W2:Y:S04]  /*41360*/  LDL.LU R7, [R1+0x1754] ;  /* 0x0017540001077983 */ /* 0x004ea80000300800 */
[----:B------:R3:W-:Y:S04]  /*41370*/  LDGSTS.E [R2+0x1880], desc[UR14][R4.64], P1 ;  /* 0x0188000004027fae */ /* 0x0007e8000892184e */
[----:B------:R-:W-:Y:S01]  /*41380*/  STL [R1+0x17f0], R12 ;  /* 0x0017f00c01007387 */ /* 0x000fe20000100800 */
[----:B---3--:R-:W-:-:S03]  /*41390*/  MOV R4, R9 ;  /* 0x0000000900047202 */ /* 0x008fc60000000f00 */
[----:B-1----:R-:W3:Y:S04]  /*413a0*/  LDL.LU R9, [R1+0x1750] ;  /* 0x0017500001097983 */ /* 0x002ee80000300800 */
[----:B------:R-:W3:Y:S04]  /*413b0*/  LDL.LU R14, [R1+0x175c] ;  /* 0x00175c00010e7983 */ /* 0x000ee80000300800 */
[----:B------:R-:W3:Y:S01]  /*413c0*/  LDL.LU R17, [R1+0x16c4] ;  /* 0x0016c40001117983 */ /* 0x000ee20000300800 */
[----:B----4-:R-:W-:-:S05]  /*413d0*/  IADD3 R3, P0, R3, UR13, RZ ;  /* 0x0000000d03037c10 */ /* 0x010fca000ff1e0ff */
[----:B------:R-:W-:Y:S01]  /*413e0*/  STL [R1+0x17fc], R3 ;  /* 0x0017fc0301007387 */ /* 0x000fe20000100800 */
[----:B------:R-:W-:Y:S01]  /*413f0*/  UISETP.GT.AND UP1, UPT, UR17, 0x10, UPT ;  /* 0x000000101100788c */ /* 0x000fe2000bf24270 */
[----:B------:R-:W-:Y:S01]  /*41400*/  IMAD.MOV.U32 R5, RZ, RZ, R12 ;  /* 0x000000ffff057224 */ /* 0x000fe200078e000c */
[----:B------:R-:W-:Y:S02]  /*41410*/  IADD3.X R11, R11, UR8, RZ, P0, !PT ;  /* 0x000000080b0b7c10 */ /* 0x000fe400087fe4ff */
[----:B------:R-:W-:Y:S02]  /*41420*/  USEL UR12, URZ, 0x4, !UP1 ;  /* 0x000000043f0c7887 */ /* 0x000fe4000c800000 */
[----:B------:R1:W-:Y:S04]  /*41430*/  LDGSTS.E [R2+0x1900], desc[UR14][R4.64], P1 ;  /* 0x0190000004027fae */ /* 0x0003e8000892184e */
[----:B------:R4:W-:Y:S04]  /*41440*/  STL [R1+0x17f8], R11 ;  /* 0x0017f80b01007387 */ /* 0x0009e80000100800 */
[----:B------:R-:W3:Y:S01]  /*41450*/  LDL.LU R16, [R1+0x1758] ;  /* 0x0017580001107983 */ /* 0x000ee20000300800 */
[----:B------:R-:W-:-:S03]  /*41460*/  USEL UR12, UR12, URZ, !UP0 ;  /* 0x0000003f0c0c7287 */ /* 0x000fc6000c000000 */
[----:B------:R-:W3:Y:S01]  /*41470*/  LDL.LU R18, [R1+0x16c0] ;  /* 0x0016c00001127983 */ /* 0x000ee20000300800 */
[----:B-1----:R-:W-:Y:S01]  /*41480*/  MOV R4, R3 ;  /* 0x0000000300047202 */ /* 0x002fe20000000f00 */
[----:B------:R-:W-:Y:S02]  /*41490*/  IMAD.MOV.U32 R5, RZ, RZ, R11 ;  /* 0x000000ffff057224 */ /* 0x000fe400078e000b */
[----:B------:R-:W3:Y:S04]  /*414a0*/  LDL.LU R15, [R1+0x16c8] ;  /* 0x0016c800010f7983 */ /* 0x000ee80000300800 */
[----:B----4-:R-:W4:Y:S01]  /*414b0*/  LDL.LU R11, [R1+0x16cc] ;  /* 0x0016cc00010b7983 */ /* 0x010f220000300800 */
[----:B------:R-:W-:-:S03]  /*414c0*/  ISETP.NE.U32.AND P0, PT, RZ, UR12, PT ;  /* 0x0000000cff007c0c */ /* 0x000fc6000bf05070 */
[----:B------:R1:W-:Y:S04]  /*414d0*/  LDGSTS.E [R2+0x1980], desc[UR14][R4.64], P1 ;  /* 0x0198000004027fae */ /* 0x0003e8000892184e */
[----:B------:R-:W4:Y:S01]  /*414e0*/  LDL.LU R12, [R1+0x16d0] ;  /* 0x0016d000010c7983 */ /* 0x000f220000300800 */
[----:B------:R-:W-:-:S03]  /*414f0*/  IADD3 R19, P1, R19, UR13, RZ ;  /* 0x0000000d13137c10 */ /* 0x000fc6000ff3e0ff */
[----:B------:R-:W4:Y:S01]  /*41500*/  LDL.LU R3, [R1+0x16d4] ;  /* 0x0016d40001037983 */ /* 0x000f220000300800 */
[----:B-1----:R-:W-:Y:S02]  /*41510*/  MOV R4, R19 ;  /* 0x0000001300047202 */ /* 0x002fe40000000f00 */
[----:B------:R-:W-:Y:S02]  /*41520*/  IADD3 R6, P2, R6, UR13, RZ ;  /* 0x0000000d06067c10 */ /* 0x000fe4000ff5e0ff */
[----:B------:R-:W-:Y:S02]  /*41530*/  IADD3.X R20, R20, UR8, RZ, P1, !PT ;  /* 0x0000000814147c10 */ /* 0x000fe40008ffe4ff */
[----:B------:R-:W-:-:S03]  /*41540*/  IADD3.X R13, R13, UR8, RZ, P2, !PT ;  /* 0x000000080d0d7c10 */ /* 0x000fc600097fe4ff */
[----:B------:R-:W-:Y:S01]  /*41550*/  IMAD.MOV.U32 R5, RZ, RZ, R20 ;  /* 0x000000ffff057224 */ /* 0x000fe200078e0014 */
[----:B------:R-:W-:Y:S04]  /*41560*/  STL [R1+0x1744], R19 ;  /* 0x0017441301007387 */ /* 0x000fe80000100800 */
[----:B------:R1:W-:Y:S04]  /*41570*/  LDGSTS.E [R2+0x2000], desc[UR14][R4.64], P0 ;  /* 0x0200000004027fae */ /* 0x0003e8000812184e */
[----:B------:R-:W-:Y:S04]  /*41580*/  STL [R1+0x1740], R20 ;  /* 0x0017401401007387 */ /* 0x000fe80000100800 */
[----:B------:R1:W-:Y:S02]  /*41590*/  STL [R1+0x174c], R6 ;  /* 0x00174c0601007387 */ /* 0x0003e40000100800 */
[----:B-1----:R-:W-:Y:S01]  /*415a0*/  MOV R4, R6 ;  /* 0x0000000600047202 */ /* 0x002fe20000000f00 */
[----:B------:R-:W-:Y:S01]  /*415b0*/  IMAD.MOV.U32 R5, RZ, RZ, R13 ;  /* 0x000000ffff057224 */ /* 0x000fe200078e000d */
[----:B------:R-:W-:Y:S04]  /*415c0*/  STL [R1+0x1748], R13 ;  /* 0x0017480d01007387 */ /* 0x000fe80000100800 */
[----:B------:R-:W4:Y:S04]  /*415d0*/  LDL.LU R6, [R1+0x16dc] ;  /* 0x0016dc0001067983 */ /* 0x000f280000300800 */
[----:B------:R1:W-:Y:S01]  /*415e0*/  LDGSTS.E [R2+0x2080], desc[UR14][R4.64], P0 ;  /* 0x0208000004027fae */ /* 0x0003e2000812184e */
[----:B--2---:R-:W-:-:S05]  /*415f0*/  IADD3 R7, P1, R7, UR13, RZ ;  /* 0x0000000d07077c10 */ /* 0x004fca000ff3e0ff */
[----:B------:R-:W-:Y:S01]  /*41600*/  STL [R1+0x1754], R7 ;  /* 0x0017540701007387 */ /* 0x000fe20000100800 */
[----:B---3--:R-:W-:-:S05]  /*41610*/  IADD3.X R9, R9, UR8, RZ, P1, !PT ;  /* 0x0000000809097c10 */ /* 0x008fca0008ffe4ff */
[----:B------:R2:W-:Y:S01]  /*41620*/  STL [R1+0x1750], R9 ;  /* 0x0017500901007387 */ /* 0x0005e20000100800 */
[----:B-1----:R-:W-:-:S03]  /*41630*/  IMAD.MOV.U32 R5, RZ, RZ, R9 ;  /* 0x000000ffff057224 */ /* 0x002fc600078e0009 */
[----:B--2---:R-:W2:Y:S01]  /*41640*/  LDL.LU R9, [R1+0x16d8] ;  /* 0x0016d80001097983 */ /* 0x004ea20000300800 */
[----:B------:R-:W-:Y:S01]  /*41650*/  UISETP.GT.AND UP1, UPT, UR17, 0x14, UPT ;  /* 0x000000141100788c */ /* 0x000fe2000bf24270 */
[----:B------:R-:W-:Y:S02]  /*41660*/  IADD3 R14, P2, R14, UR13, RZ ;  /* 0x0000000d0e0e7c10 */ /* 0x000fe4000ff5e0ff */
[----:B------:R-:W-:Y:S01]  /*41670*/  MOV R4, R7 ;  /* 0x0000000700047202 */ /* 0x000fe20000000f00 */
[----:B------:R-:W-:Y:S01]  /*41680*/  USEL UR12, URZ, 0x4, !UP1 ;  /* 0x000000043f0c7887 */ /* 0x000fe2000c800000 */
[----:B------:R-:W-:Y:S01]  /*41690*/  IADD3 R17, P3, R17, UR13, RZ ;  /* 0x0000000d11117c10 */ /* 0x000fe2000ff7e0ff */
[----:B------:R-:W3:Y:S02]  /*416a0*/  LDL.LU R13, [R1+0xa90] ;  /* 0x000a9000010d7983 */ /* 0x000ee40000300800 */
[----:B------:R-:W-:Y:S02]  /*416b0*/  USEL UR12, UR12, URZ, !UP0 ;  /* 0x0000003f0c0c7287 */ /* 0x000fe4000c000000 */
[----:B------:R-:W3:Y:S04]  /*416c0*/  LDL.LU R7, [R1+0xa98] ;  /* 0x000a980001077983 */ /* 0x000ee80000300800 */
[----:B------:R-:W-:Y:S01]  /*416d0*/  STL [R1+0x175c], R14 ;  /* 0x00175c0e01007387 */ /* 0x000fe20000100800 */
[----:B------:R-:W-:-:S03]  /*416e0*/  ISETP.NE.U32.AND P1, PT, RZ, UR12, PT ;  /* 0x0000000cff007c0c */ /* 0x000fc6000bf25070 */
[----:B------:R1:W-:Y:S01]  /*416f0*/  LDGSTS.E [R2+0x2100], desc[UR14][R4.64], P0 ;  /* 0x0210000004027fae */ /* 0x0003e2000812184e */
[----:B------:R-:W-:Y:S02]  /*41700*/  IADD3.X R16, R16, UR8, RZ, P2, !PT ;  /* 0x0000000810107c10 */ /* 0x000fe400097fe4ff */
[----:B-1----:R-:W-:-:S03]  /*41710*/  MOV R4, R14 ;  /* 0x0000000e00047202 */ /* 0x002fc60000000f00 */
[----:B------:R1:W-:Y:S01]  /*41720*/  STL [R1+0x1758], R16 ;  /* 0x0017581001007387 */ /* 0x0003e20000100800 */
[----:B------:R-:W-:-:S03]  /*41730*/  IMAD.MOV.U32 R5, RZ, RZ, R16 ;  /* 0x000000ffff057224 */ /* 0x000fc600078e0010 */
[----:B------:R-:W-:Y:S01]  /*41740*/  STL [R1+0x16c4], R17 ;  /* 0x0016c41101007387 */ /* 0x000fe20000100800 */
[----:B------:R-:W-:-:S03]  /*41750*/  IADD3.X R18, R18, UR8, RZ, P3, !PT ;  /* 0x0000000812127c10 */ /* 0x000fc60009ffe4ff */
[----:B------:R4:W-:Y:S04]  /*41760*/  LDGSTS.E [R2+0x2180], desc[UR14][R4.64], P0 ;  /* 0x0218000004027fae */ /* 0x0009e8000812184e */
[----:B-1----:R-:W3:Y:S01]  /*41770*/  LDL.LU R16, [R1+0xa8c] ;  /* 0x000a8c0001107983 */ /* 0x002ee20000300800 */
[----:B----4-:R-:W-:-:S04]  /*41780*/  IADD3 R11, P0, R11, UR13, RZ ;  /* 0x0000000d0b0b7c10 */ /* 0x010fc8000ff1e0ff */
[----:B------:R-:W-:Y:S02]  /*41790*/  IADD3.X R15, R15, UR8, RZ, P0, !PT ;  /* 0x000000080f0f7c10 */ /* 0x000fe400087fe4ff */
[----:B------:R-:W-:Y:S01]  /*417a0*/  MOV R4, R17 ;  /* 0x0000001100047202 */ /* 0x000fe20000000f00 */
[----:B------:R-:W-:Y:S01]  /*417b0*/  IMAD.MOV.U32 R5, RZ, RZ, R18 ;  /* 0x000000ffff057224 */ /* 0x000fe200078e0012 */
[----:B------:R-:W-:Y:S01]  /*417c0*/  IADD3 R3, P2, R3, UR13, RZ ;  /* 0x0000000d03037c10 */ /* 0x000fe2000ff5e0ff */
[----:B------:R-:W-:Y:S04]  /*417d0*/  STL [R1+0x16c0], R18 ;  /* 0x0016c01201007387 */ /* 0x000fe80000100800 */
[----:B------:R-:W4:Y:S01]  /*417e0*/  LDL.LU R14, [R1+0xa94] ;  /* 0x000a9400010e7983 */ /* 0x000f220000300800 */
[----:B------:R-:W-:-:S03]  /*417f0*/  IADD3.X R12, R12, UR8, RZ, P2, !PT ;  /* 0x000000080c0c7c10 */ /* 0x000fc600097fe4ff */
[----:B------:R1:W-:Y:S04]  /*41800*/  LDGSTS.E [R2+0x2800], desc[UR14][R4.64], P1 ;  /* 0x0280000004027fae */ /* 0x0003e8000892184e */
[----:B------:R1:W-:Y:S04]  /*41810*/  STL [R1+0x16cc], R11 ;  /* 0x0016cc0b01007387 */ /* 0x0003e80000100800 */
[----:B------:R-:W-:Y:S01]  /*41820*/  STL [R1+0x16c8], R15 ;  /* 0x0016c80f01007387 */ /* 0x000fe20000100800 */
[----:B-1----:R-:W-:Y:S01]  /*41830*/  MOV R4, R11 ;  /* 0x0000000b00047202 */ /* 0x002fe20000000f00 */
[----:B------:R-:W-:-:S02]  /*41840*/  IMAD.MOV.U32 R5, RZ, RZ, R15 ;  /* 0x000000ffff057224 */ /* 0x000fc400078e000f */
[----:B------:R-:W-:Y:S04]  /*41850*/  STL [R1+0x16d4], R3 ;  /* 0x0016d40301007387 */ /* 0x000fe80000100800 */
[----:B------:R-:W4:Y:S04]  /*41860*/  LDL.LU R11, [R1+0xaa0] ;  /* 0x000aa000010b7983 */ /* 0x000f280000300800 */
[----:B------:R1:W-:Y:S04]  /*41870*/  LDGSTS.E [R2+0x2880], desc[UR14][R4.64], P1 ;  /* 0x0288000004027fae */ /* 0x0003e8000892184e */
[----:B------:R1:W-:Y:S02]  /*41880*/  STL [R1+0x16d0], R12 ;  /* 0x0016d00c01007387 */ /* 0x0003e40000100800 */
[----:B-1----:R-:W-:-:S02]  /*41890*/  IMAD.MOV.U32 R5, RZ, RZ, R12 ;  /* 0x000000ffff057224 */ /* 0x002fc400078e000c */
[----:B------:R-:W4:Y:S01]  /*418a0*/  LDL.LU R12, [R1+0xa9c] ;  /* 0x000a9c00010c7983 */ /* 0x000f220000300800 */
[----:B------:R-:W-:Y:S02]  /*418b0*/  IADD3 R6, P0, R6, UR13, RZ ;  /* 0x0000000d06067c10 */ /* 0x000fe4000ff1e0ff */
[----:B------:R-:W-:Y:S01]  /*418c0*/  MOV R4, R3 ;  /* 0x0000000300047202 */ /* 0x000fe20000000f00 */
[----:B------:R-:W4:Y:S04]  /*418d0*/  LDL.LU R15, [R1+0xaa8] ;  /* 0x000aa800010f7983 */ /* 0x000f280000300800 */
[----:B------:R-:W4:Y:S04]  /*418e0*/  LDL.LU R3, [R1+0xb10] ;  /* 0x000b100001037983 */ /* 0x000f280000300800 */
[----:B------:R-:W-:Y:S01]  /*418f0*/  STL [R1+0x16dc], R6 ;  /* 0x0016dc0601007387 */ /* 0x000fe20000100800 */
[----:B------:R-:W-:-:S03]  /*41900*/  UISETP.GT.AND UP1, UPT, UR17, 0x18, UPT ;  /* 0x000000181100788c */ /* 0x000fc6000bf24270 */
[----:B------:R1:W-:Y:S01]  /*41910*/  LDGSTS.E [R2+0x2900], desc[UR14][R4.64], P1 ;  /* 0x0290000004027fae */ /* 0x0003e2000892184e */
[----:B--2---:R-:W-:-:S05]  /*41920*/  IADD3.X R9, R9, UR8, RZ, P0, !PT ;  /* 0x0000000809097c10 */ /* 0x004fca00087fe4ff */
[----:B------:R2:W-:Y:S04]  /*41930*/  STL [R1+0x16d8], R9 ;  /* 0x0016d80901007387 */ /* 0x0005e80000100800 */
[----:B------:R-:W4:Y:S01]  /*41940*/  LDL.LU R17, [R1+0xaa4] ;  /* 0x000aa40001117983 */ /* 0x000f220000300800 */
[----:B-1----:R-:W-:Y:S01]  /*41950*/  MOV R4, R6 ;  /* 0x0000000600047202 */ /* 0x002fe20000000f00 */
[----:B------:R-:W-:Y:S01]  /*41960*/  IMAD.MOV.U32 R5, RZ, RZ, R9 ;  /* 0x000000ffff057224 */ /* 0x000fe200078e0009 */
[----:B------:R-:W-:Y:S01]  /*41970*/  USEL UR12, URZ, 0x4, !UP1 ;  /* 0x000000043f0c7887 */ /* 0x000fe2000c800000 */
[----:B------:R-:W4:Y:S04]  /*41980*/  LDL.LU R18, [R1+0xb0c] ;  /* 0x000b0c0001127983 */ /* 0x000f280000300800 */
[----:B------:R1:W-:Y:S01]  /*41990*/  LDGSTS.E [R2+0x2980], desc[UR14][R4.64], P1 ;  /* 0x0298000004027fae */ /* 0x0003e2000892184e */
[----:B---3--:R-:W-:Y:S01]  /*419a0*/  IADD3 R13, P1, R13, UR13, RZ ;  /* 0x0000000d0d0d7c10 */ /* 0x008fe2000ff3e0ff */
[----:B------:R-:W-:Y:S01]  /*419b0*/  USEL UR12, UR12, URZ, !UP0 ;  /* 0x0000003f0c0c7287 */ /* 0x000fe2000c000000 */
[----:B------:R-:W-:Y:S01]  /*419c0*/  IADD3 R7, P2, R7, UR13, RZ ;  /* 0x0000000d07077c10 */ /* 0x000fe2000ff5e0ff */
[----:B--2---:R-:W2:Y:S04]  /*419d0*/  LDL.LU R9, [R1+0xb18] ;  /* 0x000b180001097983 */ /* 0x004ea80000300800 */
[----:B------:R-:W3:Y:S01]  /*419e0*/  LDL.LU R6, [R1+0xb20] ;  /* 0x000b200001067983 */ /* 0x000ee20000300800 */
[----:B------:R-:W-:-:S03]  /*419f0*/  ISETP.NE.U32.AND P0, PT, RZ, UR12, PT ;  /* 0x0000000cff007c0c */ /* 0x000fc6000bf05070 */
[----:B------:R-:W-:Y:S01]  /*41a00*/  STL [R1+0xa90], R13 ;  /* 0x000a900d01007387 */ /* 0x000fe20000100800 */
[----:B-1----:R-:W-:Y:S02]  /*41a10*/  MOV R4, R13 ;  /* 0x0000000d00047202 */ /* 0x002fe40000000f00 */
[----:B------:R-:W-:-:S05]  /*41a20*/  IADD3.X R16, R16, UR8, RZ, P1, !PT ;  /* 0x0000000810107c10 */ /* 0x000fca0008ffe4ff */
[----:B------:R1:W-:Y:S01]  /*41a30*/  STL [R1+0xa8c], R16 ;  /* 0x000a8c1001007387 */ /* 0x0003e20000100800 */
[----:B------:R-:W-:-:S03]  /*41a40*/  IMAD.MOV.U32 R5, RZ, RZ, R16 ;  /* 0x000000ffff057224 */ /* 0x000fc600078e0010 */
[----:B------:R4:W-:Y:S04]  /*41a50*/  STL [R1+0xa98], R7 ;  /* 0x000a980701007387 */ /* 0x0009e80000100800 */
[----:B------:R4:W-:Y:S04]  /*41a60*/  LDGSTS.E [R2+0x3000], desc[UR14][R4.64], P0 ;  /* 0x0300000004027fae */ /* 0x0009e8000812184e */
[----:B-1----:R-:W3:Y:S01]  /*41a70*/  LDL.LU R16, [R1+0xb14] ;  /* 0x000b140001107983 */ /* 0x002ee20000300800 */
[----:B----4-:R-:W-:-:S05]  /*41a80*/  IADD3.X R14, R14, UR8, RZ, P2, !PT ;  /* 0x000000080e0e7c10 */ /* 0x010fca00097fe4ff */
[----:B------:R-:W-:Y:S01]  /*41a90*/  STL [R1+0xa94], R14 ;  /* 0x000a940e01007387 */ /* 0x000fe20000100800 */
[----:B------:R-:W-:Y:S01]  /*41aa0*/  MOV R4, R7 ;  /* 0x0000000700047202 */ /* 0x000fe20000000f00 */
[----:B------:R-:W-:Y:S02]  /*41ab0*/  IMAD.MOV.U32 R5, RZ, RZ, R14 ;  /* 0x000000ffff057224 */ /* 0x000fe400078e000e */
[----:B------:R-:W4:Y:S04]  /*41ac0*/  LDL.LU R13, [R1+0xb1c] ;  /* 0x000b1c00010d7983 */ /* 0x000f280000300800 */
[----:B------:R-:W4:Y:S04]  /*41ad0*/  LDL.LU R7, [R1+0xb28] ;  /* 0x000b280001077983 */ /* 0x000f280000300800 */
[----:B------:R1:W-:Y:S01]  /*41ae0*/  LDGSTS.E [R2+0x3080], desc[UR14][R4.64], P0 ;  /* 0x0308000004027fae */ /* 0x0003e2000812184e */
[----:B------:R-:W-:-:S05]  /*41af0*/  IADD3 R11, P1, R11, UR13, RZ ;  /* 0x0000000d0b0b7c10 */ /* 0x000fca000ff3e0ff */
[----:B------:R1:W-:Y:S02]  /*41b00*/  STL [R1+0xaa0], R11 ;  /* 0x000aa00b01007387 */ /* 0x0003e40000100800 */
[----:B-1----:R-:W-:Y:S02]  /*41b10*/  MOV R4, R11 ;  /* 0x0000000b00047202 */ /* 0x002fe40000000f00 */
[----:B------:R-:W-:-:S05]  /*41b20*/  IADD3.X R12, R12, UR8, RZ, P1, !PT ;  /* 0x000000080c0c7c10 */ /* 0x000fca0008ffe4ff */
[----:B------:R1:W-:Y:S04]  /*41b30*/  STL [R1+0xa9c], R12 ;  /* 0x000a9c0c01007387 */ /* 0x0003e80000100800 */
[----:B------:R-:W4:Y:S01]  /*41b40*/  LDL.LU R11, [R1+0xb24] ;  /* 0x000b2400010b7983 */ /* 0x000f220000300800 */
[----:B------:R-:W-:Y:S01]  /*41b50*/  IADD3 R15, P2, R15, UR13, RZ ;  /* 0x0000000d0f0f7c10 */ /* 0x000fe2000ff5e0ff */
[----:B------:R-:W-:Y:S01]  /*41b60*/  IMAD.MOV.U32 R5, RZ, RZ, R12 ;  /* 0x000000ffff057224 */ /* 0x000fe200078e000c */
[----:B------:R-:W-:Y:S01]  /*41b70*/  IADD3 R3, P3, R3, UR13, RZ ;  /* 0x0000000d03037c10 */ /* 0x000fe2000ff7e0ff */
[----:B------:R-:W4:Y:S04]  /*41b80*/  LDL.LU R14, [R1+0xb90] ;  /* 0x000b9000010e7983 */ /* 0x000f280000300800 */
[----:B-1----:R-:W4:Y:S04]  /*41b90*/  LDL.LU R12, [R1+0xb98] ;  /* 0x000b9800010c7983 */ /* 0x002f280000300800 */
[----:B------:R1:W-:Y:S04]  /*41ba0*/  STL [R1+0xaa8], R15 ;  /* 0x000aa80f01007387 */ /* 0x0003e80000100800 */
[----:B------:R1:W-:Y:S02]  /*41bb0*/  LDGSTS.E [R2+0x3100], desc[UR14][R4.64], P0 ;  /* 0x0310000004027fae */ /* 0x0003e4000812184e */
[----:B-1----:R-:W-:-:S02]  /*41bc0*/  MOV R4, R15 ;  /* 0x0000000f00047202 */ /* 0x002fc40000000f00 */
[----:B------:R-:W-:-:S05]  /*41bd0*/  IADD3.X R17, R17, UR8, RZ, P2, !PT ;  /* 0x0000000811117c10 */ /* 0x000fca00097fe4ff */
[----:B------:R1:W-:Y:S04]  /*41be0*/  STL [R1+0xaa4], R17 ;  /* 0x000aa41101007387 */ /* 0x0003e80000100800 */
[----:B------:R1:W-:Y:S04]  /*41bf0*/  STL [R1+0xb10], R3 ;  /* 0x000b100301007387 */ /* 0x0003e80000100800 */
[----:B------:R-:W4:Y:S01]  /*41c00*/  LDL.LU R15, [R1+0xb8c] ;  /* 0x000b8c00010f7983 */ /* 0x000f220000300800 */
[----:B------:R-:W-:-:S04]  /*41c10*/  UISETP.GT.AND UP1, UPT, UR17, 0x1c, UPT ;  /* 0x0000001c1100788c */ /* 0x000fc8000bf24270 */
[----:B------:R-:W-:-:S04]  /*41c20*/  USEL UR12, URZ, 0x4, !UP1 ;  /* 0x000000043f0c7887 */ /* 0x000fc8000c800000 */
[----:B------:R-:W-:Y:S01]  /*41c30*/  USEL UR12, UR12, URZ, !UP0 ;  /* 0x0000003f0c0c7287 */ /* 0x000fe2000c000000 */
[----:B------:R-:W-:Y:S01]  /*41c40*/  IMAD.MOV.U32 R5, RZ, RZ, R17 ;  /* 0x000000ffff057224 */ /* 0x000fe200078e0011 */
[----:B------:R-:W-:-:S04]  /*41c50*/  IADD3.X R18, R18, UR8, RZ, P3, !PT ;  /* 0x0000000812127c10 */ /* 0x000fc80009ffe4ff */
[----:B------:R-:W-:Y:S01]  /*41c60*/  ISETP.NE.U32.AND P1, PT, RZ, UR12, PT ;  /* 0x0000000cff007c0c */ /* 0x000fe2000bf25070 */
[----:B------:R1:W-:Y:S01]  /*41c70*/  LDGSTS.E [R2+0x3180], desc[UR14][R4.64], P0 ;  /* 0x0318000004027fae */ /* 0x0003e2000812184e */
[----:B--2---:R-:W-:Y:S02]  /*41c80*/  IADD3 R9, P0, R9, UR13, RZ ;  /* 0x0000000d09097c10 */ /* 0x004fe4000ff1e0ff */
[----:B---3--:R-:W-:Y:S01]  /*41c90*/  IADD3 R6, P2, R6, UR13, RZ ;  /* 0x0000000d06067c10 */ /* 0x008fe2000ff5e0ff */
[----:B------:R-:W-:Y:S04]  /*41ca0*/  STL [R1+0xb0c], R18 ;  /* 0x000b0c1201007387 */ /* 0x000fe80000100800 */
[----:B-1----:R-:W2:Y:S01]  /*41cb0*/  LDL.LU R17, [R1+0xb94] ;  /* 0x000b940001117983 */ /* 0x002ea20000300800 */
[----:B------:R-:W-:Y:S01]  /*41cc0*/  MOV R4, R3 ;  /* 0x0000000300047202 */ /* 0x000fe20000000f00 */
[----:B------:R-:W-:-:S02]  /*41cd0*/  IMAD.MOV.U32 R5, RZ, RZ, R18 ;  /* 0x000000ffff057224 */ /* 0x000fc400078e0012 */
[----:B------:R-:W3:Y:S04]  /*41ce0*/  LDL.LU R3, [R1+0xba0] ;  /* 0x000ba00001037983 */ /* 0x000ee80000300800 */
[----:B------:R1:W-:Y:S04]  /*41cf0*/  STL [R1+0xb18], R9 ;  /* 0x000b180901007387 */ /* 0x0003e80000100800 */
[----:B------:R1:W-:Y:S01]  /*41d00*/  LDGSTS.E [R2+0x3800], desc[UR14][R4.64], P1 ;  /* 0x0380000004027fae */ /* 0x0003e2000892184e */
[----:B------:R-:W-:-:S05]  /*41d10*/  IADD3.X R16, R16, UR8, RZ, P0, !PT ;  /* 0x0000000810107c10 */ /* 0x000fca00087fe4ff */
[----:B------:R-:W-:Y:S01]  /*41d20*/  STL [R1+0xb14], R16 ;  /* 0x000b141001007387 */ /* 0x000fe20000100800 */
[----:B-1----:R-:W-:-:S03]  /*41d30*/  MOV R4, R9 ;  /* 0x0000000900047202 */ /* 0x002fc60000000f00 */
[----:B------:R-:W-:Y:S04]  /*41d40*/  STL [R1+0xb20], R6 ;  /* 0x000b200601007387 */ /* 0x000fe80000100800 */
[----:B------:R-:W3:Y:S01]  /*41d50*/  LDL.LU R9, [R1+0xb9c] ;  /* 0x000b9c0001097983 */ /* 0x000ee20000300800 */
[----:B------:R-:W-:Y:S01]  /*41d60*/  IMAD.MOV.U32 R5, RZ, RZ, R16 ;  /* 0x000000ffff057224 */ /* 0x000fe200078e0010 */
[----:B----4-:R-:W-:Y:S02]  /*41d70*/  IADD3.X R13, R13, UR8, RZ, P2, !PT ;  /* 0x000000080d0d7c10 */ /* 0x010fe400097fe4ff */
[----:B------:R-:W-:Y:S02]  /*41d80*/  IADD3 R7, P0, R7, UR13, RZ ;  /* 0x0000000d07077c10 */ /* 0x000fe4000ff1e0ff */
[----:B------:R1:W-:Y:S04]  /*41d90*/  LDGSTS.E [R2+0x3880], desc[UR14][R4.64], P1 ;  /* 0x0388000004027fae */ /* 0x0003e8000892184e */
[----:B------:R4:W-:Y:S01]  /*41da0*/  STL [R1+0xb1c], R13 ;  /* 0x000b1c0d01007387 */ /* 0x0009e20000100800 */
[----:B-1----:R-:W-:Y:S01]  /*41db0*/  IMAD.MOV.U32 R5, RZ, RZ, R13 ;  /* 0x000000ffff057224 */ /* 0x002fe200078e000d */
[----:B------:R-:W-:-:S02]  /*41dc0*/  MOV R4, R6 ;  /* 0x0000000600047202 */ /* 0x000fc40000000f00 */
[----:B----4-:R-:W4:Y:S04]  /*41dd0*/  LDL.LU R13, [R1+0xba8] ;  /* 0x000ba800010d7983 */ /* 0x010f280000300800 */
[----:B------:R-:W4:Y:S04]  /*41de0*/  LDL.LU R6, [R1+0xc10] ;  /* 0x000c100001067983 */ /* 0x000f280000300800 */
[----:B------:R-:W-:Y:S04]  /*41df0*/  STL [R1+0xb28], R7 ;  /* 0x000b280701007387 */ /* 0x000fe80000100800 */
[----:B------:R1:W-:Y:S01]  /*41e00*/  LDGSTS.E [R2+0x3900], desc[UR14][R4.64], P1 ;  /* 0x0390000004027fae */ /* 0x0003e2000892184e */
[----:B------:R-:W-:-:S05]  /*41e10*/  IADD3.X R11, R11, UR8, RZ, P0, !PT ;  /* 0x000000080b0b7c10 */ /* 0x000fca00087fe4ff */
[----:B------:R1:W-:Y:S04]  /*41e20*/  STL [R1+0xb24], R11 ;  /* 0x000b240b01007387 */ /* 0x0003e80000100800 */
[----:B------:R-:W4:Y:S01]  /*41e30*/  LDL.LU R18, [R1+0xba4] ;  /* 0x000ba40001127983 */ /* 0x000f220000300800 */
[----:B-1----:R-:W-:Y:S01]  /*41e40*/  MOV R4, R7 ;  /* 0x0000000700047202 */ /* 0x002fe20000000f00 */
[----:B------:R-:W-:Y:S02]  /*41e50*/  IMAD.MOV.U32 R5, RZ, RZ, R11 ;  /* 0x000000ffff057224 */ /* 0x000fe400078e000b */
[----:B------:R-:W4:Y:S04]  /*41e60*/  LDL.LU R16, [R1+0xc0c] ;  /* 0x000c0c0001107983 */ /* 0x000f280000300800 */
[----:B------:R1:W-:Y:S01]  /*41e70*/  LDGSTS.E [R2+0x3980], desc[UR14][R4.64], P1 ;  /* 0x0398000004027fae */ /* 0x0003e2000892184e */
[----:B------:R-:W-:-:S02]  /*41e80*/  IADD3 R14, P1, R14, UR13, RZ ;  /* 0x0000000d0e0e7c10 */ /* 0x000fc4000ff3e0ff */
[----:B------:R-:W-:Y:S01]  /*41e90*/  IADD3 R12, P2, R12, UR13, RZ ;  /* 0x0000000d0c0c7c10 */ /* 0x000fe2000ff5e0ff */
[----:B------:R-:W4:Y:S04]  /*41ea0*/  LDL.LU R11, [R1+0xc18] ;  /* 0x000c1800010b7983 */ /* 0x000f280000300800 */
[----:B------:R-:W4:Y:S04]  /*41eb0*/  LDL.LU R7, [R1+0xc20] ;  /* 0x000c200001077983 */ /* 0x000f280000300800 */
[----:B------:R-:W-:Y:S01]  /*41ec0*/  STL [R1+0xb90], R14 ;  /* 0x000b900e01007387 */ /* 0x000fe20000100800 */
[----:B------:R-:W-:-:S05]  /*41ed0*/  IADD3.X R15, R15, UR8, RZ, P1, !PT ;  /* 0x000000080f0f7c10 */ /* 0x000fca0008ffe4ff */
[----:B------:R1:W-:Y:S02]  /*41ee0*/  STL [R1+0xb8c], R15 ;  /* 0x000b8c0f01007387 */ /* 0x0003e40000100800 */
[----:B-1----:R-:W-:Y:S02]  /*41ef0*/  IMAD.MOV.U32 R5, RZ, RZ, R15 ;  /* 0x000000ffff057224 */ /* 0x002fe400078e000f */
[----:B------:R-:W-:Y:S04]  /*41f00*/  STL [R1+0xb98], R12 ;  /* 0x000b980c01007387 */ /* 0x000fe80000100800 */
[----:B------:R-:W4:Y:S01]  /*41f10*/  LDL.LU R15, [R1+0xc14] ;  /* 0x000c1400010f7983 */ /* 0x000f220000300800 */
[----:B------:R-:W-:-:S04]  /*41f20*/  UISETP.GT.AND UP1, UPT, UR17, 0x20, UPT ;  /* 0x000000201100788c */ /* 0x000fc8000bf24270 */
[----:B------:R-:W-:-:S04]  /*41f30*/  USEL UR12, URZ, 0x4, !UP1 ;  /* 0x000000043f0c7887 */ /* 0x000fc8000c800000 */
[----:B------:R-:W-:-:S06]  /*41f40*/  USEL UR12, UR12, URZ, !UP0 ;  /* 0x0000003f0c0c7287 */ /* 0x000fcc000c000000 */
[----:B------:R-:W-:Y:S02]  /*41f50*/  ISETP.NE.U32.AND P0, PT, RZ, UR12, PT ;  /* 0x0000000cff007c0c */ /* 0x000fe4000bf05070 */
[----:B------:R-:W-:Y:S02]  /*41f60*/  MOV R4, R14 ;  /* 0x0000000e00047202 */ /* 0x000fe40000000f00 */
[----:B--2---:R-:W-:Y:S02]  /*41f70*/  IADD3.X R17, R17, UR8, RZ, P2, !PT ;  /* 0x0000000811117c10 */ /* 0x004fe400097fe4ff */
[----:B---3--:R-:W-:-:S03]  /*41f80*/  IADD3 R3, P1, R3, UR13, RZ ;  /* 0x0000000d03037c10 */ /* 0x008fc6000ff3e0ff */
[----:B------:R-:W-:Y:S04]  /*41f90*/  STL [R1+0xb94], R17 ;  /* 0x000b941101007387 */ /* 0x000fe80000100800 */
[----:B------:R1:W-:Y:S04]  /*41fa0*/  LDGSTS.E [R2+0x4000], desc[UR14][R4.64], P0 ;  /* 0x0400000004027fae */ /* 0x0003e8000812184e */
[----:B------:R-:W2:Y:S01]  /*41fb0*/  LDL.LU R14, [R1+0xc1c] ;  /* 0x000c1c00010e7983 */ /* 0x000ea20000300800 */
[----:B-1----:R-:W-:Y:S01]  /*41fc0*/  MOV R4, R12 ;  /* 0x0000000c00047202 */ /* 0x002fe20000000f00 */
[----:B------:R-:W-:Y:S01]  /*41fd0*/  IMAD.MOV.U32 R5, RZ, RZ, R17 ;  /* 0x000000ffff057224 */ /* 0x000fe200078e0011 */
[----:B------:R-:W-:Y:S01]  /*41fe0*/  IADD3.X R9, R9, UR8, RZ, P1, !PT ;  /* 0x0000000809097c10 */ /* 0x000fe20008ffe4ff */
[----:B------:R-:W-:Y:S04]  /*41ff0*/  STL [R1+0xba0], R3 ;  /* 0x000ba00301007387 */ /* 0x000fe80000100800 */
[----:B------:R1:W-:Y:S04]  /*42000*/  LDGSTS.E [R2+0x4080], desc[UR14][R4.64], P0 ;  /* 0x0408000004027fae */ /* 0x0003e8000812184e */
[----:B------:R3:W-:Y:S01]  /*42010*/  STL [R1+0xb9c], R9 ;  /* 0x000b9c0901007387 */ /* 0x0007e20000100800 */
[----:B-1----:R-:W-:Y:S01]  /*42020*/  IMAD.MOV.U32 R5, RZ, RZ, R9 ;  /* 0x000000ffff057224 */ /* 0x002fe200078e0009 */
[----:B------:R-:W-:-:S02]  /*42030*/  MOV R4, R3 ;  /* 0x0000000300047202 */ /* 0x000fc40000000f00 */
[----:B---3--:R-:W3:Y:S04]  /*42040*/  LDL.LU R9, [R1+0xc24] ;  /* 0x000c240001097983 */ /* 0x008ee80000300800 */
[----:B------:R-:W3:Y:S01]  /*42050*/  LDL.LU R3, [R1+0xc28] ;  /* 0x000c280001037983 */ /* 0x000ee20000300800 */
[----:B----4-:R-:W-:Y:S01]  /*42060*/  IADD3 R13, P2, R13, UR13, RZ ;  /* 0x0000000d0d0d7c10 */ /* 0x010fe2000ff5e0ff */
[----:B------:R-:W-:Y:S01]  /*42070*/  UISETP.GT.AND UP1, UPT, UR17, 0x24, UPT ;  /* 0x000000241100788c */ /* 0x000fe2000bf24270 */
[----:B------:R-:W-:Y:S01]  /*42080*/  IADD3 R6, P3, R6, UR13, RZ ;  /* 0x0000000d06067c10 */ /* 0x000fe2000ff7e0ff */
[----:B------:R-:W4:Y:S02]  /*42090*/  LDL.LU R12, [R1+0xc90] ;  /* 0x000c9000010c7983 */ /* 0x000f240000300800 */
[----:B------:R-:W-:-:S02]  /*420a0*/  USEL UR12, URZ, 0x4, !UP1 ;  /* 0x000000043f0c7887 */ /* 0x000fc4000c800000 */
[----:B------:R-:W4:Y:S02]  /*420b0*/  LDL.LU R17, [R1+0xc98] ;  /* 0x000c980001117983 */ /* 0x000f240000300800 */
[----:B------:R-:W-:Y:S02]  /*420c0*/  USEL UR12, UR12, URZ, !UP0 ;  /* 0x0000003f0c0c7287 */ /* 0x000fe4000c000000 */
[----:B------:R1:W-:Y:S04]  /*420d0*/  STL [R1+0xba8], R13 ;  /* 0x000ba80d01007387 */ /* 0x0003e80000100800 */
[----:B------:R1:W-:Y:S01]  /*420e0*/  LDGSTS.E [R2+0x4100], desc[UR14][R4.64], P0 ;  /* 0x0410000004027fae */ /* 0x0003e2000812184e */
[----:B------:R-:W-:-:S05]  /*420f0*/  IADD3.X R18, R18, UR8, RZ, P2, !PT ;  /* 0x0000000812127c10 */ /* 0x000fca00097fe4ff */
[----:B------:R1:W-:Y:S02]  /*42100*/  STL [R1+0xba4], R18 ;  /* 0x000ba41201007387 */ /* 0x0003e40000100800 */
[----:B-1----:R-:W-:Y:S02]  /*42110*/  MOV R4, R13 ;  /* 0x0000000d00047202 */ /* 0x002fe40000000f00 */
[----:B------:R1:W-:Y:S01]  /*42120*/  STL [R1+0xc10], R6 ;  /* 0x000c100601007387 */ /* 0x0003e20000100800 */
[----:B------:R-:W-:-:S03]  /*42130*/  IMAD.MOV.U32 R5, RZ, RZ, R18 ;  /* 0x000000ffff057224 */ /* 0x000fc600078e0012 */
[----:B------:R-:W4:Y:S01]  /*42140*/  LDL.LU R13, [R1+0xc8c] ;  /* 0x000c8c00010d7983 */ /* 0x000f220000300800 */
[----:B------:R-:W-:Y:S02]  /*42150*/  IADD3.X R16, R16, UR8, RZ, P3, !PT ;  /* 0x0000000810107c10 */ /* 0x000fe40009ffe4ff */
[----:B------:R-:W-:Y:S01]  /*42160*/  ISETP.NE.U32.AND P1, PT, RZ, UR12, PT ;  /* 0x0000000cff007c0c */ /* 0x000fe2000bf25070 */
[----:B------:R1:W-:Y:S01]  /*42170*/  LDGSTS.E [R2+0x4180], desc[UR14][R4.64], P0 ;  /* 0x0418000004027fae */ /* 0x0003e2000812184e */
[----:B------:R-:W-:-:S03]  /*42180*/  IADD3 R11, P0, R11, UR13, RZ ;  /* 0x0000000d0b0b7c10 */ /* 0x000fc6000ff1e0ff */
[----:B------:R-:W-:Y:S04]  /*42190*/  STL [R1+0xc0c], R16 ;  /* 0x000c0c1001007387 */ /* 0x000fe80000100800 */
[----:B------:R-:W4:Y:S01]  /*421a0*/  LDL.LU R18, [R1+0xc94] ;  /* 0x000c940001127983 */ /* 0x000f220000300800 */
[----:B------:R-:W-:Y:S02]  /*421b0*/  IADD3 R7, P2, R7, UR13, RZ ;  /* 0x0000000d07077c10 */ /* 0x000fe4000ff5e0ff */
[----:B-1----:R-:W-:Y:S01]  /*421c0*/  MOV R4, R6 ;  /* 0x0000000600047202 */ /* 0x002fe20000000f00 */
[----:B------:R-:W-:Y:S01]  /*421d0*/  IMAD.MOV.U32 R5, RZ, RZ, R16 ;  /* 0x000000ffff057224 */ /* 0x000fe200078e0010 */
[----:B------:R-:W4:Y:S04]  /*421e0*/  LDL.LU R6, [R1+0xca0] ;  /* 0x000ca00001067983 */ /* 0x000f280000300800 */
[----:B------:R1:W-:Y:S04]  /*421f0*/  STL [R1+0xc18], R11 ;  /* 0x000c180b01007387 */ /* 0x0003e80000100800 */
[----:B------:R1:W-:Y:S02]  /*42200*/  LDGSTS.E [R2+0x4800], desc[UR14][R4.64], P1 ;  /* 0x0480000004027fae */ /* 0x0003e4000892184e */
[----:B-1----:R-:W-:-:S02]  /*42210*/  MOV R4, R11 ;  /* 0x0000000b00047202 */ /* 0x002fc40000000f00 */
[----:B------:R-:W-:-:S05]  /*42220*/  IADD3.X R15, R15, UR8, RZ, P0, !PT ;  /* 0x000000080f0f7c10 */ /* 0x000fca00087fe4ff */
[----:B------:R1:W-:Y:S04]  /*42230*/  STL [R1+0xc14], R15 ;  /* 0x000c140f01007387 */ /* 0x0003e80000100800 */
[----:B------:R-:W-:Y:S04]  /*42240*/  STL [R1+0xc20], R7 ;  /* 0x000c200701007387 */ /* 0x000fe80000100800 */
[----:B------:R-:W4:Y:S01]  /*42250*/  LDL.LU R11, [R1+0xc9c] ;  /* 0x000c9c00010b7983 */ /* 0x000f220000300800 */
[----:B------:R-:W-:-:S05]  /*42260*/  IMAD.MOV.U32 R5, RZ, RZ, R15 ;  /* 0x000000ffff057224 */ /* 0x000fca00078e000f */
[----:B------:R1:W-:Y:S01]  /*42270*/  LDGSTS.E [R2+0x4880], desc[UR14][R4.64], P1 ;  /* 0x0488000004027fae */ /* 0x0003e2000892184e */
[----:B------:R-:W-:Y:S01]  /*42280*/  UISETP.GT.AND UP1, UPT, UR17, 0x28, UPT ;  /* 0x000000281100788c */ /* 0x000fe2000bf24270 */
[----:B--2---:R-:W-:Y:S02]  /*42290*/  IADD3.X R14, R14, UR8, RZ, P2, !PT ;  /* 0x000000080e0e7c10 */ /* 0x004fe400097fe4ff */
[----:B-1----:R-:W-:-:S03]  /*422a0*/  MOV R4, R7 ;  /* 0x0000000700047202 */ /* 0x002fc60000000f00 */
[----:B------:R-:W-:Y:S01]  /*422b0*/  IMAD.MOV.U32 R5, RZ, RZ, R14 ;  /* 0x000000ffff057224 */ /* 0x000fe200078e000e */
[----:B------:R1:W-:Y:S04]  /*422c0*/  STL [R1+0xc1c], R14 ;  /* 0x000c1c0e01007387 */ /* 0x0003e80000100800 */
[----:B------:R-:W2:Y:S04]  /*422d0*/  LDL.LU R16, [R1+0xca4] ;  /* 0x000ca40001107983 */ /* 0x000ea80000300800 */
[----:B------:R-:W2:Y:S04]  /*422e0*/  LDL.LU R15, [R1+0xca8] ;  /* 0x000ca800010f7983 */ /* 0x000ea80000300800 */
[----:B------:R3:W-:Y:S04]  /*422f0*/  LDGSTS.E [R2+0x4900], desc[UR14][R4.64], P1 ;  /* 0x0490000004027fae */ /* 0x0007e8000892184e */
[----:B-1----:R-:W2:Y:S01]  /*42300*/  LDL.LU R14, [R1+0xd0c] ;  /* 0x000d0c00010e7983 */ /* 0x002ea20000300800 */
[----:B---3--:R-:W-:-:S03]  /*42310*/  IADD3 R3, P0, R3, UR13, RZ ;  /* 0x0000000d03037c10 */ /* 0x008fc6000ff1e0ff */
[----:B------:R-:W3:Y:S01]  /*42320*/  LDL.LU R7, [R1+0xd10] ;  /* 0x000d100001077983 */ /* 0x000ee20000300800 */
[----:B------:R-:W-:Y:S02]  /*42330*/  IADD3.X R9, R9, UR8, RZ, P0, !PT ;  /* 0x0000000809097c10 */ /* 0x000fe400087fe4ff */
[----:B------:R-:W-:-:S03]  /*42340*/  MOV R4, R3 ;  /* 0x0000000300047202 */ /* 0x000fc60000000f00 */
[----:B------:R-:W-:Y:S01]  /*42350*/  IMAD.MOV.U32 R5, RZ, RZ, R9 ;  /* 0x000000ffff057224 */ /* 0x000fe200078e0009 */
[----:B------:R-:W-:-:S04]  /*42360*/  USEL UR12, URZ, 0x4, !UP1 ;  /* 0x000000043f0c7887 */ /* 0x000fc8000c800000 */
[----:B------:R1:W-:Y:S01]  /*42370*/  LDGSTS.E [R2+0x4980], desc[UR14][R4.64], P1 ;  /* 0x0498000004027fae */ /* 0x0003e2000892184e */
[----:B----4-:R-:W-:Y:S01]  /*42380*/  IADD3 R12, P1, R12, UR13, RZ ;  /* 0x0000000d0c0c7c10 */ /* 0x010fe2000ff3e0ff */
[----:B------:R-:W-:Y:S01]  /*42390*/  USEL UR12, UR12, URZ, !UP0 ;  /* 0x0000003f0c0c7287 */ /* 0x000fe2000c000000 */
[----:B------:R-:W-:Y:S01]  /*423a0*/  IADD3 R17, P2, R17, UR13, RZ ;  /* 0x0000000d11117c10 */ /* 0x000fe2000ff5e0ff */
[----:B------:R-:W-:Y:S04]  /*423b0*/  STL [R1+0xc28], R3 ;  /* 0x000c280301007387 */ /* 0x000fe80000100800 */
[----:B------:R4:W-:Y:S01]  /*423c0*/  STL [R1+0xc24], R9 ;  /* 0x000c240901007387 */ /* 0x0009e20000100800 */
[----:B------:R-:W-:-:S03]  /*423d0*/  ISETP.NE.U32.AND P0, PT, RZ, UR12, PT ;  /* 0x0000000cff007c0c */ /* 0x000fc6000bf05070 */
[----:B----4-:R-:W4:Y:S01]  /*423e0*/  LDL.LU R9, [R1+0xd18] ;  /* 0x000d180001097983 */ /* 0x010f220000300800 */
[----:B------:R-:W-:-:S03]  /*423f0*/  IADD3.X R13, R13, UR8, RZ, P1, !PT ;  /* 0x000000080d0d7c10 */ /* 0x000fc60008ffe4ff */
[----:B------:R-:W4:Y:S02]  /*42400*/  LDL.LU R3, [R1+0xd20] ;  /* 0x000d200001037983 */ /* 0x000f240000300800 */
[----:B-1----:R-:W-:Y:S02]  /*42410*/  IMAD.MOV.U32 R5, RZ, RZ, R13 ;  /* 0x000000ffff057224 */ /* 0x002fe400078e000d */
[----:B------:R-:W-:Y:S04]  /*42420*/  STL [R1+0xc90], R12 ;  /* 0x000c900c01007387 */ /* 0x000fe80000100800 */
[----:B------:R1:W-:Y:S01]  /*42430*/  STL [R1+0xc8c], R13 ;  /* 0x000c8c0d01007387 */ /* 0x0003e20000100800 */
[----:B------:R-:W-:-:S03]  /*42440*/  IADD3.X R18, R18, UR8, RZ, P2, !PT ;  /* 0x0000000812127c10 */ /* 0x000fc600097fe4ff */
[----:B------:R-:W-:Y:S01]  /*42450*/  STL [R1+0xc98], R17 ;  /* 0x000c981101007387 */ /* 0x000fe20000100800 */
[----:B------:R-:W-:-:S03]  /*42460*/  MOV R4, R12 ;  /* 0x0000000c00047202 */ /* 0x000fc60000000f00 */
[----:B-1----:R-:W4:Y:S01]  /*42470*/  LDL.LU R13, [R1+0xd14] ;  /* 0x000d1400010d7983 */ /* 0x002f220000300800 */
[----:B------:R-:W-:-:S03]  /*42480*/  IADD3 R6, P1, R6, UR13, RZ ;  /* 0x0000000d06067c10 */ /* 0x000fc6000ff3e0ff */
[----:B------:R-:W-:Y:S04]  /*42490*/  STL [R1+0xc94], R18 ;  /* 0x000c941201007387 */ /* 0x000fe80000100800 */
[----:B------:R-:W4:Y:S04]  /*424a0*/  LDL.LU R12, [R1+0xd1c] ;  /* 0x000d1c00010c7983 */ /* 0x000f280000300800 */
[----:B------:R1:W-:Y:S04]  /*424b0*/  LDGSTS.E [R2+0x5000], desc[UR14][R4.64], P0 ;  /* 0x0500000004027fae */ /* 0x0003e8000812184e */
[----:B------:R-:W-:Y:S01]  /*424c0*/  STL [R1+0xca0], R6 ;  /* 0x000ca00601007387 */ /* 0x000fe20000100800 */
[----:B-1----:R-:W-:Y:S01]  /*424d0*/  MOV R4, R17 ;  /* 0x0000001100047202 */ /* 0x002fe20000000f00 */
[----:B------:R-:W-:-:S05]  /*424e0*/  IMAD.MOV.U32 R5, RZ, RZ, R18 ;  /* 0x000000ffff057224 */ /* 0x000fca00078e0012 */
[----:B------:R1:W-:Y:S02]  /*424f0*/  LDGSTS.E [R2+0x5080], desc[UR14][R4.64], P0 ;  /* 0x0508000004027fae */ /* 0x0003e4000812184e */
[----:B-1----:R-:W-:Y:S02]  /*42500*/  MOV R4, R6 ;  /* 0x0000000600047202 */ /* 0x002fe40000000f00 */
[----:B------:R-:W-:-:S05]  /*42510*/  IADD3.X R11, R11, UR8, RZ, P1, !PT ;  /* 0x000000080b0b7c10 */ /* 0x000fca0008ffe4ff */
[----:B------:R1:W-:Y:S01]  /*42520*/  STL [R1+0xc9c], R11 ;  /* 0x000c9c0b01007387 */ /* 0x0003e20000100800 */
[----:B------:R-:W-:Y:S01]  /*42530*/  IMAD.MOV.U32 R5, RZ, RZ, R11 ;  /* 0x000000ffff057224 */ /* 0x000fe200078e000b */
[----:B------:R-:W-:Y:S02]  /*42540*/  UISETP.GT.AND UP1, UPT, UR17, 0x2c, UPT ;  /* 0x0000002c1100788c */ /* 0x000fe4000bf24270 */
[----:B-1----:R-:W4:Y:S04]  /*42550*/  LDL.LU R11, [R1+0xd24] ;  /* 0x000d2400010b7983 */ /* 0x002f280000300800 */
[----:B------:R-:W4:Y:S01]  /*42560*/  LDL.LU R6, [R1+0xd28] ;  /* 0x000d280001067983 */ /* 0x000f220000300800 */
[----:B------:R-:W-:-:S03]  /*42570*/  USEL UR12, URZ, 0x4, !UP1 ;  /* 0x000000043f0c7887 */ /* 0x000fc6000c800000 */
[----:B------:R1:W-:Y:S01]  /*42580*/  LDGSTS.E [R2+0x5100], desc[UR14][R4.64], P0 ;  /* 0x0510000004027fae */ /* 0x0003e2000812184e */
[----:B------:R-:W-:Y:S01]  /*42590*/  USEL UR12, UR12, URZ, !UP0 ;  /* 0x0000003f0c0c7287 */ /* 0x000fe2000c000000 */
[----:B--2---:R-:W-:-:S04]  /*425a0*/  IADD3 R15, P2, R15, UR13, RZ ;  /* 0x0000000d0f0f7c10 */ /* 0x004fc8000ff5e0ff */
[----:B------:R-:W-:Y:S01]  /*425b0*/  IADD3.X R16, R16, UR8, RZ, P2, !PT ;  /* 0x0000000810107c10 */ /* 0x000fe200097fe4ff */
[----:B------:R-:W-:Y:S01]  /*425c0*/  STL [R1+0xca8], R15 ;  /* 0x000ca80f01007387 */ /* 0x000fe20000100800 */
[----:B-1----:R-:W-:-:S03]  /*425d0*/  MOV R4, R15 ;  /* 0x0000000f00047202 */ /* 0x002fc60000000f00 */
[----:B------:R-:W-:Y:S01]  /*425e0*/  STL [R1+0xca4], R16 ;  /* 0x000ca41001007387 */ /* 0x000fe20000100800 */
[----:B------:R-:W-:Y:S01]  /*425f0*/  IMAD.MOV.U32 R5, RZ, RZ, R16 ;  /* 0x000000ffff057224 */ /* 0x000fe200078e0010 */
[----:B------:R-:W-:-:S04]  /*42600*/  ISETP.NE.U32.AND P1, PT, RZ, UR12, PT ;  /* 0x0000000cff007c0c */ /* 0x000fc8000bf25070 */
[----:B------:R1:W-:Y:S01]  /*42610*/  LDGSTS.E [R2+0x5180], desc[UR14][R4.64], P0 ;  /* 0x0518000004027fae */ /* 0x0003e2000812184e */
[----:B---3--:R-:W-:-:S04]  /*42620*/  IADD3 R7, P3, R7, UR13, RZ ;  /* 0x0000000d07077c10 */ /* 0x008fc8000ff7e0ff */
[----:B------:R-:W-:Y:S01]  /*42630*/  IADD3.X R14, R14, UR8, RZ, P3, !PT ;  /* 0x000000080e0e7c10 */ /* 0x000fe20009ffe4ff */
[----:B------:R2:W-:Y:S04]  /*42640*/  STL [R1+0xd10], R7 ;  /* 0x000d100701007387 */ /* 0x0005e80000100800 */
[----:B------:R-:W3:Y:S04]  /*42650*/  LDL.LU R19, [R1+0xd90] ;  /* 0x000d900001137983 */ /* 0x000ee80000300800 */
[----:B------:R-:W-:Y:S04]  /*42660*/  STL [R1+0xd0c], R14 ;  /* 0x000d0c0e01007387 */ /* 0x000fe80000100800 */
[----:B------:R-:W3:Y:S04]  /*42670*/  LDL.LU R17, [R1+0xd98] ;  /* 0x000d980001117983 */ /* 0x000ee80000300800 */
[----:B------:R-:W3:Y:S01]  /*42680*/  LDL.LU R20, [R1+0xd8c] ;  /* 0x000d8c0001147983 */ /* 0x000ee20000300800 */
[----:B-1----:R-:W-:Y:S01]  /*42690*/  MOV R4, R7 ;  /* 0x0000000700047202 */ /* 0x002fe20000000f00 */
[----:B------:R-:W-:-:S02]  /*426a0*/  IMAD.MOV.U32 R5, RZ, RZ, R14 ;  /* 0x000000ffff057224 */ /* 0x000fc400078e000e */
[----:B------:R-:W3:Y:S04]  /*426b0*/  LDL.LU R18, [R1+0xd94] ;  /* 0x000d940001127983 */ /* 0x000ee80000300800 */
[----:B--2---:R-:W2:Y:S01]  /*426c0*/  LDL.LU R7, [R1+0xda0] ;  /* 0x000da00001077983 */ /* 0x004ea20000300800 */
[----:B----4-:R-:W-:-:S03]  /*426d0*/  IADD3 R9, P0, R9, UR13, RZ ;  /* 0x0000000d09097c10 */ /* 0x010fc6000ff1e0ff */
[----:B------:R1:W-:Y:S01]  /*426e0*/  LDGSTS.E [R2+0x5800], desc[UR14][R4.64], P1 ;  /* 0x0580000004027fae */ /* 0x0003e2000892184e */
[----:B------:R-:W-:-:S03]  /*426f0*/  IADD3 R3, P2, R3, UR13, RZ ;  /* 0x0000000d03037c10 */ /* 0x000fc6000ff5e0ff */
[----:B------:R4:W-:Y:S01]  /*42700*/  STL [R1+0xd18], R9 ;  /* 0x000d180901007387 */ /* 0x0009e20000100800 */
[----:B-1----:R-:W-:Y:S02]  /*42710*/  MOV R4, R9 ;  /* 0x0000000900047202 */ /* 0x002fe40000000f00 */
[----:B------:R-:W-:-:S05]  /*42720*/  IADD3.X R13, R13, UR8, RZ, P0, !PT ;  /* 0x000000080d0d7c10 */ /* 0x000fca00087fe4ff */
[----:B------:R-:W-:Y:S01]  /*42730*/  STL [R1+0xd14], R13 ;  /* 0x000d140d01007387 */ /* 0x000fe20000100800 */
[----:B------:R-:W-:-:S03]  /*42740*/  IMAD.MOV.U32 R5, RZ, RZ, R13 ;  /* 0x000000ffff057224 */ /* 0x000fc600078e000d */
[----:B------:R1:W-:Y:S01]  /*42750*/  STL [R1+0xd20], R3 ;  /* 0x000d200301007387 */ /* 0x0003e20000100800 */
[----:B------:R-:W-:-:S03]  /*42760*/  IADD3.X R12, R12, UR8, RZ, P2, !PT ;  /* 0x000000080c0c7c10 */ /* 0x000fc600097fe4ff */
[----:B----4-:R-:W4:Y:S04]  /*42770*/  LDL.LU R9, [R1+0xd9c] ;  /* 0x000d9c0001097983 */ /* 0x010f280000300800 */
[----:B------:R-:W-:Y:S04]  /*42780*/  STL [R1+0xd1c], R12 ;  /* 0x000d1c0c01007387 */ /* 0x000fe80000100800 */
[----:B------:R1:W-:Y:S04]  /*42790*/  LDGSTS.E [R2+0x5880], desc[UR14][R4.64], P1 ;  /* 0x0588000004027fae */ /* 0x0003e8000892184e */
[----:B------:R-:W4:Y:S01]  /*427a0*/  LDL.LU R16, [R1+0xda4] ;  /* 0x000da40001107983 */ /* 0x000f220000300800 */
[----:B-1----:R-:W-:-:S03]  /*427b0*/  MOV R4, R3 ;  /* 0x0000000300047202 */ /* 0x002fc60000000f00 */
[----:B------:R-:W4:Y:S01]  /*427c0*/  LDL.LU R3, [R1+0xda8] ;  /* 0x000da80001037983 */ /* 0x000f220000300800 */
[----:B------:R-:W-:-:S03]  /*427d0*/  IMAD.MOV.U32 R5, RZ, RZ, R12 ;  /* 0x000000ffff057224 */ /* 0x000fc600078e000c */
[----:B------:R-:W4:Y:S04]  /*427e0*/  LDL.LU R15, [R1+0xe0c] ;  /* 0x000e0c00010f7983 */ /* 0x000f280000300800 */
[----:B------:R-:W4:Y:S04]  /*427f0*/  LDL.LU R14, [R1+0xe10] ;  /* 0x000e1000010e7983 */ /* 0x000f280000300800 */
[----:B------:R1:W-:Y:S01]  /*42800*/  LDGSTS.E [R2+0x5900], desc[UR14][R4.64], P1 ;  /* 0x0590000004027fae */ /* 0x0003e2000892184e */
[----:B------:R-:W-:-:S04]  /*42810*/  IADD3 R6, P0, R6, UR13, RZ ;  /* 0x0000000d06067c10 */ /* 0x000fc8000ff1e0ff */
[----:B------:R-:W-:Y:S01]  /*42820*/  IADD3.X R11, R11, UR8, RZ, P0, !PT ;  /* 0x000000080b0b7c10 */ /* 0x000fe200087fe4ff */
[----:B------:R1:W-:Y:S02]  /*42830*/  STL [R1+0xd28], R6 ;  /* 0x000d280601007387 */ /* 0x0003e40000100800 */
[----:B-1----:R-:W-:Y:S02]  /*42840*/  MOV R4, R6 ;  /* 0x0000000600047202 */ /* 0x002fe40000000f00 */
[----:B------:R1:W-:Y:S04]  /*42850*/  STL [R1+0xd24], R11 ;  /* 0x000d240b01007387 */ /* 0x0003e80000100800 */
[----:B------:R-:W4:Y:S04]  /*42860*/  LDL.LU R13, [R1+0xe14] ;  /* 0x000e1400010d7983 */ /* 0x000f280000300800 */
[----:B------:R-:W4:Y:S01]  /*42870*/  LDL.LU R6, [R1+0xe18] ;  /* 0x000e180001067983 */ /* 0x000f220000300800 */
[----:B------:R-:W-:-:S03]  /*42880*/  IMAD.MOV.U32 R5, RZ, RZ, R11 ;  /* 0x000000ffff057224 */ /* 0x000fc600078e000b */
[----:B------:R-:W4:Y:S04]  /*42890*/  LDL.LU R12, [R1+0xe1c] ;  /* 0x000e1c00010c7983 */ /* 0x000f280000300800 */
[----:B-1----:R-:W4:Y:S01]  /*428a0*/  LDL.LU R11, [R1+0xe20] ;  /* 0x000e2000010b7983 */ /* 0x002f220000300800 */
[----:B------:R-:W-:-:S03]  /*428b0*/  UISETP.GT.AND UP1, UPT, UR17, 0x30, UPT ;  /* 0x000000301100788c */ /* 0x000fc6000bf24270 */
[----:B------:R1:W-:Y:S01]  /*428c0*/  LDGSTS.E [R2+0x5980], desc[UR14][R4.64], P1 ;  /* 0x0598000004027fae */ /* 0x0003e2000892184e */
[----:B------:R-:W-:-:S04]  /*428d0*/  USEL UR12, URZ, 0x4, !UP1 ;  /* 0x000000043f0c7887 */ /* 0x000fc8000c800000 */
[----:B------:R-:W-:-:S06]  /*428e0*/  USEL UR12, UR12, URZ, !UP0 ;  /* 0x0000003f0c0c7287 */ /* 0x000fcc000c000000 */
[----:B------:R-:W-:Y:S02]  /*428f0*/  ISETP.NE.U32.AND P0, PT, RZ, UR12, PT ;  /* 0x0000000cff007c0c */ /* 0x000fe4000bf05070 */
[----:B---3--:R-:W-:-:S04]  /*42900*/  IADD3 R19, P1, R19, UR13, RZ ;  /* 0x0000000d13137c10 */ /* 0x008fc8000ff3e0ff */
[----:B-1----:R-:W-:Y:S02]  /*42910*/  MOV R4, R19 ;  /* 0x0000001300047202 */ /* 0x002fe40000000f00 */
[----:B------:R-:W-:Y:S02]  /*42920*/  IADD3 R17, P2, R17, UR13, RZ ;  /* 0x0000000d11117c10 */ /* 0x000fe4000ff5e0ff */
[----:B------:R-:W-:Y:S02]  /*42930*/  IADD3.X R20, R20, UR8, RZ, P1, !PT ;  /* 0x0000000814147c10 */ /* 0x000fe40008ffe4ff */
[----:B------:R-:W-:-:S03]  /*42940*/  IADD3.X R18, R18, UR8, RZ, P2, !PT ;  /* 0x0000000812127c10 */ /* 0x000fc600097fe4ff */
[----:B------:R-:W-:Y:S01]  /*42950*/  IMAD.MOV.U32 R5, RZ, RZ, R20 ;  /* 0x000000ffff057224 */ /* 0x000fe200078e0014 */
[----:B--2---:R-:W-:-:S04]  /*42960*/  IADD3 R7, P1, R7, UR13, RZ ;  /* 0x0000000d07077c10 */ /* 0x004fc8000ff3e0ff */
[----:B------:R1:W-:Y:S04]  /*42970*/  LDGSTS.E [R2+0x6000], desc[UR14][R4.64], P0 ;  /* 0x0600000004027fae */ /* 0x0003e8000812184e */
[----:B------:R-:W-:Y:S04]  /*42980*/  STL [R1+0xd90], R19 ;  /* 0x000d901301007387 */ /* 0x000fe80000100800 */
[----:B------:R-:W-:Y:S01]  /*42990*/  STL [R1+0xd8c], R20 ;  /* 0x000d8c1401007387 */ /* 0x000fe20000100800 */
[----:B-1----:R-:W-:Y:S01]  /*429a0*/  MOV R4, R17 ;  /* 0x0000001100047202 */ /* 0x002fe20000000f00 */
[----:B------:R-:W-:-:S02]  /*429b0*/  IMAD.MOV.U32 R5, RZ, RZ, R18 ;  /* 0x000000ffff057224 */ /* 0x000fc400078e0012 */
[----:B------:R-:W-:Y:S01]  /*429c0*/  STL [R1+0xd98], R17 ;  /* 0x000d981101007387 */ /* 0x000fe20000100800 */
[----:B------:R-:W-:-:S03]  /*429d0*/  UISETP.GT.AND UP1, UPT, UR17, 0x34, UPT ;  /* 0x000000341100788c */ /* 0x000fc6000bf24270 */
[----:B------:R-:W-:Y:S04]  /*429e0*/  STL [R1+0xd94], R18 ;  /* 0x000d941201007387 */ /* 0x000fe80000100800 */
[----:B------:R1:W-:Y:S04]  /*429f0*/  LDGSTS.E [R2+0x6080], desc[UR14][R4.64], P0 ;  /* 0x0608000004027fae */ /* 0x0003e8000812184e */
[----:B------:R-:W-:Y:S01]  /*42a00*/  STL [R1+0xda0], R7 ;  /* 0x000da00701007387 */ /* 0x000fe20000100800 */
[----:B----4-:R-:W-:Y:S02]  /*42a10*/  IADD3.X R9, R9, UR8, RZ, P1, !PT ;  /* 0x0000000809097c10 */ /* 0x010fe40008ffe4ff */
[----:B-1----:R-:W-:-:S03]  /*42a20*/  MOV R4, R7 ;  /* 0x0000000700047202 */ /* 0x002fc60000000f00 */
[----:B------:R1:W-:Y:S01]  /*42a30*/  STL [R1+0xd9c], R9 ;  /* 0x000d9c0901007387 */ /* 0x0003e20000100800 */
[----:B------:R-:W-:Y:S01]  /*42a40*/  IMAD.MOV.U32 R5, RZ, RZ, R9 ;  /* 0x000000ffff057224 */ /* 0x000fe200078e0009 */
[----:B------:R-:W-:Y:S02]  /*42a50*/  USEL UR12, URZ, 0x4, !UP1 ;  /* 0x000000043f0c7887 */ /* 0x000fe4000c800000 */
[----:B-1----:R-:W2:Y:S04]  /*42a60*/  LDL.LU R9, [R1+0xe24] ;  /* 0x000e240001097983 */ /* 0x002ea80000300800 */
[----:B------:R-:W3:Y:S01]  /*42a70*/  LDL.LU R7, [R1+0xe28] ;  /* 0x000e280001077983 */ /* 0x000ee20000300800 */
[----:B------:R-:W-:Y:S01]  /*42a80*/  IADD3 R3, P2, R3, UR13, RZ ;  /* 0x0000000d03037c10 */ /* 0x000fe2000ff5e0ff */
[----:B------:R-:W-:-:S02]  /*42a90*/  USEL UR12, UR12, URZ, !UP0 ;  /* 0x0000003f0c0c7287 */ /* 0x000fc4000c000000 */
[----:B------:R1:W-:Y:S01]  /*42aa0*/  LDGSTS.E [R2+0x6100], desc[UR14][R4.64], P0 ;  /* 0x0610000004027fae */ /* 0x0003e2000812184e */
[----:B------:R-:W-:Y:S02]  /*42ab0*/  IADD3.X R16, R16, UR8, RZ, P2, !PT ;  /* 0x0000000810107c10 */ /* 0x000fe400097fe4ff */
[----:B------:R-:W-:Y:S01]  /*42ac0*/  IADD3 R14, P3, R14, UR13, RZ ;  /* 0x0000000d0e0e7c10 */ /* 0x000fe2000ff7e0ff */
[----:B------:R4:W-:Y:S01]  /*42ad0*/  STL [R1+0xda8], R3 ;  /* 0x000da80301007387 */ /* 0x0009e20000100800 */
[----:B------:R-:W-:Y:S02]  /*42ae0*/  ISETP.NE.U32.AND P1, PT, RZ, UR12, PT ;  /* 0x0000000cff007c0c */ /* 0x000fe4000bf25070 */
[----:B------:R-:W-:Y:S02]  /*42af0*/  IADD3.X R15, R15, UR8, RZ, P3, !PT ;  /* 0x000000080f0f7c10 */ /* 0x000fe40009ffe4ff */
[----:B-1----:R-:W-:Y:S01]  /*42b00*/  MOV R4, R3 ;  /* 0x0000000300047202 */ /* 0x002fe20000000f00 */
[----:B------:R-:W-:Y:S01]  /*42b10*/  IMAD.MOV.U32 R5, RZ, RZ, R16 ;  /* 0x000000ffff057224 */ /* 0x000fe200078e0010 */
[----:B------:R-:W-:Y:S04]  /*42b20*/  STL [R1+0xda4], R16 ;  /* 0x000da41001007387 */ /* 0x000fe80000100800 */
[----:B------:R-:W-:Y:S04]  /*42b30*/  STL [R1+0xe10], R14 ;  /* 0x000e100e01007387 */ /* 0x000fe80000100800 */
[----:B------:R-:W2:Y:S04]  /*42b40*/  LDL.LU R19, [R1+0xe90] ;  /* 0x000e900001137983 */ /* 0x000ea80000300800 */
[----:B------:R1:W-:Y:S04]  /*42b50*/  LDGSTS.E [R2+0x6180], desc[UR14][R4.64], P0 ;  /* 0x0618000004027fae */ /* 0x0003e8000812184e */
[----:B------:R-:W-:Y:S04]  /*42b60*/  STL [R1+0xe0c], R15 ;  /* 0x000e0c0f01007387 */ /* 0x000fe80000100800 */
[----:B----4-:R-:W4:Y:S04]  /*42b70*/  LDL.LU R3, [R1+0xe98] ;  /* 0x000e980001037983 */ /* 0x010f280000300800 */
[----:B------:R-:W4:Y:S01]  /*42b80*/  LDL.LU R20, [R1+0xe8c] ;  /* 0x000e8c0001147983 */ /* 0x000f220000300800 */
[----:B-1----:R-:W-:Y:S01]  /*42b90*/  MOV R4, R14 ;  /* 0x0000000e00047202 */ /* 0x002fe20000000f00 */
[----:B------:R-:W-:-:S02]  /*42ba0*/  IMAD.MOV.U32 R5, RZ, RZ, R15 ;  /* 0x000000ffff057224 */ /* 0x000fc400078e000f */
[----:B------:R-:W4:Y:S04]  /*42bb0*/  LDL.LU R18, [R1+0xe94] ;  /* 0x000e940001127983 */ /* 0x000f280000300800 */
[----:B------:R1:W-:Y:S01]  /*42bc0*/  LDGSTS.E [R2+0x6800], desc[UR14][R4.64], P1 ;  /* 0x0680000004027fae */ /* 0x0003e2000892184e */
[----:B------:R-:W-:-:S04]  /*42bd0*/  IADD3 R6, P0, R6, UR13, RZ ;  /* 0x0000000d06067c10 */ /* 0x000fc8000ff1e0ff */
[----:B------:R-:W-:Y:S01]  /*42be0*/  IADD3.X R13, R13, UR8, RZ, P0, !PT ;  /* 0x000000080d0d7c10 */ /* 0x000fe200087fe4ff */
[----:B------:R1:W-:Y:S01]  /*42bf0*/  STL [R1+0xe18], R6 ;  /* 0x000e180601007387 */ /* 0x0003e20000100800 */
[----:B------:R-:W-:-:S03]  /*42c00*/  IADD3 R11, P2, R11, UR13, RZ ;  /* 0x0000000d0b0b7c10 */ /* 0x000fc6000ff5e0ff */
[----:B------:R1:W-:Y:S02]  /*42c10*/  STL [R1+0xe14], R13 ;  /* 0x000e140d01007387 */ /* 0x0003e40000100800 */
[----:B-1----:R-:W-:Y:S02]  /*42c20*/  MOV R4, R6 ;  /* 0x0000000600047202 */ /* 0x002fe40000000f00 */
[----:B------:R-:W-:Y:S01]  /*42c30*/  IADD3.X R12, R12, UR8, RZ, P2, !PT ;  /* 0x000000080c0c7c10 */ /* 0x000fe200097fe4ff */
[----:B------:R-:W-:Y:S04]  /*42c40*/  STL [R1+0xe20], R11 ;  /* 0x000e200b01007387 */ /* 0x000fe80000100800 */
[----:B------:R-:W4:Y:S04]  /*42c50*/  LDL.LU R6, [R1+0xea0] ;  /* 0x000ea00001067983 */ /* 0x000f280000300800 */
[----:B------:R1:W-:Y:S04]  /*42c60*/  STL [R1+0xe1c], R12 ;  /* 0x000e1c0c01007387 */ /* 0x0003e80000100800 */
[----:B------:R-:W4:Y:S01]  /*42c70*/  LDL.LU R17, [R1+0xe9c] ;  /* 0x000e9c0001117983 */ /* 0x000f220000300800 */
[----:B------:R-:W-:Y:S01]  /*42c80*/  IMAD.MOV.U32 R5, RZ, RZ, R13 ;  /* 0x000000ffff057224 */ /* 0x000fe200078e000d */
[----:B------:R-:W-:-:S02]  /*42c90*/  UISETP.GT.AND UP1, UPT, UR17, 0x38, UPT ;  /* 0x000000381100788c */ /* 0x000fc4000bf24270 */
[----:B------:R-:W4:Y:S04]  /*42ca0*/  LDL.LU R16, [R1+0xea4] ;  /* 0x000ea40001107983 */ /* 0x000f280000300800 */
[----:B------:R1:W-:Y:S04]  /*42cb0*/  LDGSTS.E [R2+0x6880], desc[UR14][R4.64], P1 ;  /* 0x0688000004027fae */ /* 0x0003e8000892184e */
[----:B------:R-:W4:Y:S01]  /*42cc0*/  LDL.LU R15, [R1+0xea8] ;  /* 0x000ea800010f7983 */ /* 0x000f220000300800 */
[----:B------:R-:W-:-:S03]  /*42cd0*/  USEL UR12, URZ, 0x4, !UP1 ;  /* 0x000000043f0c7887 */ /* 0x000fc6000c800000 */
[----:B------:R-:W4:Y:S01]  /*42ce0*/  LDL.LU R14, [R1+0xf0c] ;  /* 0x000f0c00010e7983 */ /* 0x000f220000300800 */
[----:B-1----:R-:W-:Y:S01]  /*42cf0*/  MOV R4, R11 ;  /* 0x0000000b00047202 */ /* 0x002fe20000000f00 */
[----:B------:R-:W-:Y:S02]  /*42d00*/  IMAD.MOV.U32 R5, RZ, RZ, R12 ;  /* 0x000000ffff057224 */ /* 0x000fe400078e000c */
[----:B------:R-:W4:Y:S01]  /*42d10*/  LDL.LU R13, [R1+0xf10] ;  /* 0x000f1000010d7983 */ /* 0x000f220000300800 */
[----:B------:R-:W-:-:S03]  /*42d20*/  USEL UR12, UR12, URZ, !UP0 ;  /* 0x0000003f0c0c7287 */ /* 0x000fc6000c000000 */
[----:B------:R1:W-:Y:S01]  /*42d30*/  LDGSTS.E [R2+0x6900], desc[UR14][R4.64], P1 ;  /* 0x0690000004027fae */ /* 0x0003e2000892184e */
[----:B---3--:R-:W-:-:S04]  /*42d40*/  IADD3 R7, P0, R7, UR13, RZ ;  /* 0x0000000d07077c10 */ /* 0x008fc8000ff1e0ff */
[----:B--2---:R-:W-:Y:S02]  /*42d50*/  IADD3.X R9, R9, UR8, RZ, P0, !PT ;  /* 0x0000000809097c10 */ /* 0x004fe400087fe4ff */
[----:B-1----:R-:W-:-:S03]  /*42d60*/  MOV R4, R7 ;  /* 0x0000000700047202 */ /* 0x002fc60000000f00 */
[----:B------:R-:W-:Y:S01]  /*42d70*/  IMAD.MOV.U32 R5, RZ, RZ, R9 ;  /* 0x000000ffff057224 */ /* 0x000fe200078e0009 */
[----:B------:R1:W-:Y:S01]  /*42d80*/  STL [R1+0xe28], R7 ;  /* 0x000e280701007387 */ /* 0x0003e20000100800 */
[----:B------:R-:W-:-:S03]  /*42d90*/  ISETP.NE.U32.AND P0, PT, RZ, UR12, PT ;  /* 0x0000000cff007c0c */ /* 0x000fc6000bf05070 */
[----:B------:R2:W-:Y:S04]  /*42da0*/  LDGSTS.E [R2+0x6980], desc[UR14][R4.64], P1 ;  /* 0x0698000004027fae */ /* 0x0005e8000892184e */
[----:B------:R3:W-:Y:S04]  /*42db0*/  STL [R1+0xe24], R9 ;  /* 0x000e240901007387 */ /* 0x0007e80000100800 */
[----:B------:R-:W4:Y:S04]  /*42dc0*/  LDL.LU R12, [R1+0xf14] ;  /* 0x000f1400010c7983 */ /* 0x000f280000300800 */
[----:B-1----:R-:W4:Y:S01]  /*42dd0*/  LDL.LU R7, [R1+0xf18] ;  /* 0x000f180001077983 */ /* 0x002f220000300800 */
[----:B------:R-:W-:-:S03]  /*42de0*/  IADD3 R19, P1, R19, UR13, RZ ;  /* 0x0000000d13137c10 */ /* 0x000fc6000ff3e0ff */
[----:B------:R-:W4:Y:S01]  /*42df0*/  LDL.LU R11, [R1+0xf1c] ;  /* 0x000f1c00010b7983 */ /* 0x000f220000300800 */
[----:B--2---:R-:W-:-:S03]  /*42e00*/  MOV R4, R19 ;  /* 0x0000001300047202 */ /* 0x004fc60000000f00 */
[----:B---3--:R-:W2:Y:S01]  /*42e10*/  LDL.LU R9, [R1+0xf20] ;  /* 0x000f200001097983 */ /* 0x008ea20000300800 */
[----:B----4-:R-:W-:Y:S02]  /*42e20*/  IADD3 R3, P2, R3, UR13, RZ ;  /* 0x0000000d03037c10 */ /* 0x010fe4000ff5e0ff */
[----:B------:R-:W-:Y:S02]  /*42e30*/  IADD3.X R20, R20, UR8, RZ, P1, !PT ;  /* 0x0000000814147c10 */ /* 0x000fe40008ffe4ff */
[----:B------:R-:W-:-:S03]  /*42e40*/  IADD3.X R18, R18, UR8, RZ, P2, !PT ;  /* 0x0000000812127c10 */ /* 0x000fc600097fe4ff */
[----:B------:R-:W-:Y:S01]  /*42e50*/  IMAD.MOV.U32 R5, RZ, RZ, R20 ;  /* 0x000000ffff057224 */ /* 0x000fe200078e0014 */
[----:B------:R-:W-:Y:S04]  /*42e60*/  STL [R1+0xe90], R19 ;  /* 0x000e901301007387 */ /* 0x000fe80000100800 */
[----:B------:R1:W-:Y:S04]  /*42e70*/  LDGSTS.E [R2+0x7000], desc[UR14][R4.64], P0 ;  /* 0x0700000004027fae */ /* 0x0003e8000812184e */
[----:B------:R-:W-:Y:S04]  /*42e80*/  STL [R1+0xe8c], R20 ;  /* 0x000e8c1401007387 */ /* 0x000fe80000100800 */
[----:B------:R3:W-:Y:S01]  /*42e90*/  STL [R1+0xe98], R3 ;  /* 0x000e980301007387 */ /* 0x0007e20000100800 */
[----:B-1----:R-:W-:Y:S01]  /*42ea0*/  MOV R4, R3 ;  /* 0x0000000300047202 */ /* 0x002fe20000000f00 */
[----:B------:R-:W-:-:S02]  /*42eb0*/  IMAD.MOV.U32 R5, RZ, RZ, R18 ;  /* 0x000000ffff057224 */ /* 0x000fc400078e0012 */
[----:B------:R-:W-:Y:S04]  /*42ec0*/  STL [R1+0xe94], R18 ;  /* 0x000e941201007387 */ /* 0x000fe80000100800 */
[----:B---3--:R-:W3:Y:S04]  /*42ed0*/  LDL.LU R3, [R1+0xf28] ;  /* 0x000f280001037983 */ /* 0x008ee80000300800 */
[----:B------:R1:W-:Y:S01]  /*42ee0*/  LDGSTS.E [R2+0x7080], desc[UR14][R4.64], P0 ;  /* 0x0708000004027fae */ /* 0x0003e2000812184e */
[----:B------:R-:W-:-:S04]  /*42ef0*/  IADD3 R6, P1, R6, UR13, RZ ;  /* 0x0000000d06067c10 */ /* 0x000fc8000ff3e0ff */
[----:B------:R-:W-:Y:S01]  /*42f00*/  IADD3.X R17, R17, UR8, RZ, P1, !PT ;  /* 0x0000000811117c10 */ /* 0x000fe20008ffe4ff */
[----:B------:R4:W-:Y:S01]  /*42f10*/  STL [R1+0xea0], R6 ;  /* 0x000ea00601007387 */ /* 0x0009e20000100800 */
[----:B-1----:R-:W-:-:S03]  /*42f20*/  MOV R4, R6 ;  /* 0x0000000600047202 */ /* 0x002fc60000000f00 */
[----:B------:R-:W-:Y:S04]  /*42f30*/  STL [R1+0xe9c], R17 ;  /* 0x000e9c1101007387 */ /* 0x000fe80000100800 */
[----:B----4-:R-:W4:Y:S01]  /*42f40*/  LDL.LU R6, [R1+0xf24] ;  /* 0x000f240001067983 */ /* 0x010f220000300800 */
[----:B------:R-:W-:Y:S01]  /*42f50*/  UISETP.GT.AND UP1, UPT, UR17, 0x3c, UPT ;  /* 0x0000003c1100788c */ /* 0x000fe2000bf24270 */
[----:B------:R-:W-:Y:S01]  /*42f60*/  IADD3 R15, P2, R15, UR13, RZ ;  /* 0x0000000d0f0f7c10 */ /* 0x000fe2000ff5e0ff */
[----:B------:R-:W-:Y:S02]  /*42f70*/  IMAD.MOV.U32 R5, RZ, RZ, R17 ;  /* 0x000000ffff057224 */ /* 0x000fe400078e0011 */
[----:B------:R-:W-:Y:S01]  /*42f80*/  USEL UR12, URZ, 0x4, !UP1 ;  /* 0x000000043f0c7887 */ /* 0x000fe2000c800000 */
[----:B------:R-:W-:-:S02]  /*42f90*/  IADD3.X R16, R16, UR8, RZ, P2, !PT ;  /* 0x0000000810107c10 */ /* 0x000fc400097fe4ff */
[----:B------:R1:W-:Y:S01]  /*42fa0*/  LDGSTS.E [R2+0x7100], desc[UR14][R4.64], P0 ;  /* 0x0710000004027fae */ /* 0x0003e2000812184e */
[----:B------:R-:W-:Y:S01]  /*42fb0*/  USEL UR12, UR12, URZ, !UP0 ;  /* 0x0000003f0c0c7287 */ /* 0x000fe2000c000000 */
[----:B------:R-:W-:Y:S02]  /*42fc0*/  IADD3 R13, P3, R13, UR13, RZ ;  /* 0x0000000d0d0d7c10 */ /* 0x000fe4000ff7e0ff */
[----:B------:R-:W-:Y:S03]  /*42fd0*/  STL [R1+0xea8], R15 ;  /* 0x000ea80f01007387 */ /* 0x000fe60000100800 */
[----:B------:R-:W-:Y:S01]  /*42fe0*/  ISETP.NE.U32.AND P1, PT, RZ, UR12, PT ;  /* 0x0000000cff007c0c */ /* 0x000fe2000bf25070 */
[----:B------:R-:W-:Y:S01]  /*42ff0*/  STL [R1+0xea4], R16 ;  /* 0x000ea41001007387 */ /* 0x000fe20000100800 */
[----:B------:R-:W-:Y:S02]  /*43000*/  IADD3.X R14, R14, UR8, RZ, P3, !PT ;  /* 0x000000080e0e7c10 */ /* 0x000fe40009ffe4ff */
[----:B-1----:R-:W-:Y:S01]  /*43010*/  MOV R4, R15 ;  /* 0x0000000f00047202 */ /* 0x002fe20000000f00 */
[----:B------:R-:W-:Y:S01]  /*43020*/  IMAD.MOV.U32 R5, RZ, RZ, R16 ;  /* 0x000000ffff057224 */ /* 0x000fe200078e0010 */
[----:B------:R-:W-:Y:S04]  /*43030*/  STL [R1+0xf10], R13 ;  /* 0x000f100d01007387 */ /* 0x000fe80000100800 */
        /* <DEDUP_REMOVED lines=9> */
[----:B------:R-:W-:-:S04]  /*430d0*/  IADD3 R7, P0, R7, UR13, RZ ;  /* 0x0000000d07077c10 */ /* 0x000fc8000ff1e0ff */
[----:B------:R-:W-:Y:S01]  /*430e0*/  IADD3.X R12, R12, UR8, RZ, P0, !PT ;  /* 0x000000080c0c7c10 */ /* 0x000fe200087fe4ff */
[----:B------:R1:W-:Y:S01]  /*430f0*/  STL [R1+0xf18], R7 ;  /* 0x000f180701007387 */ /* 0x0003e20000100800 */
[----:B--2---:R-:W-:-:S03]  /*43100*/  IADD3 R9, P2, R9, UR13, RZ ;  /* 0x0000000d09097c10 */ /* 0x004fc6000ff5e0ff */
[----:B------:R2:W-:Y:S01]  /*43110*/  STL [R1+0xf14], R12 ;  /* 0x000f140c01007387 */ /* 0x0005e20000100800 */
[----:B-1----:R-:W-:Y:S02]  /*43120*/  MOV R4, R7 ;  /* 0x0000000700047202 */ /* 0x002fe40000000f00 */
[----:B------:R-:W-:Y:S01]  /*43130*/  IADD3.X R11, R11, UR8, RZ, P2, !PT ;  /* 0x000000080b0b7c10 */ /* 0x000fe200097fe4ff */
[----:B------:R1:W-:Y:S01]  /*43140*/  STL [R1+0xf20], R9 ;  /* 0x000f200901007387 */ /* 0x0003e20000100800 */
[----:B------:R-:W-:-:S03]  /*43150*/  IMAD.MOV.U32 R5, RZ, RZ, R12 ;  /* 0x000000ffff057224 */ /* 0x000fc600078e000c */
[----:B------:R-:W4:Y:S04]  /*43160*/  LDL.LU R7, [R1+0x1970] ;  /* 0x0019700001077983 */ /* 0x000f280000300800 */
[----:B------:R4:W-:Y:S04]  /*43170*/  STL [R1+0xf1c], R11 ;  /* 0x000f1c0b01007387 */ /* 0x0009e80000100800 */
[----:B--2---:R-:W2:Y:S04]  /*43180*/  LDL.LU R12, [R1+0x1964] ;  /* 0x00196400010c7983 */ /* 0x004ea80000300800 */
[----:B------:R1:W-:Y:S01]  /*43190*/  LDGSTS.E [R2+0x7880], desc[UR14][R4.64], P1 ;  /* 0x0788000004027fae */ /* 0x0003e2000892184e */
[----:B---3--:R-:W-:-:S02]  /*431a0*/  IADD3 R3, P0, R3, UR13, RZ ;  /* 0x0000000d03037c10 */ /* 0x008fc4000ff1e0ff */
[----:B-1----:R-:W-:Y:S02]  /*431b0*/  MOV R4, R9 ;  /* 0x0000000900047202 */ /* 0x002fe40000000f00 */
[----:B------:R-:W3:Y:S04]  /*431c0*/  LDL.LU R9, [R1+0x1968] ;  /* 0x0019680001097983 */ /* 0x000ee80000300800 */
[----:B------:R-:W3:Y:S04]  /*431d0*/  LDL.LU R15, [R1+0x1920] ;  /* 0x00192000010f7983 */ /* 0x000ee80000300800 */
[----:B------:R-:W-:Y:S01]  /*431e0*/  STL [R1+0xf28], R3 ;  /* 0x000f280301007387 */ /* 0x000fe20000100800 */
[----:B------:R-:W-:-:S05]  /*431f0*/  IMAD.MOV.U32 R5, RZ, RZ, R11 ;  /* 0x000000ffff057224 */ /* 0x000fca00078e000b */
[----:B------:R1:W-:Y:S01]  /*43200*/  LDGSTS.E [R2+0x7900], desc[UR14][R4.64], P1 ;  /* 0x0790000004027fae */ /* 0x0003e2000892184e */
[----:B----4-:R-:W-:-:S05]  /*43210*/  IADD3.X R6, R6, UR8, RZ, P0, !PT ;  /* 0x0000000806067c10 */ /* 0x010fca00087fe4ff */
[----:B------:R4:W-:Y:S04]  /*43220*/  STL [R1+0xf24], R6 ;  /* 0x000f240601007387 */ /* 0x0009e80000100800 */
[----:B------:R-:W3:Y:S04]  /*43230*/  LDL.LU R17, [R1+0x195c] ;  /* 0x00195c0001117983 */ /* 0x000ee80000300800 */
[----:B------:R-:W3:Y:S04]  /*43240*/  LDL.LU R16, [R1+0x18dc] ;  /* 0x0018dc0001107983 */ /* 0x000ee80000300800 */
[----:B------:R-:W3:Y:S04]  /*43250*/  LDL.LU R14, [R1+0x18e0] ;  /* 0x0018e000010e7983 */ /* 0x000ee80000300800 */
[----:B------:R-:W3:Y:S01]  /*43260*/  LDL.LU R11, [R1+0x18e4] ;  /* 0x0018e400010b7983 */ /* 0x000ee20000300800 */
[----:B-1----:R-:W-:-:S03]  /*43270*/  IMAD.MOV.U32 R5, RZ, RZ, R6 ;  /* 0x000000ffff057224 */ /* 0x002fc600078e0006 */
[----:B------:R-:W3:Y:S04]  /*43280*/  LDL.LU R13, [R1+0x18e8] ;  /* 0x0018e800010d7983 */ /* 0x000ee80000300800 */
[----:B----4-:R-:W4:Y:S01]  /*43290*/  LDL.LU R6, [R1+0x18ec] ;  /* 0x0018ec0001067983 */ /* 0x010f220000300800 */
[----:B------:R-:W-:-:S04]  /*432a0*/  UISETP.GT.AND UP1, UPT, UR17, 0x1, UPT ;  /* 0x000000011100788c */ /* 0x000fc8000bf24270 */
[----:B------:R-:W-:Y:S01]  /*432b0*/  USEL UR12, URZ, 0x4, !UP1 ;  /* 0x000000043f0c7887 */ /* 0x000fe2000c800000 */
[----:B------:R-:W-:-:S03]  /*432c0*/  MOV R4, R3 ;  /* 0x0000000300047202 */ /* 0x000fc60000000f00 */
[----:B------:R-:W-:Y:S02]  /*432d0*/  USEL UR12, UR12, URZ, !UP0 ;  /* 0x0000003f0c0c7287 */ /* 0x000fe4000c000000 */
[----:B------:R1:W-:Y:S01]  /*432e0*/  LDGSTS.E [R2+0x7980], desc[UR14][R4.64], P1 ;  /* 0x0798000004027fae */ /* 0x0003e2000892184e */
[----:B------:R-:W-:-:S03]  /*432f0*/  IADD3 R20, P1, R20, UR13, RZ ;  /* 0x0000000d14147c10 */ /* 0x000fc6000ff3e0ff */
[----:B------:R-:W-:Y:S02]  /*43300*/  ISETP.NE.U32.AND P0, PT, RZ, UR12, PT ;  /* 0x0000000cff007c0c */ /* 0x000fe4000bf05070 */
[----:B------:R-:W-:Y:S02]  /*43310*/  LOP3.LUT R3, R8, 0x20, RZ, 0x3c, !PT ;  /* 0x0000002008037812 */ /* 0x000fe400078e3cff */
[----:B------:R-:W-:Y:S02]  /*43320*/  IADD3.X R21, R21, UR8, RZ, P1, !PT ;  /* 0x0000000815157c10 */ /* 0x000fe40008ffe4ff */
[----:B------:R-:W-:Y:S02]  /*43330*/  IADD3 R18, P2, R18, UR13, RZ ;  /* 0x0000000d12127c10 */ /* 0x000fe4000ff5e0ff */
[----:B------:R-:W-:Y:S01]  /*43340*/  IADD3 R3, R3, UR18, RZ ;  /* 0x0000001203037c10 */ /* 0x000fe2000fffe0ff */
[----:B-1----:R-:W-:Y:S01]  /*43350*/  IMAD.MOV.U32 R4, RZ, RZ, R20 ;  /* 0x000000ffff047224 */ /* 0x002fe200078e0014 */
[----:B------:R-:W-:-:S02]  /*43360*/  MOV R5, R21 ;  /* 0x0000001500057202 */ /* 0x000fc40000000f00 */
[----:B------:R-:W-:Y:S01]  /*43370*/  IADD3.X R19, R19, UR8, RZ, P2, !PT ;  /* 0x0000000813137c10 */ /* 0x000fe200097fe4ff */
[----:B------:R-:W-:Y:S04]  /*43380*/  STL [R1+0x199c], R20 ;  /* 0x00199c1401007387 */ /* 0x000fe80000100800 */
[----:B------:R1:W-:Y:S01]  /*43390*/  LDGSTS.E [R3+0x200], desc[UR14][R4.64], P0 ;  /* 0x0020000004037fae */ /* 0x0003e2000812184e */
[----:B------:R-:W-:-:S03]  /*433a0*/  UISETP.GT.AND UP1, UPT, UR17, 0x5, UPT ;  /* 0x000000051100788c */ /* 0x000fc6000bf24270 */
[----:B------:R-:W-:Y:S04]  /*433b0*/  STL [R1+0x1978], R18 ;  /* 0x0019781201007387 */ /* 0x000fe80000100800 */
[----:B------:R-:W-:Y:S01]  /*433c0*/  STL [R1+0x1974], R21 ;  /* 0x0019741501007387 */ /* 0x000fe20000100800 */
[----:B-1----:R-:W-:Y:S01]  /*433d0*/  IMAD.MOV.U32 R4, RZ, RZ, R18 ;  /* 0x000000ffff047224 */ /* 0x002fe200078e0012 */
[----:B------:R-:W-:Y:S02]  /*433e0*/  MOV R5, R19 ;  /* 0x0000001300057202 */ /* 0x000fe40000000f00 */
[----:B------:R-:W-:Y:S01]  /*433f0*/  STL [R1+0x196c], R19 ;  /* 0x00196c1301007387 */ /* 0x000fe20000100800 */
[----:B------:R-:W-:-:S03]  /*43400*/  USEL UR12, URZ, 0x4, !UP1 ;  /* 0x000000043f0c7887 */ /* 0x000fc6000c800000 */
[----:B------:R1:W-:Y:S01]  /*43410*/  LDGSTS.E [R3+0x280], desc[UR14][R4.64], P0 ;  /* 0x0028000004037fae */ /* 0x0003e2000812184e */
[----:B------:R-:W-:Y:S01]  /*43420*/  USEL UR12, UR12, URZ, !UP0 ;  /* 0x0000003f0c0c7287 */ /* 0x000fe2000c000000 */
[----:B------:R-:W-:-:S04]  /*43430*/  IADD3 R7, P1, R7, UR13, RZ ;  /* 0x0000000d07077c10 */ /* 0x000fc8000ff3e0ff */
[----:B--2---:R-:W-:Y:S01]  /*43440*/  IADD3.X R12, R12, UR8, RZ, P1, !PT ;  /* 0x000000080c0c7c10 */ /* 0x004fe20008ffe4ff */
[----:B------:R-:W-:Y:S01]  /*43450*/  STL [R1+0x1970], R7 ;  /* 0x0019700701007387 */ /* 0x000fe20000100800 */
[----:B-1----:R-:W-:Y:S02]  /*43460*/  IMAD.MOV.U32 R4, RZ, RZ, R7 ;  /* 0x000000ffff047224 */ /* 0x002fe400078e0007 */
[----:B------:R-:W-:Y:S01]  /*43470*/  MOV R5, R12 ;  /* 0x0000000c00057202 */ /* 0x000fe20000000f00 */
[----:B------:R1:W-:Y:S01]  /*43480*/  STL [R1+0x1964], R12 ;  /* 0x0019640c01007387 */ /* 0x0003e20000100800 */
[----:B------:R-:W-:-:S03]  /*43490*/  ISETP.NE.U32.AND P1, PT, RZ, UR12, PT ;  /* 0x0000000cff007c0c */ /* 0x000fc6000bf25070 */
[----:B------:R2:W-:Y:S04]  /*434a0*/  LDGSTS.E [R3+0x300], desc[UR14][R4.64], P0 ;  /* 0x0030000004037fae */ /* 0x0005e8000812184e */
[----:B-1----:R-:W4:Y:S04]  /*434b0*/  LDL.LU R12, [R1+0x18f0] ;  /* 0x0018f000010c7983 */ /* 0x002f280000300800 */
[----:B------:R-:W4:Y:S01]  /*434c0*/  LDL.LU R7, [R1+0x18f4] ;  /* 0x0018f40001077983 */ /* 0x000f220000300800 */
[----:B---3--:R-:W-:Y:S02]  /*434d0*/  IADD3 R9, P2, R9, UR13, RZ ;  /* 0x0000000d09097c10 */ /* 0x008fe4000ff5e0ff */
[----:B------:R-:W-:-:S03]  /*434e0*/  IADD3 R15, P3, R15, UR13, RZ ;  /* 0x0000000d0f0f7c10 */ /* 0x000fc6000ff7e0ff */
[----:B--2---:R-:W-:Y:S01]  /*434f0*/  IMAD.MOV.U32 R4, RZ, RZ, R9 ;  /* 0x000000ffff047224 */ /* 0x004fe200078e0009 */
[----:B------:R1:W-:Y:S01]  /*43500*/  STL [R1+0x1968], R9 ;  /* 0x0019680901007387 */ /* 0x0003e20000100800 */
[----:B------:R-:W-:-:S04]  /*43510*/  IADD3.X R17, R17, UR8, RZ, P2, !PT ;  /* 0x0000000811117c10 */ /* 0x000fc800097fe4ff */
[----:B------:R-:W-:Y:S01]  /*43520*/  MOV R5, R17 ;  /* 0x0000001100057202 */ /* 0x000fe20000000f00 */
[----:B------:R-:W-:Y:S01]  /*43530*/  STL [R1+0x195c], R17 ;  /* 0x00195c1101007387 */ /* 0x000fe20000100800 */
[----:B------:R-:W-:-:S03]  /*43540*/  IADD3.X R16, R16, UR8, RZ, P3, !PT ;  /* 0x0000000810107c10 */ /* 0x000fc60009ffe4ff */
[----:B------:R-:W-:Y:S04]  /*43550*/  STL [R1+0x1920], R15 ;  /* 0x0019200f01007387 */ /* 0x000fe80000100800 */
[----:B------:R2:W-:Y:S01]  /*43560*/  LDGSTS.E [R3+0x380], desc[UR14][R4.64], P0 ;  /* 0x0038000004037fae */ /* 0x0005e2000812184e */
[----:B------:R-:W-:-:S03]  /*43570*/  IADD3 R11, P0, R11, UR13, RZ ;  /* 0x0000000d0b0b7c10 */ /* 0x000fc6000ff1e0ff */
[----:B------:R-:W3:Y:S01]  /*43580*/  LDL.LU R20, [R1+0x1884] ;  /* 0x0018840001147983 */ /* 0x000ee20000300800 */
[----:B------:R-:W-:-:S03]  /*43590*/  IADD3.X R14, R14, UR8, RZ, P0, !PT ;  /* 0x000000080e0e7c10 */ /* 0x000fc600087fe4ff */
[----:B------:R-:W-:Y:S01]  /*435a0*/  STL [R1+0x18dc], R16 ;  /* 0x0018dc1001007387 */ /* 0x000fe20000100800 */
[----:B----4-:R-:W-:-:S03]  /*435b0*/  IADD3 R6, P2, R6, UR13, RZ ;  /* 0x0000000d06067c10 */ /* 0x010fc6000ff5e0ff */
[----:B-1----:R-:W4:Y:S01]  /*435c0*/  LDL.LU R9, [R1+0x188c] ;  /* 0x00188c0001097983 */ /* 0x002f220000300800 */
[----:B--2---:R-:W-:Y:S01]  /*435d0*/  IMAD.MOV.U32 R4, RZ, RZ, R15 ;  /* 0x000000ffff047224 */ /* 0x004fe200078e000f */
[----:B------:R-:W-:Y:S02]  /*435e0*/  MOV R5, R16 ;  /* 0x0000001000057202 */ /* 0x000fe40000000f00 */
[----:B------:R-:W2:Y:S01]  /*435f0*/  LDL.LU R21, [R1+0x1880] ;  /* 0x0018800001157983 */ /* 0x000ea20000300800 */
[----:B------:R-:W-:-:S03]  /*43600*/  IADD3.X R13, R13, UR8, RZ, P2, !PT ;  /* 0x000000080d0d7c10 */ /* 0x000fc600097fe4ff */
[----:B------:R-:W2:Y:S04]  /*43610*/  LDL.LU R19, [R1+0x1888] ;  /* 0x0018880001137983 */ /* 0x000ea80000300800 */
[----:B------:R1:W-:Y:S04]  /*43620*/  STL [R1+0x18e4], R11 ;  /* 0x0018e40b01007387 */ /* 0x0003e80000100800 */
[----:B------:R1:W-:Y:S04]  /*43630*/  LDGSTS.E [R3+0xa00], desc[UR14][R4.64], P1 ;  /* 0x00a0000004037fae */ /* 0x0003e8000892184e */
[----:B------:R-:W-:Y:S04]  /*43640*/  STL [R1+0x18e0], R14 ;  /* 0x0018e00e01007387 */ /* 0x000fe80000100800 */
[----:B------:R1:W-:Y:S02]  /*43650*/  STL [R1+0x18ec], R6 ;  /* 0x0018ec0601007387 */ /* 0x0003e40000100800 */
[----:B-1----:R-:W-:-:S02]  /*43660*/  IMAD.MOV.U32 R4, RZ, RZ, R11 ;  /* 0x000000ffff047224 */ /* 0x002fc400078e000b */
[----:B------:R-:W2:Y:S04]  /*43670*/  LDL.LU R11, [R1+0x1894] ;  /* 0x00189400010b7983 */ /* 0x000ea80000300800 */
[----:B------:R-:W-:Y:S04]  /*43680*/  STL [R1+0x18e8], R13 ;  /* 0x0018e80d01007387 */ /* 0x000fe80000100800 */
[----:B------:R-:W2:Y:S01]  /*43690*/  LDL.LU R18, [R1+0x1890] ;  /* 0x0018900001127983 */ /* 0x000ea20000300800 */
[----:B------:R-:W-:Y:S01]  /*436a0*/  MOV R5, R14 ;  /* 0x0000000e00057202 */ /* 0x000fe20000000f00 */
[----:B------:R-:W-:-:S02]  /*436b0*/  UISETP.GT.AND UP1, UPT, UR17, 0x9, UPT ;  /* 0x000000091100788c */ /* 0x000fc4000bf24270 */
[----:B------:R-:W2:Y:S04]  /*436c0*/  LDL.LU R17, [R1+0x1898] ;  /* 0x0018980001117983 */ /* 0x000ea80000300800 */
[----:B------:R1:W-:Y:S01]  /*436d0*/  LDGSTS.E [R3+0xa80], desc[UR14][R4.64], P1 ;  /* 0x00a8000004037fae */ /* 0x0003e2000892184e */
[----:B------:R-:W-:Y:S01]  /*436e0*/  USEL UR12, URZ, 0x4, !UP1 ;  /* 0x000000043f0c7887 */ /* 0x000fe2000c800000 */
[----:B-1----:R-:W-:Y:S02]  /*436f0*/  IMAD.MOV.U32 R4, RZ, RZ, R6 ;  /* 0x000000ffff047224 */ /* 0x002fe400078e0006 */
[----:B------:R-:W2:Y:S01]  /*43700*/  LDL.LU R6, [R1+0x189c] ;  /* 0x00189c0001067983 */ /* 0x000ea20000300800 */
[----:B------:R-:W-:-:S03]  /*43710*/  MOV R5, R13 ;  /* 0x0000000d00057202 */ /* 0x000fc60000000f00 */
[----:B------:R-:W2:Y:S01]  /*43720*/  LDL.LU R16, [R1+0x1800] ;  /* 0x0018000001107983 */ /* 0x000ea20000300800 */
[----:B------:R-:W-:-:S03]  /*43730*/  USEL UR12, UR12, URZ, !UP0 ;  /* 0x0000003f0c0c7287 */ /* 0x000fc6000c000000 */
[----:B------:R-:W2:Y:S04]  /*43740*/  LDL.LU R14, [R1+0x1804] ;  /* 0x00180400010e7983 */ /* 0x000ea80000300800 */
[----:B------:R1:W-:Y:S01]  /*43750*/  LDGSTS.E [R3+0xb00], desc[UR14][R4.64], P1 ;  /* 0x00b0000004037fae */ /* 0x0003e2000892184e */
[----:B------:R-:W-:-:S04]  /*43760*/  IADD3 R7, P0, R7, UR13, RZ ;  /* 0x0000000d07077c10 */ /* 0x000fc8000ff1e0ff */
[----:B------:R-:W-:Y:S01]  /*43770*/  IADD3.X R12, R12, UR8, RZ, P0, !PT ;  /* 0x000000080c0c7c10 */ /* 0x000fe200087fe4ff */
[----:B-1----:R-:W-:Y:S01]  /*43780*/  IMAD.MOV.U32 R4, RZ, RZ, R7 ;  /* 0x000000ffff047224 */ /* 0x002fe200078e0007 */
[----:B------:R1:W-:Y:S02]  /*43790*/  STL [R1+0x18f4], R7 ;  /* 0x0018f40701007387 */ /* 0x0003e40000100800 */
[----:B------:R-:W-:Y:S02]  /*437a0*/  MOV R5, R12 ;  /* 0x0000000c00057202 */ /* 0x000fe40000000f00 */
[----:B------:R1:W-:Y:S01]  /*437b0*/  STL [R1+0x18f0], R12 ;  /* 0x0018f00c01007387 */ /* 0x0003e20000100800 */
[----:B------:R-:W-:-:S03]  /*437c0*/  ISETP.NE.U32.AND P0, PT, RZ, UR12, PT ;  /* 0x0000000cff007c0c */ /* 0x000fc6000bf05070 */
[----:B------:R-:W2:Y:S04]  /*437d0*/  LDL.LU R15, [R1+0x1808] ;  /* 0x00180800010f7983 */ /* 0x000ea80000300800 */
[----:B-1----:R-:W2:Y:S04]  /*437e0*/  LDL.LU R7, [R1+0x180c] ;  /* 0x00180c0001077983 */ /* 0x002ea80000300800 */
[----:B------:R1:W-:Y:S04]  /*437f0*/  LDGSTS.E [R3+0xb80], desc[UR14][R4.64], P1 ;  /* 0x00b8000004037fae */ /* 0x0003e8000892184e */
[----:B------:R-:W2:Y:S04]  /*43800*/  LDL.LU R13, [R1+0x1810] ;  /* 0x00181000010d7983 */ /* 0x000ea80000300800 */
[----:B------:R-:W2:Y:S01]  /*43810*/  LDL.LU R12, [R1+0x1814] ;  /* 0x00181400010c7983 */ /* 0x000ea20000300800 */
[----:B---3--:R-:W-:-:S05]  /*43820*/  IADD3 R20, P1, R20, UR13, RZ ;  /* 0x0000000d14147c10 */ /* 0x008fca000ff3e0ff */
[----:B-1----:R-:W-:Y:S01]  /*43830*/  IMAD.MOV.U32 R4, RZ, RZ, R20 ;  /* 0x000000ffff047224 */ /* 0x002fe200078e0014 */
[----:B----4-:R-:W-:Y:S02]  /*43840*/  IADD3 R9, P2, R9, UR13, RZ ;  /* 0x0000000d09097c10 */ /* 0x010fe4000ff5e0ff */
[----:B--2---:R-:W-:-:S04]  /*43850*/  IADD3.X R21, R21, UR8, RZ, P1, !PT ;  /* 0x0000000815157c10 */ /* 0x004fc80008ffe4ff */
[----:B------:R-:W-:Y:S02]  /*43860*/  MOV R5, R21 ;  /* 0x0000001500057202 */ /* 0x000fe40000000f00 */
[----:B------:R-:W-:Y:S01]  /*43870*/  IADD3.X R19, R19, UR8, RZ, P2, !PT ;  /* 0x0000000813137c10 */ /* 0x000fe200097fe4ff */
[----:B------:R-:W-:Y:S04]  /*43880*/  STL [R1+0x1884], R20 ;  /* 0x0018841401007387 */ /* 0x000fe80000100800 */
[----:B------:R1:W-:Y:S04]  /*43890*/  LDGSTS.E [R3+0x1200], desc[UR14][R4.64], P0 ;  /* 0x0120000004037fae */ /* 0x0003e8000812184e */
[----:B------:R-:W-:Y:S04]  /*438a0*/  STL [R1+0x1880], R21 ;  /* 0x0018801501007387 */ /* 0x000fe80000100800 */
[----:B------:R2:W-:Y:S01]  /*438b0*/  STL [R1+0x188c], R9 ;  /* 0x00188c0901007387 */ /* 0x0005e20000100800 */
[----:B-1----:R-:W-:Y:S01]  /*438c0*/  IMAD.MOV.U32 R4, RZ, RZ, R9 ;  /* 0x000000ffff047224 */ /* 0x002fe200078e0009 */
[----:B------:R-:W-:-:S02]  /*438d0*/  IADD3 R11, P1, R11, UR13, RZ ;  /* 0x0000000d0b0b7c10 */ /* 0x000fc4000ff3e0ff */
[----:B------:R-:W-:Y:S01]  /*438e0*/  MOV R5, R19 ;  /* 0x0000001300057202 */ /* 0x000fe20000000f00 */
[----:B------:R-:W-:Y:S04]  /*438f0*/  STL [R1+0x1888], R19 ;  /* 0x0018881301007387 */ /* 0x000fe80000100800 */
[----:B--2---:R-:W2:Y:S01]  /*43900*/  LDL.LU R9, [R1+0x181c] ;  /* 0x00181c0001097983 */ /* 0x004ea20000300800 */
[----:B------:R-:W-:-:S03]  /*43910*/  IADD3.X R18, R18, UR8, RZ, P1, !PT ;  /* 0x0000000812127c10 */ /* 0x000fc60008ffe4ff */
[----:B------:R1:W-:Y:S04]  /*43920*/  LDGSTS.E [R3+0x1280], desc[UR14][R4.64], P0 ;  /* 0x0128000004037fae */ /* 0x0003e8000812184e */
[----:B------:R3:W-:Y:S04]  /*43930*/  STL [R1+0x1894], R11 ;  /* 0x0018940b01007387 */ /* 0x0007e80000100800 */
[----:B------:R-:W-:Y:S01]  /*43940*/  STL [R1+0x1890], R18 ;  /* 0x0018901201007387 */ /* 0x000fe20000100800 */
[----:B-1----:R-:W-:-:S03]  /*43950*/  IMAD.MOV.U32 R4, RZ, RZ, R11 ;  /* 0x000000ffff047224 */ /* 0x002fc600078e000b */
[----:B---3--:R-:W3:Y:S01]  /*43960*/  LDL.LU R11, [R1+0x1818] ;  /* 0x00181800010b7983 */ /* 0x008ee20000300800 */
[----:B------:R-:W-:-:S04]  /*43970*/  UISETP.GT.AND UP1, UPT, UR17, 0xd, UPT ;  /* 0x0000000d1100788c */ /* 0x000fc8000bf24270 */
[----:B------:R-:W-:Y:S01]  /*43980*/  USEL UR12, URZ, 0x4, !UP1 ;  /* 0x000000043f0c7887 */ /* 0x000fe2000c800000 */
[----:B------:R-:W-:Y:S02]  /*43990*/  IADD3 R6, P2, R6, UR13, RZ ;  /* 0x0000000d06067c10 */ /* 0x000fe4000ff5e0ff */
[----:B------:R-:W-:Y:S01]  /*439a0*/  MOV R5, R18 ;  /* 0x0000001200057202 */ /* 0x000fe20000000f00 */
[----:B------:R-:W-:Y:S01]  /*439b0*/  USEL UR12, UR12, URZ, !UP0 ;  /* 0x0000003f0c0c7287 */ /* 0x000fe2000c000000 */
[----:B------:R-:W-:-:S03]  /*439c0*/  IADD3.X R17, R17, UR8, RZ, P2, !PT ;  /* 0x0000000811117c10 */ /* 0x000fc600097fe4ff */
[----:B------:R1:W-:Y:S01]  /*439d0*/  LDGSTS.E [R3+0x1300], desc[UR14][R4.64], P0 ;  /* 0x0130000004037fae */ /* 0x0003e2000812184e */
[----:B------:R-:W-:Y:S02]  /*439e0*/  IADD3 R14, P3, R14, UR13, RZ ;  /* 0x0000000d0e0e7c10 */ /* 0x000fe4000ff7e0ff */
[----:B------:R-:W-:Y:S01]  /*439f0*/  ISETP.NE.U32.AND P1, PT, RZ, UR12, PT ;  /* 0x0000000cff007c0c */ /* 0x000fe2000bf25070 */
[----:B------:R4:W-:Y:S01]  /*43a00*/  STL [R1+0x189c], R6 ;  /* 0x00189c0601007387 */ /* 0x0009e20000100800 */
[----:B------:R-:W-:-:S03]  /*43a10*/  IADD3.X R16, R16, UR8, RZ, P3, !PT ;  /* 0x0000000810107c10 */ /* 0x000fc60009ffe4ff */
[----:B------:R-:W-:Y:S01]  /*43a20*/  STL [R1+0x1898], R17 ;  /* 0x0018981101007387 */ /* 0x000fe20000100800 */
[----:B-1----:R-:W-:Y:S01]  /*43a30*/  IMAD.MOV.U32 R4, RZ, RZ, R6 ;  /* 0x000000ffff047224 */ /* 0x002fe200078e0006 */
[----:B------:R-:W-:Y:S02]  /*43a40*/  MOV R5, R17 ;  /* 0x0000001100057202 */ /* 0x000fe40000000f00 */
[----:B------:R1:W-:Y:S04]  /*43a50*/  STL [R1+0x1804], R14 ;  /* 0x0018040e01007387 */ /* 0x0003e80000100800 */
[----:B------:R4:W-:Y:S04]  /*43a60*/  LDGSTS.E [R3+0x1380], desc[UR14][R4.64], P0 ;  /* 0x0138000004037fae */ /* 0x0009e8000812184e */
[----:B------:R-:W3:Y:S04]  /*43a70*/  LDL.LU R20, [R1+0x1764] ;  /* 0x0017640001147983 */ /* 0x000ee80000300800 */
[----:B------:R-:W-:Y:S01]  /*43a80*/  STL [R1+0x1800], R16 ;  /* 0x0018001001007387 */ /* 0x000fe20000100800 */
[----:B----4-:R-:W-:Y:S01]  /*43a90*/  IMAD.MOV.U32 R4, RZ, RZ, R14 ;  /* 0x000000ffff047224 */ /* 0x010fe200078e000e */
[----:B------:R-:W-:-:S02]  /*43aa0*/  MOV R5, R16 ;  /* 0x0000001000057202 */ /* 0x000fc40000000f00 */
[----:B------:R-:W4:Y:S04]  /*43ab0*/  LDL.LU R6, [R1+0x176c] ;  /* 0x00176c0001067983 */ /* 0x000f280000300800 */
[----:B------:R-:W4:Y:S04]  /*43ac0*/  LDL.LU R21, [R1+0x1760] ;  /* 0x0017600001157983 */ /* 0x000f280000300800 */
[----:B-1----:R-:W4:Y:S04]  /*43ad0*/  LDL.LU R14, [R1+0x1768] ;  /* 0x00176800010e7983 */ /* 0x002f280000300800 */
[----:B------:R1:W-:Y:S01]  /*43ae0*/  LDGSTS.E [R3+0x1a00], desc[UR14][R4.64], P1 ;  /* 0x01a0000004037fae */ /* 0x0003e2000892184e */
[----:B------:R-:W-:-:S04]  /*43af0*/  IADD3 R7, P0, R7, UR13, RZ ;  /* 0x0000000d07077c10 */ /* 0x000fc8000ff1e0ff */
[----:B------:R-:W-:Y:S01]  /*43b00*/  IADD3.X R15, R15, UR8, RZ, P0, !PT ;  /* 0x000000080f0f7c10 */ /* 0x000fe200087fe4ff */
[----:B------:R1:W-:Y:S02]  /*43b10*/  STL [R1+0x180c], R7 ;  /* 0x00180c0701007387 */ /* 0x0003e40000100800 */
[----:B-1----:R-:W-:Y:S01]  /*43b20*/  IMAD.MOV.U32 R4, RZ, RZ, R7 ;  /* 0x000000ffff047224 */ /* 0x002fe200078e0007 */
[----:B------:R-:W-:Y:S02]  /*43b30*/  MOV R5, R15 ;  /* 0x0000000f00057202 */ /* 0x000fe40000000f00 */
[----:B------:R-:W-:Y:S01]  /*43b40*/  IADD3 R12, P2, R12, UR13, RZ ;  /* 0x0000000d0c0c7c10 */ /* 0x000fe2000ff5e0ff */
[----:B------:R-:W-:Y:S03]  /*43b50*/  STL [R1+0x1808], R15 ;  /* 0x0018080f01007387 */ /* 0x000fe60000100800 */
[----:B------:R-:W-:Y:S01]  /*43b60*/  IADD3.X R13, R13, UR8, RZ, P2, !PT ;  /* 0x000000080d0d7c10 */ /* 0x000fe200097fe4ff */
[----:B------:R1:W-:Y:S04]  /*43b70*/  STL [R1+0x1814], R12 ;  /* 0x0018140c01007387 */ /* 0x0003e80000100800 */
[----:B------:R-:W4:Y:S04]  /*43b80*/  LDL.LU R7, [R1+0x1774] ;  /* 0x0017740001077983 */ /* 0x000f280000300800 */
[----:B------:R1:W-:Y:S04]  /*43b90*/  LDGSTS.E [R3+0x1a80], desc[UR14][R4.64], P1 ;  /* 0x01a8000004037fae */ /* 0x0003e8000892184e */
[----:B------:R-:W-:Y:S01]  /*43ba0*/  STL [R1+0x1810], R13 ;  /* 0x0018100d01007387 */ /* 0x000fe20000100800 */
[----:B-1----:R-:W-:-:S03]  /*43bb0*/  IMAD.MOV.U32 R4, RZ, RZ, R12 ;  /* 0x000000ffff047224 */ /* 0x002fc600078e000c */
[----:B------:R-:W4:Y:S04]  /*43bc0*/  LDL.LU R12, [R1+0x1770] ;  /* 0x00177000010c7983 */ /* 0x000f280000300800 */
[----:B------:R-:W4:Y:S04]  /*43bd0*/  LDL.LU R15, [R1+0x177c] ;  /* 0x00177c00010f7983 */ /* 0x000f280000300800 */
[----:B------:R-:W4:Y:S01]  /*43be0*/  LDL.LU R18, [R1+0x16e4] ;  /* 0x0016e40001127983 */ /* 0x000f220000300800 */
[----:B------:R-:W-:-:S05]  /*43bf0*/  MOV R5, R13 ;  /* 0x0000000d00057202 */ /* 0x000fca0000000f00 */
[----:B------:R1:W-:Y:S01]  /*43c00*/  LDGSTS.E [R3+0x1b00], desc[UR14][R4.64], P1 ;  /* 0x01b0000004037fae */ /* 0x0003e2000892184e */
[----:B--2---:R-:W-:-:S05]  /*43c10*/  IADD3 R9, P0, R9, UR13, RZ ;  /* 0x0000000d09097c10 */ /* 0x004fca000ff1e0ff */
[----:B------:R2:W-:Y:S01]  /*43c20*/  STL [R1+0x181c], R9 ;  /* 0x00181c0901007387 */ /* 0x0005e20000100800 */
[----:B---3--:R-:W-:-:S05]  /*43c30*/  IADD3.X R11, R11, UR8, RZ, P0, !PT ;  /* 0x000000080b0b7c10 */ /* 0x008fca00087fe4ff */
[----:B------:R3:W-:Y:S04]  /*43c40*/  STL [R1+0x1818], R11 ;  /* 0x0018180b01007387 */ /* 0x0007e80000100800 */
[----:B------:R-:W4:Y:S01]  /*43c50*/  LDL.LU R17, [R1+0x1778] ;  /* 0x0017780001117983 */ /* 0x000f220000300800 */
[----:B-1----:R-:W-:-:S03]  /*43c60*/  IMAD.MOV.U32 R4, RZ, RZ, R9 ;  /* 0x000000ffff047224 */ /* 0x002fc600078e0009 */
[----:B------:R-:W4:Y:S04]  /*43c70*/  LDL.LU R19, [R1+0x16e0] ;  /* 0x0016e00001137983 */ /* 0x000f280000300800 */
[----:B------:R-:W4:Y:S04]  /*43c80*/  LDL.LU R16, [R1+0x16e8] ;  /* 0x0016e80001107983 */ /* 0x000f280000300800 */
[----:B--2---:R-:W2:Y:S01]  /*43c90*/  LDL.LU R9, [R1+0x16ec] ;  /* 0x0016ec0001097983 */ /* 0x004ea20000300800 */
[----:B------:R-:W-:-:S03]  /*43ca0*/  MOV R5, R11 ;  /* 0x0000000b00057202 */ /* 0x000fc60000000f00 */
[----:B------:R-:W2:Y:S04]  /*43cb0*/  LDL.LU R13, [R1+0x16f0] ;  /* 0x0016f000010d7983 */ /* 0x000ea80000300800 */
[----:B---3--:R-:W3:Y:S01]  /*43cc0*/  LDL.LU R11, [R1+0x16f4] ;  /* 0x0016f400010b7983 */ /* 0x008ee20000300800 */
[----:B------:R-:W-:-:S03]  /*43cd0*/  UISETP.GT.AND UP1, UPT, UR17, 0x11, UPT ;  /* 0x000000111100788c */ /* 0x000fc6000bf24270 */
[----:B------:R1:W-:Y:S01]  /*43ce0*/  LDGSTS.E [R3+0x1b80], desc[UR14][R4.64], P1 ;  /* 0x01b8000004037fae */ /* 0x0003e2000892184e */
[----:B------:R-:W-:-:S04]  /*43cf0*/  USEL UR12, URZ, 0x4, !UP1 ;  /* 0x000000043f0c7887 */ /* 0x000fc8000c800000 */
[----:B------:R-:W-:Y:S01]  /*43d00*/  USEL UR12, UR12, URZ, !UP0 ;  /* 0x0000003f0c0c7287 */ /* 0x000fe2000c000000 */
[----:B------:R-:W-:-:S05]  /*43d10*/  IADD3 R20, P1, R20, UR13, RZ ;  /* 0x0000000d14147c10 */ /* 0x000fca000ff3e0ff */
[----:B------:R-:W-:Y:S02]  /*43d20*/  ISETP.NE.U32.AND P0, PT, RZ, UR12, PT ;  /* 0x0000000cff007c0c */ /* 0x000fe4000bf05070 */
[----:B----4-:R-:W-:Y:S02]  /*43d30*/  IADD3 R6, P2, R6, UR13, RZ ;  /* 0x0000000d06067c10 */ /* 0x010fe4000ff5e0ff */
[----:B------:R-:W-:Y:S01]  /*43d40*/  IADD3.X R21, R21, UR8, RZ, P1, !PT ;  /* 0x0000000815157c10 */ /* 0x000fe20008ffe4ff */
[----:B-1----:R-:W-:-:S03]  /*43d50*/  IMAD.MOV.U32 R4, RZ, RZ, R20 ;  /* 0x000000ffff047224 */ /* 0x002fc600078e0014 */
[----:B------:R-:W-:Y:S02]  /*43d60*/  MOV R5, R21 ;  /* 0x0000001500057202 */ /* 0x000fe40000000f00 */
[----:B------:R-:W-:Y:S01]  /*43d70*/  IADD3.X R14, R14, UR8, RZ, P2, !PT ;  /* 0x000000080e0e7c10 */ /* 0x000fe200097fe4ff */
[----:B------:R-:W-:Y:S04]  /*43d80*/  STL [R1+0x1764], R20 ;  /* 0x0017641401007387 */ /* 0x000fe80000100800 */
[----:B------:R1:W-:Y:S04]  /*43d90*/  LDGSTS.E [R3+0x2200], desc[UR14][R4.64], P0 ;  /* 0x0220000004037fae */ /* 0x0003e8000812184e */
[----:B------:R-:W-:Y:S04]  /*43da0*/  STL [R1+0x1760], R21 ;  /* 0x0017601501007387 */ /* 0x000fe80000100800 */
[----:B------:R4:W-:Y:S01]  /*43db0*/  STL [R1+0x176c], R6 ;  /* 0x00176c0601007387 */ /* 0x0009e20000100800 */
[----:B-1----:R-:W-:Y:S01]  /*43dc0*/  IMAD.MOV.U32 R4, RZ, RZ, R6 ;  /* 0x000000ffff047224 */ /* 0x002fe200078e0006 */
[----:B------:R-:W-:-:S02]  /*43dd0*/  MOV R5, R14 ;  /* 0x0000000e00057202 */ /* 0x000fc40000000f00 */
[----:B------:R-:W-:Y:S01]  /*43de0*/  STL [R1+0x1768], R14 ;  /* 0x0017680e01007387 */ /* 0x000fe20000100800 */
[----:B------:R-:W-:-:S03]  /*43df0*/  UISETP.GT.AND UP1, UPT, UR17, 0x15, UPT ;  /* 0x000000151100788c */ /* 0x000fc6000bf24270 */
[----:B----4-:R-:W4:Y:S04]  /*43e00*/  LDL.LU R6, [R1+0x16fc] ;  /* 0x0016fc0001067983 */ /* 0x010f280000300800 */
[----:B------:R1:W-:Y:S01]  /*43e10*/  LDGSTS.E [R3+0x2280], desc[UR14][R4.64], P0 ;  /* 0x0228000004037fae */ /* 0x0003e2000812184e */
[----:B------:R-:W-:-:S05]  /*43e20*/  IADD3 R7, P1, R7, UR13, RZ ;  /* 0x0000000d07077c10 */ /* 0x000fca000ff3e0ff */
[----:B------:R-:W-:Y:S01]  /*43e30*/  STL [R1+0x1774], R7 ;  /* 0x0017740701007387 */ /* 0x000fe20000100800 */
[----:B------:R-:W-:Y:S01]  /*43e40*/  USEL UR12, URZ, 0x4, !UP1 ;  /* 0x000000043f0c7887 */ /* 0x000fe2000c800000 */
[----:B------:R-:W-:-:S04]  /*43e50*/  IADD3.X R12, R12, UR8, RZ, P1, !PT ;  /* 0x000000080c0c7c10 */ /* 0x000fc80008ffe4ff */
[----:B-1----:R-:W-:Y:S01]  /*43e60*/  MOV R5, R12 ;  /* 0x0000000c00057202 */ /* 0x002fe20000000f00 */
[----:B------:R1:W-:Y:S01]  /*43e70*/  STL [R1+0x1770], R12 ;  /* 0x0017700c01007387 */ /* 0x0003e20000100800 */
[----:B------:R-:W-:Y:S01]  /*43e80*/  IADD3 R15, P2, R15, UR13, RZ ;  /* 0x0000000d0f0f7c10 */ /* 0x000fe2000ff5e0ff */
[----:B------:R-:W-:Y:S01]  /*43e90*/  USEL UR12, UR12, URZ, !UP0 ;  /* 0x0000003f0c0c7287 */ /* 0x000fe2000c000000 */
[----:B------:R-:W-:Y:S01]  /*43ea0*/  IMAD.MOV.U32 R4, RZ, RZ, R7 ;  /* 0x000000ffff047224 */ /* 0x000fe200078e0007 */
[----:B------:R-:W-:-:S04]  /*43eb0*/  IADD3 R18, P3, R18, UR13, RZ ;  /* 0x0000000d12127c10 */ /* 0x000fc8000ff7e0ff */
[----:B------:R1:W-:Y:S04]  /*43ec0*/  LDGSTS.E [R3+0x2300], desc[UR14][R4.64], P0 ;  /* 0x0230000004037fae */ /* 0x0003e8000812184e */
[----:B-1----:R-:W4:Y:S04]  /*43ed0*/  LDL.LU R12, [R1+0x16f8] ;  /* 0x0016f800010c7983 */ /* 0x002f280000300800 */
[----:B------:R-:W4:Y:S01]  /*43ee0*/  LDL.LU R14, [R1+0xab0] ;  /* 0x000ab000010e7983 */ /* 0x000f220000300800 */
[----:B------:R-:W-:-:S03]  /*43ef0*/  ISETP.NE.U32.AND P1, PT, RZ, UR12, PT ;  /* 0x0000000cff007c0c */ /* 0x000fc6000bf25070 */
[----:B------:R-:W4:Y:S01]  /*43f00*/  LDL.LU R7, [R1+0xab8] ;  /* 0x000ab80001077983 */ /* 0x000f220000300800 */
[----:B------:R-:W-:-:S03]  /*43f10*/  IMAD.MOV.U32 R4, RZ, RZ, R15 ;  /* 0x000000ffff047224 */ /* 0x000fc600078e000f */
[----:B------:R-:W-:Y:S01]  /*43f20*/  STL [R1+0x177c], R15 ;  /* 0x00177c0f01007387 */ /* 0x000fe20000100800 */
[----:B------:R-:W-:-:S04]  /*43f30*/  IADD3.X R17, R17, UR8, RZ, P2, !PT ;  /* 0x0000000811117c10 */ /* 0x000fc800097fe4ff */
[----:B------:R-:W-:Y:S01]  /*43f40*/  MOV R5, R17 ;  /* 0x0000001100057202 */ /* 0x000fe20000000f00 */
[----:B------:R1:W-:Y:S04]  /*43f50*/  STL [R1+0x1778], R17 ;  /* 0x0017781101007387 */ /* 0x0003e80000100800 */
[----:B------:R-:W-:Y:S01]  /*43f60*/  STL [R1+0x16e4], R18 ;  /* 0x0016e41201007387 */ /* 0x000fe20000100800 */
[----:B------:R-:W-:-:S03]  /*43f70*/  IADD3.X R19, R19, UR8, RZ, P3, !PT ;  /* 0x0000000813137c10 */ /* 0x000fc60009ffe4ff */
[----:B------:R3:W-:Y:S04]  /*43f80*/  LDGSTS.E [R3+0x2380], desc[UR14][R4.64], P0 ;  /* 0x0238000004037fae */ /* 0x0007e8000812184e */
[----:B-1----:R-:W4:Y:S01]  /*43f90*/  LDL.LU R17, [R1+0xaac] ;  /* 0x000aac0001117983 */ /* 0x002f220000300800 */
[----:B--2---:R-:W-:Y:S02]  /*43fa0*/  IADD3 R9, P0, R9, UR13, RZ ;  /* 0x0000000d09097c10 */ /* 0x004fe4000ff1e0ff */
[----:B---3--:R-:W-:Y:S02]  /*43fb0*/  IADD3 R11, P2, R11, UR13, RZ ;  /* 0x0000000d0b0b7c10 */ /* 0x008fe4000ff5e0ff */
[----:B------:R-:W-:Y:S01]  /*43fc0*/  IADD3.X R16, R16, UR8, RZ, P0, !PT ;  /* 0x0000000810107c10 */ /* 0x000fe200087fe4ff */
[----:B------:R-:W-:Y:S01]  /*43fd0*/  IMAD.MOV.U32 R4, RZ, RZ, R18 ;  /* 0x000000ffff047224 */ /* 0x000fe200078e0012 */
[----:B------:R-:W-:Y:S01]  /*43fe0*/  MOV R5, R19 ;  /* 0x0000001300057202 */ /* 0x000fe20000000f00 */
[----:B------:R-:W-:Y:S01]  /*43ff0*/  STL [R1+0x16e0], R19 ;  /* 0x0016e01301007387 */ /* 0x000fe20000100800 */
[----:B------:R-:W-:-:S03]  /*44000*/  IADD3.X R13, R13, UR8, RZ, P2, !PT ;  /* 0x000000080d0d7c10 */ /* 0x000fc600097fe4ff */
[----:B------:R-:W2:Y:S04]  /*44010*/  LDL.LU R15, [R1+0xab4] ;  /* 0x000ab400010f7983 */ /* 0x000ea80000300800 */
[----:B------:R1:W-:Y:S04]  /*44020*/  LDGSTS.E [R3+0x2a00], desc[UR14][R4.64], P1 ;  /* 0x02a0000004037fae */ /* 0x0003e8000892184e */
[----:B------:R3:W-:Y:S04]  /*44030*/  STL [R1+0x16ec], R9 ;  /* 0x0016ec0901007387 */ /* 0x0007e80000100800 */
[----:B------:R-:W-:Y:S01]  /*44040*/  STL [R1+0x16e8], R16 ;  /* 0x0016e81001007387 */ /* 0x000fe20000100800 */
[----:B-1----:R-:W-:Y:S01]  /*44050*/  IMAD.MOV.U32 R4, RZ, RZ, R9 ;  /* 0x000000ffff047224 */ /* 0x002fe200078e0009 */
[----:B------:R-:W-:-:S02]  /*44060*/  MOV R5, R16 ;  /* 0x0000001000057202 */ /* 0x000fc40000000f00 */
[----:B------:R-:W-:Y:S04]  /*44070*/  STL [R1+0x16f4], R11 ;  /* 0x0016f40b01007387 */ /* 0x000fe80000100800 */
[----:B---3--:R-:W3:Y:S04]  /*44080*/  LDL.LU R9, [R1+0xac0] ;  /* 0x000ac00001097983 */ /* 0x008ee80000300800 */
[----:B------:R1:W-:Y:S04]  /*44090*/  LDGSTS.E [R3+0x2a80], desc[UR14][R4.64], P1 ;  /* 0x02a8000004037fae */ /* 0x0003e8000892184e */
[----:B------:R4:W-:Y:S01]  /*440a0*/  STL [R1+0x16f0], R13 ;  /* 0x0016f00d01007387 */ /* 0x0009e20000100800 */
[----:B-1----:R-:W-:-:S03]  /*440b0*/  MOV R5, R13 ;  /* 0x0000000d00057202 */ /* 0x002fc60000000f00 */
[----:B----4-:R-:W4:Y:S01]  /*440c0*/  LDL.LU R13, [R1+0xabc] ;  /* 0x000abc00010d7983 */ /* 0x010f220000300800 */
[----:B------:R-:W-:Y:S01]  /*440d0*/  IADD3 R6, P0, R6, UR13, RZ ;  /* 0x0000000d06067c10 */ /* 0x000fe2000ff1e0ff */
[----:B------:R-:W-:Y:S02]  /*440e0*/  IMAD.MOV.U32 R4, RZ, RZ, R11 ;  /* 0x000000ffff047224 */ /* 0x000fe400078e000b */
[----:B------:R-:W4:Y:S01]  /*440f0*/  LDL.LU R16, [R1+0xac8] ;  /* 0x000ac80001107983 */ /* 0x000f220000300800 */
[----:B------:R-:W-:-:S03]  /*44100*/  UISETP.GT.AND UP1, UPT, UR17, 0x19, UPT ;  /* 0x000000191100788c */ /* 0x000fc6000bf24270 */
[----:B------:R1:W-:Y:S04]  /*44110*/  LDGSTS.E [R3+0x2b00], desc[UR14][R4.64], P1 ;  /* 0x02b0000004037fae */ /* 0x0003e8000892184e */
[----:B------:R-:W4:Y:S04]  /*44120*/  LDL.LU R11, [R1+0xb30] ;  /* 0x000b3000010b7983 */ /* 0x000f280000300800 */
[----:B------:R-:W-:Y:S01]  /*44130*/  STL [R1+0x16fc], R6 ;  /* 0x0016fc0601007387 */ /* 0x000fe20000100800 */
[----:B-1----:R-:W-:Y:S01]  /*44140*/  IMAD.MOV.U32 R4, RZ, RZ, R6 ;  /* 0x000000ffff047224 */ /* 0x002fe200078e0006 */
[----:B------:R-:W-:-:S04]  /*44150*/  USEL UR12, URZ, 0x4, !UP1 ;  /* 0x000000043f0c7887 */ /* 0x000fc8000c800000 */
[----:B------:R-:W-:Y:S01]  /*44160*/  USEL UR12, UR12, URZ, !UP0 ;  /* 0x0000003f0c0c7287 */ /* 0x000fe2000c000000 */
[----:B------:R-:W-:-:S04]  /*44170*/  IADD3.X R12, R12, UR8, RZ, P0, !PT ;  /* 0x000000080c0c7c10 */ /* 0x000fc800087fe4ff */
[----:B------:R-:W-:Y:S01]  /*44180*/  MOV R5, R12 ;  /* 0x0000000c00057202 */ /* 0x000fe20000000f00 */
[----:B------:R1:W-:Y:S04]  /*44190*/  STL [R1+0x16f8], R12 ;  /* 0x0016f80c01007387 */ /* 0x0003e80000100800 */
[----:B------:R-:W4:Y:S04]  /*441a0*/  LDL.LU R18, [R1+0xac4] ;  /* 0x000ac40001127983 */ /* 0x000f280000300800 */
[----:B------:R1:W-:Y:S01]  /*441b0*/  LDGSTS.E [R3+0x2b80], desc[UR14][R4.64], P1 ;  /* 0x02b8000004037fae */ /* 0x0003e2000892184e */
[----:B------:R-:W-:-:S02]  /*441c0*/  IADD3 R14, P1, R14, UR13, RZ ;  /* 0x0000000d0e0e7c10 */ /* 0x000fc4000ff3e0ff */
[----:B------:R-:W-:Y:S01]  /*441d0*/  IADD3 R7, P2, R7, UR13, RZ ;  /* 0x0000000d07077c10 */ /* 0x000fe2000ff5e0ff */
[----:B------:R-:W4:Y:S01]  /*441e0*/  LDL.LU R19, [R1+0xb2c] ;  /* 0x000b2c0001137983 */ /* 0x000f220000300800 */
[----:B------:R-:W-:-:S03]  /*441f0*/  ISETP.NE.U32.AND P0, PT, RZ, UR12, PT ;  /* 0x0000000cff007c0c */ /* 0x000fc6000bf05070 */
[----:B-1----:R-:W4:Y:S04]  /*44200*/  LDL.LU R12, [R1+0xb38] ;  /* 0x000b3800010c7983 */ /* 0x002f280000300800 */
[----:B------:R-:W4:Y:S04]  /*44210*/  LDL.LU R6, [R1+0xb40] ;  /* 0x000b400001067983 */ /* 0x000f280000300800 */
[----:B------:R-:W-:Y:S01]  /*44220*/  STL [R1+0xab0], R14 ;  /* 0x000ab00e01007387 */ /* 0x000fe20000100800 */
[----:B------:R-:W-:Y:S01]  /*44230*/  IMAD.MOV.U32 R4, RZ, RZ, R14 ;  /* 0x000000ffff047224 */ /* 0x000fe200078e000e */
[----:B------:R-:W-:-:S04]  /*44240*/  IADD3.X R17, R17, UR8, RZ, P1, !PT ;  /* 0x0000000811117c10 */ /* 0x000fc80008ffe4ff */
[----:B------:R-:W-:Y:S01]  /*44250*/  MOV R5, R17 ;  /* 0x0000001100057202 */ /* 0x000fe20000000f00 */
[----:B------:R1:W-:Y:S04]  /*44260*/  STL [R1+0xaac], R17 ;  /* 0x000aac1101007387 */ /* 0x0003e80000100800 */
[----:B------:R2:W-:Y:S04]  /*44270*/  STL [R1+0xab8], R7 ;  /* 0x000ab80701007387 */ /* 0x0005e80000100800 */
[----:B------:R2:W-:Y:S04]  /*44280*/  LDGSTS.E [R3+0x3200], desc[UR14][R4.64], P0 ;  /* 0x0320000004037fae */ /* 0x0005e8000812184e */
[----:B-1----:R-:W4:Y:S01]  /*44290*/  LDL.LU R17, [R1+0xb34] ;  /* 0x000b340001117983 */ /* 0x002f220000300800 */
[----:B--2---:R-:W-:-:S05]  /*442a0*/  IADD3.X R15, R15, UR8, RZ, P2, !PT ;  /* 0x000000080f0f7c10 */ /* 0x004fca00097fe4ff */
[----:B------:R-:W-:Y:S01]  /*442b0*/  STL [R1+0xab4], R15 ;  /* 0x000ab40f01007387 */ /* 0x000fe20000100800 */
[----:B------:R-:W-:Y:S01]  /*442c0*/  IMAD.MOV.U32 R4, RZ, RZ, R7 ;  /* 0x000000ffff047224 */ /* 0x000fe200078e0007 */
[----:B------:R-:W-:Y:S02]  /*442d0*/  MOV R5, R15 ;  /* 0x0000000f00057202 */ /* 0x000fe40000000f00 */
[----:B------:R-:W2:Y:S04]  /*442e0*/  LDL.LU R14, [R1+0xb3c] ;  /* 0x000b3c00010e7983 */ /* 0x000ea80000300800 */
[----:B------:R-:W2:Y:S04]  /*442f0*/  LDL.LU R7, [R1+0xb48] ;  /* 0x000b480001077983 */ /* 0x000ea80000300800 */
[----:B------:R1:W-:Y:S01]  /*44300*/  LDGSTS.E [R3+0x3280], desc[UR14][R4.64], P0 ;  /* 0x0328000004037fae */ /* 0x0003e2000812184e */
[----:B---3--:R-:W-:-:S05]  /*44310*/  IADD3 R9, P1, R9, UR13, RZ ;  /* 0x0000000d09097c10 */ /* 0x008fca000ff3e0ff */
[----:B------:R3:W-:Y:S01]  /*44320*/  STL [R1+0xac0], R9 ;  /* 0x000ac00901007387 */ /* 0x0007e20000100800 */
[----:B-1----:R-:W-:Y:S01]  /*44330*/  IMAD.MOV.U32 R4, RZ, RZ, R9 ;  /* 0x000000ffff047224 */ /* 0x002fe200078e0009 */
[----:B----4-:R-:W-:-:S05]  /*44340*/  IADD3.X R13, R13, UR8, RZ, P1, !PT ;  /* 0x000000080d0d7c10 */ /* 0x010fca0008ffe4ff */
[----:B------:R1:W-:Y:S04]  /*44350*/  STL [R1+0xabc], R13 ;  /* 0x000abc0d01007387 */ /* 0x0003e80000100800 */
[----:B---3--:R-:W3:Y:S01]  /*44360*/  LDL.LU R9, [R1+0xb44] ;  /* 0x000b440001097983 */ /* 0x008ee20000300800 */
[----:B------:R-:W-:Y:S01]  /*44370*/  UISETP.GT.AND UP1, UPT, UR17, 0x1d, UPT ;  /* 0x0000001d1100788c */ /* 0x000fe2000bf24270 */
[----:B------:R-:W-:Y:S02]  /*44380*/  IADD3 R16, P2, R16, UR13, RZ ;  /* 0x0000000d10107c10 */ /* 0x000fe4000ff5e0ff */
[----:B------:R-:W-:Y:S01]  /*44390*/  MOV R5, R13 ;  /* 0x0000000d00057202 */ /* 0x000fe20000000f00 */
[----:B------:R-:W-:Y:S01]  /*443a0*/  USEL UR12, URZ, 0x4, !UP1 ;  /* 0x000000043f0c7887 */ /* 0x000fe2000c800000 */
[----:B------:R-:W-:Y:S01]  /*443b0*/  IADD3 R11, P3, R11, UR13, RZ ;  /* 0x0000000d0b0b7c10 */ /* 0x000fe2000ff7e0ff */
[----:B------:R-:W4:Y:S02]  /*443c0*/  LDL.LU R15, [R1+0xbb0] ;  /* 0x000bb000010f7983 */ /* 0x000f240000300800 */
[----:B------:R-:W-:-:S02]  /*443d0*/  USEL UR12, UR12, URZ, !UP0 ;  /* 0x0000003f0c0c7287 */ /* 0x000fc4000c000000 */
[----:B------:R1:W-:Y:S04]  /*443e0*/  LDGSTS.E [R3+0x3300], desc[UR14][R4.64], P0 ;  /* 0x0330000004037fae */ /* 0x0003e8000812184e */
[----:B-1----:R-:W4:Y:S01]  /*443f0*/  LDL.LU R13, [R1+0xbb8] ;  /* 0x000bb800010d7983 */ /* 0x002f220000300800 */
[----:B------:R-:W-:-:S03]  /*44400*/  ISETP.NE.U32.AND P1, PT, RZ, UR12, PT ;  /* 0x0000000cff007c0c */ /* 0x000fc6000bf25070 */
[----:B------:R1:W-:Y:S01]  /*44410*/  STL [R1+0xac8], R16 ;  /* 0x000ac81001007387 */ /* 0x0003e20000100800 */
[----:B------:R-:W-:Y:S01]  /*44420*/  IMAD.MOV.U32 R4, RZ, RZ, R16 ;  /* 0x000000ffff047224 */ /* 0x000fe200078e0010 */
[----:B------:R-:W-:-:S04]  /*44430*/  IADD3.X R18, R18, UR8, RZ, P2, !PT ;  /* 0x0000000812127c10 */ /* 0x000fc800097fe4ff */
[----:B------:R-:W-:Y:S01]  /*44440*/  MOV R5, R18 ;  /* 0x0000001200057202 */ /* 0x000fe20000000f00 */
[----:B------:R1:W-:Y:S01]  /*44450*/  STL [R1+0xac4], R18 ;  /* 0x000ac41201007387 */ /* 0x0003e20000100800 */
[----:B------:R-:W-:-:S03]  /*44460*/  IADD3.X R19, R19, UR8, RZ, P3, !PT ;  /* 0x0000000813137c10 */ /* 0x000fc60009ffe4ff */
[----:B------:R1:W-:Y:S04]  /*44470*/  STL [R1+0xb30], R11 ;  /* 0x000b300b01007387 */ /* 0x0003e80000100800 */
[----:B------:R1:W-:Y:S01]  /*44480*/  LDGSTS.E [R3+0x3380], desc[UR14][R4.64], P0 ;  /* 0x0338000004037fae */ /* 0x0003e2000812184e */
[----:B------:R-:W-:-:S03]  /*44490*/  IADD3 R12, P0, R12, UR13, RZ ;  /* 0x0000000d0c0c7c10 */ /* 0x000fc6000ff1e0ff */
[----:B-1----:R-:W4:Y:S01]  /*444a0*/  LDL.LU R16, [R1+0xbac] ;  /* 0x000bac0001107983 */ /* 0x002f220000300800 */
[----:B------:R-:W-:-:S03]  /*444b0*/  IADD3 R6, P2, R6, UR13, RZ ;  /* 0x0000000d06067c10 */ /* 0x000fc6000ff5e0ff */
[----:B------:R-:W-:Y:S01]  /*444c0*/  STL [R1+0xb2c], R19 ;  /* 0x000b2c1301007387 */ /* 0x000fe20000100800 */
[----:B------:R-:W-:Y:S01]  /*444d0*/  IMAD.MOV.U32 R4, RZ, RZ, R11 ;  /* 0x000000ffff047224 */ /* 0x000fe200078e000b */
[----:B------:R-:W-:Y:S02]  /*444e0*/  MOV R5, R19 ;  /* 0x0000001300057202 */ /* 0x000fe40000000f00 */
[----:B------:R-:W4:Y:S04]  /*444f0*/  LDL.LU R18, [R1+0xbb4] ;  /* 0x000bb40001127983 */ /* 0x000f280000300800 */
[----:B------:R-:W4:Y:S04]  /*44500*/  LDL.LU R11, [R1+0xbc0] ;  /* 0x000bc000010b7983 */ /* 0x000f280000300800 */
[----:B------:R1:W-:Y:S04]  /*44510*/  STL [R1+0xb38], R12 ;  /* 0x000b380c01007387 */ /* 0x0003e80000100800 */
[----:B------:R1:W-:Y:S02]  /*44520*/  LDGSTS.E [R3+0x3a00], desc[UR14][R4.64], P1 ;  /* 0x03a0000004037fae */ /* 0x0003e4000892184e */
[----:B-1----:R-:W-:Y:S01]  /*44530*/  IMAD.MOV.U32 R4, RZ, RZ, R12 ;  /* 0x000000ffff047224 */ /* 0x002fe200078e000c */
[----:B------:R-:W-:-:S05]  /*44540*/  IADD3.X R17, R17, UR8, RZ, P0, !PT ;  /* 0x0000000811117c10 */ /* 0x000fca00087fe4ff */
[----:B------:R-:W-:Y:S04]  /*44550*/  STL [R1+0xb34], R17 ;  /* 0x000b341101007387 */ /* 0x000fe80000100800 */
[----:B------:R-:W-:Y:S04]  /*44560*/  STL [R1+0xb40], R6 ;  /* 0x000b400601007387 */ /* 0x000fe80000100800 */
[----:B------:R-:W4:Y:S01]  /*44570*/  LDL.LU R12, [R1+0xbbc] ;  /* 0x000bbc00010c7983 */ /* 0x000f220000300800 */
[----:B------:R-:W-:Y:S02]  /*44580*/  MOV R5, R17 ;  /* 0x0000001100057202 */ /* 0x000fe40000000f00 */
[----:B--2---:R-:W-:-:S02]  /*44590*/  IADD3.X R14, R14, UR8, RZ, P2, !PT ;  /* 0x000000080e0e7c10 */ /* 0x004fc400097fe4ff */
[----:B------:R-:W-:Y:S01]  /*445a0*/  IADD3 R7, P0, R7, UR13, RZ ;  /* 0x0000000d07077c10 */ /* 0x000fe2000ff1e0ff */
[----:B------:R1:W-:Y:S04]  /*445b0*/  LDGSTS.E [R3+0x3a80], desc[UR14][R4.64], P1 ;  /* 0x03a8000004037fae */ /* 0x0003e8000892184e */
[----:B------:R2:W-:Y:S01]  /*445c0*/  STL [R1+0xb3c], R14 ;  /* 0x000b3c0e01007387 */ /* 0x0005e20000100800 */
[----:B-1----:R-:W-:Y:S01]  /*445d0*/  MOV R5, R14 ;  /* 0x0000000e00057202 */ /* 0x002fe20000000f00 */
[----:B------:R-:W-:Y:S02]  /*445e0*/  IMAD.MOV.U32 R4, RZ, RZ, R6 ;  /* 0x000000ffff047224 */ /* 0x000fe400078e0006 */
[----:B--2---:R-:W2:Y:S04]  /*445f0*/  LDL.LU R14, [R1+0xbc8] ;  /* 0x000bc800010e7983 */ /* 0x004ea80000300800 */
[----:B------:R-:W2:Y:S04]  /*44600*/  LDL.LU R6, [R1+0xc30] ;  /* 0x000c300001067983 */ /* 0x000ea80000300800 */
[----:B------:R1:W-:Y:S01]  /*44610*/  STL [R1+0xb48], R7 ;  /* 0x000b480701007387 */ /* 0x0003e20000100800 */
[----:B------:R-:W-:-:S03]  /*44620*/  UISETP.GT.AND UP1, UPT, UR17, 0x21, UPT ;  /* 0x000000211100788c */ /* 0x000fc6000bf24270 */
[----:B------:R1:W-:Y:S01]  /*44630*/  LDGSTS.E [R3+0x3b00], desc[UR14][R4.64], P1 ;  /* 0x03b0000004037fae */ /* 0x0003e2000892184e */
[----:B---3--:R-:W-:-:S05]  /*44640*/  IADD3.X R9, R9, UR8, RZ, P0, !PT ;  /* 0x0000000809097c10 */ /* 0x008fca00087fe4ff */
[----:B------:R3:W-:Y:S04]  /*44650*/  STL [R1+0xb44], R9 ;  /* 0x000b440901007387 */ /* 0x0007e80000100800 */
[----:B------:R-:W2:Y:S04]  /*44660*/  LDL.LU R19, [R1+0xbc4] ;  /* 0x000bc40001137983 */ /* 0x000ea80000300800 */
[----:B------:R-:W2:Y:S01]  /*44670*/  LDL.LU R17, [R1+0xc2c] ;  /* 0x000c2c0001117983 */ /* 0x000ea20000300800 */
[----:B------:R-:W-:Y:S01]  /*44680*/  USEL UR12, URZ, 0x4, !UP1 ;  /* 0x000000043f0c7887 */ /* 0x000fe2000c800000 */
[----:B-1----:R-:W-:Y:S01]  /*44690*/  IMAD.MOV.U32 R4, RZ, RZ, R7 ;  /* 0x000000ffff047224 */ /* 0x002fe200078e0007 */
[----:B------:R-:W-:Y:S01]  /*446a0*/  MOV R5, R9 ;  /* 0x0000000900057202 */ /* 0x000fe20000000f00 */
[----:B------:R-:W2:Y:S01]  /*446b0*/  LDL.LU R7, [R1+0xc38] ;  /* 0x000c380001077983 */ /* 0x000ea20000300800 */
[----:B------:R-:W-:-:S03]  /*446c0*/  USEL UR12, UR12, URZ, !UP0 ;  /* 0x0000003f0c0c7287 */ /* 0x000fc6000c000000 */
[----:B------:R1:W-:Y:S01]  /*446d0*/  LDGSTS.E [R3+0x3b80], desc[UR14][R4.64], P1 ;  /* 0x03b8000004037fae */ /* 0x0003e2000892184e */
[----:B----4-:R-:W-:Y:S02]  /*446e0*/  IADD3 R15, P1, R15, UR13, RZ ;  /* 0x0000000d0f0f7c10 */ /* 0x010fe4000ff3e0ff */
[----:B------:R-:W-:Y:S01]  /*446f0*/  ISETP.NE.U32.AND P0, PT, RZ, UR12, PT ;  /* 0x0000000cff007c0c */ /* 0x000fe2000bf05070 */
[----:B---3--:R-:W3:Y:S01]  /*44700*/  LDL.LU R9, [R1+0xc40] ;  /* 0x000c400001097983 */ /* 0x008ee20000300800 */
[----:B------:R-:W-:-:S03]  /*44710*/  IADD3 R13, P2, R13, UR13, RZ ;  /* 0x0000000d0d0d7c10 */ /* 0x000fc6000ff5e0ff */
[----:B------:R-:W-:Y:S01]  /*44720*/  STL [R1+0xbb0], R15 ;  /* 0x000bb00f01007387 */ /* 0x000fe20000100800 */
[----:B-1----:R-:W-:Y:S01]  /*44730*/  IMAD.MOV.U32 R4, RZ, RZ, R15 ;  /* 0x000000ffff047224 */ /* 0x002fe200078e000f */
[----:B------:R-:W-:-:S04]  /*44740*/  IADD3.X R16, R16, UR8, RZ, P1, !PT ;  /* 0x0000000810107c10 */ /* 0x000fc80008ffe4ff */
[----:B------:R-:W-:Y:S01]  /*44750*/  MOV R5, R16 ;  /* 0x0000001000057202 */ /* 0x000fe20000000f00 */
[----:B------:R1:W-:Y:S04]  /*44760*/  STL [R1+0xbac], R16 ;  /* 0x000bac1001007387 */ /* 0x0003e80000100800 */
[----:B------:R-:W-:Y:S01]  /*44770*/  STL [R1+0xbb8], R13 ;  /* 0x000bb80d01007387 */ /* 0x000fe20000100800 */
[----:B------:R-:W-:-:S03]  /*44780*/  IADD3.X R18, R18, UR8, RZ, P2, !PT ;  /* 0x0000000812127c10 */ /* 0x000fc600097fe4ff */
[----:B------:R4:W-:Y:S01]  /*44790*/  LDGSTS.E [R3+0x4200], desc[UR14][R4.64], P0 ;  /* 0x0420000004037fae */ /* 0x0009e2000812184e */
[----:B------:R-:W-:-:S03]  /*447a0*/  IADD3 R11, P1, R11, UR13, RZ ;  /* 0x0000000d0b0b7c10 */ /* 0x000fc6000ff3e0ff */
[----:B-1----:R-:W3:Y:S04]  /*447b0*/  LDL.LU R16, [R1+0xc34] ;  /* 0x000c340001107983 */ /* 0x002ee80000300800 */
[----:B------:R-:W-:Y:S01]  /*447c0*/  STL [R1+0xbb4], R18 ;  /* 0x000bb41201007387 */ /* 0x000fe20000100800 */
[----:B----4-:R-:W-:Y:S01]  /*447d0*/  IMAD.MOV.U32 R4, RZ, RZ, R13 ;  /* 0x000000ffff047224 */ /* 0x010fe200078e000d */
[----:B------:R-:W-:Y:S02]  /*447e0*/  MOV R5, R18 ;  /* 0x0000001200057202 */ /* 0x000fe40000000f00 */
[----:B------:R-:W4:Y:S04]  /*447f0*/  LDL.LU R15, [R1+0xc3c] ;  /* 0x000c3c00010f7983 */ /* 0x000f280000300800 */
[----:B------:R1:W-:Y:S04]  /*44800*/  LDGSTS.E [R3+0x4280], desc[UR14][R4.64], P0 ;  /* 0x0428000004037fae */ /* 0x0003e8000812184e */
[----:B------:R-:W-:Y:S01]  /*44810*/  STL [R1+0xbc0], R11 ;  /* 0x000bc00b01007387 */ /* 0x000fe20000100800 */
[----:B-1----:R-:W-:Y:S01]  /*44820*/  IMAD.MOV.U32 R4, RZ, RZ, R11 ;  /* 0x000000ffff047224 */ /* 0x002fe200078e000b */
[----:B------:R-:W-:-:S04]  /*44830*/  IADD3.X R12, R12, UR8, RZ, P1, !PT ;  /* 0x000000080c0c7c10 */ /* 0x000fc80008ffe4ff */
[----:B------:R-:W-:Y:S01]  /*44840*/  MOV R5, R12 ;  /* 0x0000000c00057202 */ /* 0x000fe20000000f00 */
[----:B------:R1:W-:Y:S04]  /*44850*/  STL [R1+0xbbc], R12 ;  /* 0x000bbc0c01007387 */ /* 0x0003e80000100800 */
[----:B------:R2:W-:Y:S04]  /*44860*/  LDGSTS.E [R3+0x4300], desc[UR14][R4.64], P0 ;  /* 0x0430000004037fae */ /* 0x0005e8000812184e */
[----:B-1----:R-:W4:Y:S04]  /*44870*/  LDL.LU R12, [R1+0xc44] ;  /* 0x000c4400010c7983 */ /* 0x002f280000300800 */
[----:B------:R-:W4:Y:S01]  /*44880*/  LDL.LU R11, [R1+0xc48] ;  /* 0x000c4800010b7983 */ /* 0x000f220000300800 */
[----:B--2---:R-:W-:-:S03]  /*44890*/  IADD3 R14, P2, R14, UR13, RZ ;  /* 0x0000000d0e0e7c10 */ /* 0x004fc6000ff5e0ff */
[----:B------:R-:W2:Y:S01]  /*448a0*/  LDL.LU R13, [R1+0xcb0] ;  /* 0x000cb000010d7983 */ /* 0x000ea20000300800 */
[----:B------:R-:W-:-:S03]  /*448b0*/  IADD3 R6, P3, R6, UR13, RZ ;  /* 0x0000000d06067c10 */ /* 0x000fc6000ff7e0ff */
[----:B------:R-:W2:Y:S01]  /*448c0*/  LDL.LU R18, [R1+0xcb8] ;  /* 0x000cb80001127983 */ /* 0x000ea20000300800 */
[----:B------:R-:W-:-:S03]  /*448d0*/  IMAD.MOV.U32 R4, RZ, RZ, R14 ;  /* 0x000000ffff047224 */ /* 0x000fc600078e000e */
[----:B------:R1:W-:Y:S01]  /*448e0*/  STL [R1+0xbc8], R14 ;  /* 0x000bc80e01007387 */ /* 0x0003e20000100800 */
[----:B------:R-:W-:-:S05]  /*448f0*/  IADD3.X R19, R19, UR8, RZ, P2, !PT ;  /* 0x0000000813137c10 */ /* 0x000fca00097fe4ff */
[----:B------:R1:W-:Y:S04]  /*44900*/  STL [R1+0xbc4], R19 ;  /* 0x000bc41301007387 */ /* 0x0003e80000100800 */
[----:B------:R3:W-:Y:S04]  /*44910*/  STL [R1+0xc30], R6 ;  /* 0x000c300601007387 */ /* 0x0007e80000100800 */
[----:B-1----:R-:W2:Y:S01]  /*44920*/  LDL.LU R14, [R1+0xcac] ;  /* 0x000cac00010e7983 */ /* 0x002ea20000300800 */
[----:B------:R-:W-:Y:S02]  /*44930*/  IADD3.X R17, R17, UR8, RZ, P3, !PT ;  /* 0x0000000811117c10 */ /* 0x000fe40009ffe4ff */
[----:B------:R-:W-:-:S03]  /*44940*/  MOV R5, R19 ;  /* 0x0000001300057202 */ /* 0x000fc60000000f00 */
[----:B------:R-:W-:Y:S04]  /*44950*/  STL [R1+0xc2c], R17 ;  /* 0x000c2c1101007387 */ /* 0x000fe80000100800 */
[----:B------:R-:W2:Y:S01]  /*44960*/  LDL.LU R19, [R1+0xcb4] ;  /* 0x000cb40001137983 */ /* 0x000ea20000300800 */
[----:B------:R-:W-:-:S03]  /*44970*/  UISETP.GT.AND UP1, UPT, UR17, 0x25, UPT ;  /* 0x000000251100788c */ /* 0x000fc6000bf24270 */
[----:B------:R1:W-:Y:S01]  /*44980*/  LDGSTS.E [R3+0x4380], desc[UR14][R4.64], P0 ;  /* 0x0438000004037fae */ /* 0x0003e2000812184e */
[----:B------:R-:W-:-:S04]  /*44990*/  USEL UR12, URZ, 0x4, !UP1 ;  /* 0x000000043f0c7887 */ /* 0x000fc8000c800000 */
[----:B------:R-:W-:Y:S01]  /*449a0*/  USEL UR12, UR12, URZ, !UP0 ;  /* 0x0000003f0c0c7287 */ /* 0x000fe2000c000000 */
[----:B------:R-:W-:-:S05]  /*449b0*/  IADD3 R7, P0, R7, UR13, RZ ;  /* 0x0000000d07077c10 */ /* 0x000fca000ff1e0ff */
[----:B------:R-:W-:Y:S01]  /*449c0*/  ISETP.NE.U32.AND P1, PT, RZ, UR12, PT ;  /* 0x0000000cff007c0c */ /* 0x000fe2000bf25070 */
[----:B-1----:R-:W-:Y:S01]  /*449d0*/  IMAD.MOV.U32 R4, RZ, RZ, R6 ;  /* 0x000000ffff047224 */ /* 0x002fe200078e0006 */
[----:B------:R-:W-:Y:S01]  /*449e0*/  MOV R5, R17 ;  /* 0x0000001100057202 */ /* 0x000fe20000000f00 */
[----:B---3--:R-:W3:Y:S01]  /*449f0*/  LDL.LU R6, [R1+0xcc0] ;  /* 0x000cc00001067983 */ /* 0x008ee20000300800 */
[----:B------:R-:W-:-:S03]  /*44a00*/  IADD3 R9, P2, R9, UR13, RZ ;  /* 0x0000000d09097c10 */ /* 0x000fc6000ff5e0ff */
[----:B------:R1:W-:Y:S06]  /*44a10*/  STL [R1+0xc38], R7 ;  /* 0x000c380701007387 */ /* 0x0003ec0000100800 */
[----:B------:R1:W-:Y:S01]  /*44a20*/  LDGSTS.E [R3+0x4a00], desc[UR14][R4.64], P1 ;  /* 0x04a0000004037fae */ /* 0x0003e2000892184e */
[----:B------:R-:W-:Y:S01]  /*44a30*/  IADD3.X R16, R16, UR8, RZ, P0, !PT ;  /* 0x0000000810107c10 */ /* 0x000fe200087fe4ff */
[----:B-1----:R-:W-:-:S04]  /*44a40*/  IMAD.MOV.U32 R4, RZ, RZ, R7 ;  /* 0x000000ffff047224 */ /* 0x002fc800078e0007 */
[----:B------:R1:W-:Y:S01]  /*44a50*/  STL [R1+0xc34], R16 ;  /* 0x000c341001007387 */ /* 0x0003e20000100800 */
[----:B------:R-:W-:-:S03]  /*44a60*/  MOV R5, R16 ;  /* 0x0000001000057202 */ /* 0x000fc60000000f00 */
[----:B------:R-:W-:Y:S01]  /*44a70*/  STL [R1+0xc40], R9 ;  /* 0x000c400901007387 */ /* 0x000fe20000100800 */
[----:B----4-:R-:W-:-:S03]  /*44a80*/  IADD3.X R15, R15, UR8, RZ, P2, !PT ;  /* 0x000000080f0f7c10 */ /* 0x010fc600097fe4ff */
[----:B------:R-:W4:Y:S04]  /*44a90*/  LDL.LU R7, [R1+0xcbc] ;  /* 0x000cbc0001077983 */ /* 0x000f280000300800 */
[----:B------:R1:W-:Y:S04]  /*44aa0*/  LDGSTS.E [R3+0x4a80], desc[UR14][R4.64], P1 ;  /* 0x04a8000004037fae */ /* 0x0003e8000892184e */
[----:B------:R1:W-:Y:S04]  /*44ab0*/  STL [R1+0xc3c], R15 ;  /* 0x000c3c0f01007387 */ /* 0x0003e80000100800 */
[----:B------:R-:W4:Y:S01]  /*44ac0*/  LDL.LU R17, [R1+0xcc4] ;  /* 0x000cc40001117983 */ /* 0x000f220000300800 */
[----:B-1----:R-:W-:Y:S01]  /*44ad0*/  IMAD.MOV.U32 R4, RZ, RZ, R9 ;  /* 0x000000ffff047224 */ /* 0x002fe200078e0009 */
[----:B------:R-:W-:-:S02]  /*44ae0*/  MOV R5, R15 ;  /* 0x0000000f00057202 */ /* 0x000fc40000000f00 */
[----:B------:R-:W4:Y:S04]  /*44af0*/  LDL.LU R16, [R1+0xcc8] ;  /* 0x000cc80001107983 */ /* 0x000f280000300800 */
[----:B------:R1:W-:Y:S04]  /*44b00*/  LDGSTS.E [R3+0x4b00], desc[UR14][R4.64], P1 ;  /* 0x04b0000004037fae */ /* 0x0003e8000892184e */
[----:B------:R-:W4:Y:S04]  /*44b10*/  LDL.LU R15, [R1+0xd2c] ;  /* 0x000d2c00010f7983 */ /* 0x000f280000300800 */
[----:B------:R-:W4:Y:S01]  /*44b20*/  LDL.LU R9, [R1+0xd30] ;  /* 0x000d300001097983 */ /* 0x000f220000300800 */
[----:B------:R-:W-:-:S04]  /*44b30*/  IADD3 R11, P0, R11, UR13, RZ ;  /* 0x0000000d0b0b7c10 */ /* 0x000fc8000ff1e0ff */
[----:B------:R-:W-:Y:S01]  /*44b40*/  IADD3.X R12, R12, UR8, RZ, P0, !PT ;  /* 0x000000080c0c7c10 */ /* 0x000fe200087fe4ff */
[----:B-1----:R-:W-:-:S03]  /*44b50*/  IMAD.MOV.U32 R4, RZ, RZ, R11 ;  /* 0x000000ffff047224 */ /* 0x002fc600078e000b */
[----:B------:R-:W-:-:S05]  /*44b60*/  MOV R5, R12 ;  /* 0x0000000c00057202 */ /* 0x000fca0000000f00 */
[----:B------:R1:W-:Y:S01]  /*44b70*/  LDGSTS.E [R3+0x4b80], desc[UR14][R4.64], P1 ;  /* 0x04b8000004037fae */ /* 0x0003e2000892184e */
[----:B--2---:R-:W-:Y:S02]  /*44b80*/  IADD3 R13, P1, R13, UR13, RZ ;  /* 0x0000000d0d0d7c10 */ /* 0x004fe4000ff3e0ff */
[----:B------:R-:W-:Y:S01]  /*44b90*/  IADD3 R18, P2, R18, UR13, RZ ;  /* 0x0000000d12127c10 */ /* 0x000fe2000ff5e0ff */
[----:B------:R-:W-:Y:S04]  /*44ba0*/  STL [R1+0xc48], R11 ;  /* 0x000c480b01007387 */ /* 0x000fe80000100800 */
[----:B------:R2:W-:Y:S04]  /*44bb0*/  STL [R1+0xc44], R12 ;  /* 0x000c440c01007387 */ /* 0x0005e80000100800 */
[----:B--2---:R-:W2:Y:S04]  /*44bc0*/  LDL.LU R12, [R1+0xd38] ;  /* 0x000d3800010c7983 */ /* 0x004ea80000300800 */
[----:B------:R-:W2:Y:S01]  /*44bd0*/  LDL.LU R11, [R1+0xd40] ;  /* 0x000d4000010b7983 */ /* 0x000ea20000300800 */
[----:B------:R-:W-:-:S03]  /*44be0*/  IADD3.X R14, R14, UR8, RZ, P1, !PT ;  /* 0x000000080e0e7c10 */ /* 0x000fc60008ffe4ff */
[----:B------:R-:W-:Y:S01]  /*44bf0*/  STL [R1+0xcb0], R13 ;  /* 0x000cb00d01007387 */ /* 0x000fe20000100800 */
[----:B-1----:R-:W-:-:S03]  /*44c00*/  MOV R5, R14 ;  /* 0x0000000e00057202 */ /* 0x002fc60000000f00 */
[----:B------:R1:W-:Y:S04]  /*44c10*/  STL [R1+0xcac], R14 ;  /* 0x000cac0e01007387 */ /* 0x0003e80000100800 */
[----:B------:R-:W-:Y:S01]  /*44c20*/  STL [R1+0xcb8], R18 ;  /* 0x000cb81201007387 */ /* 0x000fe20000100800 */
[----:B------:R-:W-:-:S03]  /*44c30*/  IADD3.X R19, R19, UR8, RZ, P2, !PT ;  /* 0x0000000813137c10 */ /* 0x000fc600097fe4ff */
[----:B-1----:R-:W2:Y:S01]  /*44c40*/  LDL.LU R14, [R1+0xd34] ;  /* 0x000d3400010e7983 */ /* 0x002ea20000300800 */
[----:B------:R-:W-:-:S03]  /*44c50*/  IMAD.MOV.U32 R4, RZ, RZ, R13 ;  /* 0x000000ffff047224 */ /* 0x000fc600078e000d */
[----:B------:R-:W-:Y:S04]  /*44c60*/  STL [R1+0xcb4], R19 ;  /* 0x000cb41301007387 */ /* 0x000fe80000100800 */
[----:B------:R-:W2:Y:S01]  /*44c70*/  LDL.LU R13, [R1+0xd3c] ;  /* 0x000d3c00010d7983 */ /* 0x000ea20000300800 */
[----:B------:R-:W-:-:S04]  /*44c80*/  UISETP.GT.AND UP1, UPT, UR17, 0x29, UPT ;  /* 0x000000291100788c */ /* 0x000fc8000bf24270 */
[----:B------:R-:W-:-:S04]  /*44c90*/  USEL UR12, URZ, 0x4, !UP1 ;  /* 0x000000043f0c7887 */ /* 0x000fc8000c800000 */
[----:B------:R-:W-:-:S06]  /*44ca0*/  USEL UR12, UR12, URZ, !UP0 ;  /* 0x0000003f0c0c7287 */ /* 0x000fcc000c000000 */
[----:B------:R-:W-:Y:S02]  /*44cb0*/  ISETP.NE.U32.AND P0, PT, RZ, UR12, PT ;  /* 0x0000000cff007c0c */ /* 0x000fe4000bf05070 */
[----:B---3--:R-:W-:Y:S01]  /*44cc0*/  IADD3 R6, P1, R6, UR13, RZ ;  /* 0x0000000d06067c10 */ /* 0x008fe2000ff3e0ff */
[----:B------:R-:W-:-:S04]  /*44cd0*/  UISETP.GT.AND UP1, UPT, UR17, 0x2d, UPT ;  /* 0x0000002d1100788c */ /* 0x000fc8000bf24270 */
[----:B------:R-:W-:Y:S06]  /*44ce0*/  STL [R1+0xcc0], R6 ;  /* 0x000cc00601007387 */ /* 0x000fec0000100800 */
[----:B------:R1:W-:Y:S02]  /*44cf0*/  LDGSTS.E [R3+0x5200], desc[UR14][R4.64], P0 ;  /* 0x0520000004037fae */ /* 0x0003e4000812184e */
[----:B-1----:R-:W-:Y:S01]  /*44d00*/  IMAD.MOV.U32 R4, RZ, RZ, R18 ;  /* 0x000000ffff047224 */ /* 0x002fe200078e0012 */
[----:B------:R-:W-:Y:S02]  /*44d10*/  MOV R5, R19 ;  /* 0x0000001300057202 */ /* 0x000fe40000000f00 */
[----:B----4-:R-:W-:-:S03]  /*44d20*/  IADD3.X R7, R7, UR8, RZ, P1, !PT ;  /* 0x0000000807077c10 */ /* 0x010fc60008ffe4ff */
[----:B------:R1:W-:Y:S04]  /*44d30*/  LDGSTS.E [R3+0x5280], desc[UR14][R4.64], P0 ;  /* 0x0528000004037fae */ /* 0x0003e8000812184e */
[----:B------:R3:W-:Y:S01]  /*44d40*/  STL [R1+0xcbc], R7 ;  /* 0x000cbc0701007387 */ /* 0x0007e20000100800 */
[----:B------:R-:W-:Y:S01]  /*44d50*/  USEL UR12, URZ, 0x4, !UP1 ;  /* 0x000000043f0c7887 */ /* 0x000fe2000c800000 */
[----:B-1----:R-:W-:Y:S01]  /*44d60*/  MOV R5, R7 ;  /* 0x0000000700057202 */ /* 0x002fe20000000f00 */
[----:B------:R-:W-:Y:S01]  /*44d70*/  IMAD.MOV.U32 R4, RZ, RZ, R6 ;  /* 0x000000ffff047224 */ /* 0x000fe200078e0006 */
[----:B---3--:R-:W3:Y:S01]  /*44d80*/  LDL.LU R7, [R1+0xd44] ;  /* 0x000d440001077983 */ /* 0x008ee20000300800 */
[----:B------:R-:W-:-:S03]  /*44d90*/  IADD3 R16, P2, R16, UR13, RZ ;  /* 0x0000000d10107c10 */ /* 0x000fc6000ff5e0ff */
[----:B------:R-:W4:Y:S01]  /*44da0*/  LDL.LU R6, [R1+0xd48] ;  /* 0x000d480001067983 */ /* 0x000f220000300800 */
[----:B------:R-:W-:Y:S01]  /*44db0*/  IADD3.X R17, R17, UR8, RZ, P2, !PT ;  /* 0x0000000811117c10 */ /* 0x000fe200097fe4ff */
[----:B------:R-:W-:Y:S02]  /*44dc0*/  USEL UR12, UR12, URZ, !UP0 ;  /* 0x0000003f0c0c7287 */ /* 0x000fe4000c000000 */
[----:B------:R1:W-:Y:S01]  /*44dd0*/  LDGSTS.E [R3+0x5300], desc[UR14][R4.64], P0 ;  /* 0x0530000004037fae */ /* 0x0003e2000812184e */
[----:B------:R-:W-:-:S03]  /*44de0*/  IADD3 R9, P3, R9, UR13, RZ ;  /* 0x0000000d09097c10 */ /* 0x000fc6000ff7e0ff */
[----:B------:R-:W-:Y:S01]  /*44df0*/  STL [R1+0xcc8], R16 ;  /* 0x000cc81001007387 */ /* 0x000fe20000100800 */
[----:B------:R-:W-:-:S03]  /*44e00*/  IADD3.X R15, R15, UR8, RZ, P3, !PT ;  /* 0x000000080f0f7c10 */ /* 0x000fc60009ffe4ff */
[----:B------:R-:W-:Y:S01]  /*44e10*/  STL [R1+0xcc4], R17 ;  /* 0x000cc41101007387 */ /* 0x000fe20000100800 */
[----:B------:R-:W-:Y:S01]  /*44e20*/  ISETP.NE.U32.AND P1, PT, RZ, UR12, PT ;  /* 0x0000000cff007c0c */ /* 0x000fe2000bf25070 */
[----:B-1----:R-:W-:Y:S01]  /*44e30*/  IMAD.MOV.U32 R4, RZ, RZ, R16 ;  /* 0x000000ffff047224 */ /* 0x002fe200078e0010 */
[----:B------:R-:W-:Y:S01]  /*44e40*/  MOV R5, R17 ;  /* 0x0000001100057202 */ /* 0x000fe20000000f00 */
[----:B------:R1:W-:Y:S04]  /*44e50*/  STL [R1+0xd30], R9 ;  /* 0x000d300901007387 */ /* 0x0003e80000100800 */
[----:B------:R-:W3:Y:S04]  /*44e60*/  LDL.LU R20, [R1+0xdb0] ;  /* 0x000db00001147983 */ /* 0x000ee80000300800 */
[----:B------:R-:W-:Y:S04]  /*44e70*/  STL [R1+0xd2c], R15 ;  /* 0x000d2c0f01007387 */ /* 0x000fe80000100800 */
[----:B------:R-:W3:Y:S04]  /*44e80*/  LDL.LU R18, [R1+0xdb8] ;  /* 0x000db80001127983 */ /* 0x000ee80000300800 */
[----:B------:R1:W-:Y:S04]  /*44e90*/  LDGSTS.E [R3+0x5380], desc[UR14][R4.64], P0 ;  /* 0x0538000004037fae */ /* 0x0003e8000812184e */
[----:B------:R-:W3:Y:S04]  /*44ea0*/  LDL.LU R21, [R1+0xdac] ;  /* 0x000dac0001157983 */ /* 0x000ee80000300800 */
[----:B------:R-:W3:Y:S01]  /*44eb0*/  LDL.LU R19, [R1+0xdb4] ;  /* 0x000db40001137983 */ /* 0x000ee20000300800 */
[----:B-1----:R-:W-:Y:S01]  /*44ec0*/  IMAD.MOV.U32 R4, RZ, RZ, R9 ;  /* 0x000000ffff047224 */ /* 0x002fe200078e0009 */
[----:B------:R-:W-:-:S02]  /*44ed0*/  MOV R5, R15 ;  /* 0x0000000f00057202 */ /* 0x000fc40000000f00 */
[----:B------:R-:W3:Y:S04]  /*44ee0*/  LDL.LU R9, [R1+0xdc0] ;  /* 0x000dc00001097983 */ /* 0x000ee80000300800 */
[----:B------:R1:W-:Y:S01]  /*44ef0*/  LDGSTS.E [R3+0x5a00], desc[UR14][R4.64], P1 ;  /* 0x05a0000004037fae */ /* 0x0003e2000892184e */
[----:B--2---:R-:W-:Y:S02]  /*44f00*/  IADD3 R12, P0, R12, UR13, RZ ;  /* 0x0000000d0c0c7c10 */ /* 0x004fe4000ff1e0ff */
[----:B------:R-:W-:-:S03]  /*44f10*/  IADD3 R11, P2, R11, UR13, RZ ;  /* 0x0000000d0b0b7c10 */ /* 0x000fc6000ff5e0ff */
[----:B------:R2:W-:Y:S01]  /*44f20*/  STL [R1+0xd38], R12 ;  /* 0x000d380c01007387 */ /* 0x0005e20000100800 */
[----:B-1----:R-:W-:Y:S01]  /*44f30*/  IMAD.MOV.U32 R4, RZ, RZ, R12 ;  /* 0x000000ffff047224 */ /* 0x002fe200078e000c */
[----:B------:R-:W-:-:S05]  /*44f40*/  IADD3.X R14, R14, UR8, RZ, P0, !PT ;  /* 0x000000080e0e7c10 */ /* 0x000fca00087fe4ff */
[----:B------:R-:W-:Y:S04]  /*44f50*/  STL [R1+0xd34], R14 ;  /* 0x000d340e01007387 */ /* 0x000fe80000100800 */
[----:B------:R1:W-:Y:S01]  /*44f60*/  STL [R1+0xd40], R11 ;  /* 0x000d400b01007387 */ /* 0x0003e20000100800 */
[----:B------:R-:W-:-:S03]  /*44f70*/  IADD3.X R13, R13, UR8, RZ, P2, !PT ;  /* 0x000000080d0d7c10 */ /* 0x000fc600097fe4ff */
[----:B--2---:R-:W2:Y:S01]  /*44f80*/  LDL.LU R12, [R1+0xdbc] ;  /* 0x000dbc00010c7983 */ /* 0x004ea20000300800 */
[----:B------:R-:W-:-:S03]  /*44f90*/  MOV R5, R14 ;  /* 0x0000000e00057202 */ /* 0x000fc60000000f00 */
[----:B------:R3:W-:Y:S04]  /*44fa0*/  STL [R1+0xd3c], R13 ;  /* 0x000d3c0d01007387 */ /* 0x0007e80000100800 */
[----:B------:R1:W-:Y:S04]  /*44fb0*/  LDGSTS.E [R3+0x5a80], desc[UR14][R4.64], P1 ;  /* 0x05a8000004037fae */ /* 0x0003e8000892184e */
[----:B------:R-:W2:Y:S01]  /*44fc0*/  LDL.LU R17, [R1+0xdc4] ;  /* 0x000dc40001117983 */ /* 0x000ea20000300800 */
[----:B-1----:R-:W-:-:S03]  /*44fd0*/  IMAD.MOV.U32 R4, RZ, RZ, R11 ;  /* 0x000000ffff047224 */ /* 0x002fc600078e000b */
[----:B------:R-:W2:Y:S04]  /*44fe0*/  LDL.LU R11, [R1+0xdc8] ;  /* 0x000dc800010b7983 */ /* 0x000ea80000300800 */
[----:B------:R-:W2:Y:S04]  /*44ff0*/  LDL.LU R16, [R1+0xe2c] ;  /* 0x000e2c0001107983 */ /* 0x000ea80000300800 */
[----:B------:R-:W2:Y:S01]  /*45000*/  LDL.LU R15, [R1+0xe30] ;  /* 0x000e3000010f7983 */ /* 0x000ea20000300800 */
[----:B------:R-:W-:Y:S01]  /*45010*/  UISETP.GT.AND UP1, UPT, UR17, 0x31, UPT ;  /* 0x000000311100788c */ /* 0x000fe2000bf24270 */
[----:B------:R-:W-:-:S03]  /*45020*/  MOV R5, R13 ;  /* 0x0000000d00057202 */ /* 0x000fc60000000f00 */
[----:B------:R-:W-:Y:S02]  /*45030*/  USEL UR12, URZ, 0x4, !UP1 ;  /* 0x000000043f0c7887 */ /* 0x000fe4000c800000 */
[----:B------:R1:W-:Y:S02]  /*45040*/  LDGSTS.E [R3+0x5b00], desc[UR14][R4.64], P1 ;  /* 0x05b0000004037fae */ /* 0x0003e4000892184e */
[----:B------:R-:W-:Y:S01]  /*45050*/  USEL UR12, UR12, URZ, !UP0 ;  /* 0x0000003f0c0c7287 */ /* 0x000fe2000c000000 */
[----:B----4-:R-:W-:-:S04]  /*45060*/  IADD3 R6, P0, R6, UR13, RZ ;  /* 0x0000000d06067c10 */ /* 0x010fc8000ff1e0ff */
[----:B---3--:R-:W-:Y:S01]  /*45070*/  IADD3.X R7, R7, UR8, RZ, P0, !PT ;  /* 0x0000000807077c10 */ /* 0x008fe200087fe4ff */
[----:B-1----:R-:W-:-:S03]  /*45080*/  IMAD.MOV.U32 R4, RZ, RZ, R6 ;  /* 0x000000ffff047224 */ /* 0x002fc600078e0006 */
[----:B------:R-:W-:Y:S01]  /*45090*/  MOV R5, R7 ;  /* 0x0000000700057202 */ /* 0x000fe20000000f00 */
[----:B------:R-:W-:Y:S01]  /*450a0*/  STL [R1+0xd48], R6 ;  /* 0x000d480601007387 */ /* 0x000fe20000100800 */
[----:B------:R-:W-:-:S03]  /*450b0*/  ISETP.NE.U32.AND P0, PT, RZ, UR12, PT ;  /* 0x0000000cff007c0c */ /* 0x000fc6000bf05070 */
[----:B------:R1:W-:Y:S04]  /*450c0*/  LDGSTS.E [R3+0x5b80], desc[UR14][R4.64], P1 ;  /* 0x05b8000004037fae */ /* 0x0003e8000892184e */
[----:B------:R3:W-:Y:S04]  /*450d0*/  STL [R1+0xd44], R7 ;  /* 0x000d440701007387 */ /* 0x0007e80000100800 */
[----:B------:R-:W4:Y:S01]  /*450e0*/  LDL.LU R14, [R1+0xe34] ;  /* 0x000e3400010e7983 */ /* 0x000f220000300800 */
[----:B------:R-:W-:-:S03]  /*450f0*/  IADD3 R20, P1, R20, UR13, RZ ;  /* 0x0000000d14147c10 */ /* 0x000fc6000ff3e0ff */
[----:B------:R-:W4:Y:S02]  /*45100*/  LDL.LU R13, [R1+0xe38] ;  /* 0x000e3800010d7983 */ /* 0x000f240000300800 */
[----:B-1----:R-:W-:Y:S02]  /*45110*/  IMAD.MOV.U32 R4, RZ, RZ, R20 ;  /* 0x000000ffff047224 */ /* 0x002fe400078e0014 */
[----:B---3--:R-:W3:Y:S01]  /*45120*/  LDL.LU R7, [R1+0xe3c] ;  /* 0x000e3c0001077983 */ /* 0x008ee20000300800 */
[----:B------:R-:W-:-:S03]  /*45130*/  IADD3 R18, P2, R18, UR13, RZ ;  /* 0x0000000d12127c10 */ /* 0x000fc6000ff5e0ff */
[----:B------:R-:W3:Y:S01]  /*45140*/  LDL.LU R6, [R1+0xe40] ;  /* 0x000e400001067983 */ /* 0x000ee20000300800 */
[----:B------:R-:W-:-:S04]  /*45150*/  IADD3.X R21, R21, UR8, RZ, P1, !PT ;  /* 0x0000000815157c10 */ /* 0x000fc80008ffe4ff */
[----:B------:R-:W-:Y:S02]  /*45160*/  MOV R5, R21 ;  /* 0x0000001500057202 */ /* 0x000fe40000000f00 */
[----:B------:R-:W-:Y:S01]  /*45170*/  IADD3.X R19, R19, UR8, RZ, P2, !PT ;  /* 0x0000000813137c10 */ /* 0x000fe200097fe4ff */
[----:B------:R-:W-:Y:S01]  /*45180*/  STL [R1+0xdb0], R20 ;  /* 0x000db01401007387 */ /* 0x000fe20000100800 */
[----:B------:R-:W-:-:S03]  /*45190*/  IADD3 R9, P1, R9, UR13, RZ ;  /* 0x0000000d09097c10 */ /* 0x000fc6000ff3e0ff */
[----:B------:R1:W-:Y:S04]  /*451a0*/  LDGSTS.E [R3+0x6200], desc[UR14][R4.64], P0 ;  /* 0x0620000004037fae */ /* 0x0003e8000812184e */
[----:B------:R-:W-:Y:S04]  /*451b0*/  STL [R1+0xdac], R21 ;  /* 0x000dac1501007387 */ /* 0x000fe80000100800 */
[----:B------:R-:W-:Y:S01]  /*451c0*/  STL [R1+0xdb8], R18 ;  /* 0x000db81201007387 */ /* 0x000fe20000100800 */
[----:B-1----:R-:W-:Y:S01]  /*451d0*/  IMAD.MOV.U32 R4, RZ, RZ, R18 ;  /* 0x000000ffff047224 */ /* 0x002fe200078e0012 */
[----:B------:R-:W-:-:S02]  /*451e0*/  MOV R5, R19 ;  /* 0x0000001300057202 */ /* 0x000fc40000000f00 */
[----:B------:R-:W-:Y:S04]  /*451f0*/  STL [R1+0xdb4], R19 ;  /* 0x000db41301007387 */ /* 0x000fe80000100800 */
[----:B------:R1:W-:Y:S04]  /*45200*/  LDGSTS.E [R3+0x6280], desc[UR14][R4.64], P0 ;  /* 0x0628000004037fae */ /* 0x0003e8000812184e */
[----:B------:R-:W-:Y:S01]  /*45210*/  STL [R1+0xdc0], R9 ;  /* 0x000dc00901007387 */ /* 0x000fe20000100800 */
[----:B-1----:R-:W-:Y:S01]  /*45220*/  IMAD.MOV.U32 R4, RZ, RZ, R9 ;  /* 0x000000ffff047224 */ /* 0x002fe200078e0009 */
[----:B--2---:R-:W-:-:S04]  /*45230*/  IADD3.X R12, R12, UR8, RZ, P1, !PT ;  /* 0x000000080c0c7c10 */ /* 0x004fc80008ffe4ff */
[----:B------:R-:W-:Y:S01]  /*45240*/  MOV R5, R12 ;  /* 0x0000000c00057202 */ /* 0x000fe20000000f00 */
[----:B------:R1:W-:Y:S04]  /*45250*/  STL [R1+0xdbc], R12 ;  /* 0x000dbc0c01007387 */ /* 0x0003e80000100800 */
[----:B------:R2:W-:Y:S04]  /*45260*/  LDGSTS.E [R3+0x6300], desc[UR14][R4.64], P0 ;  /* 0x0630000004037fae */ /* 0x0005e8000812184e */
[----:B-1----:R-:W3:Y:S04]  /*45270*/  LDL.LU R12, [R1+0xe44] ;  /* 0x000e4400010c7983 */ /* 0x002ee80000300800 */
[----:B------:R-:W3:Y:S01]  /*45280*/  LDL.LU R9, [R1+0xe48] ;  /* 0x000e480001097983 */ /* 0x000ee20000300800 */
[----:B------:R-:W-:-:S04]  /*45290*/  IADD3 R11, P2, R11, UR13, RZ ;  /* 0x0000000d0b0b7c10 */ /* 0x000fc8000ff5e0ff */
[----:B------:R-:W-:Y:S02]  /*452a0*/  IADD3.X R17, R17, UR8, RZ, P2, !PT ;  /* 0x0000000811117c10 */ /* 0x000fe400097fe4ff */
[----:B------:R-:W-:Y:S01]  /*452b0*/  IADD3 R15, P3, R15, UR13, RZ ;  /* 0x0000000d0f0f7c10 */ /* 0x000fe2000ff7e0ff */
[----:B------:R1:W-:Y:S03]  /*452c0*/  STL [R1+0xdc8], R11 ;  /* 0x000dc80b01007387 */ /* 0x0003e60000100800 */
[----:B------:R-:W-:Y:S01]  /*452d0*/  IADD3.X R16, R16, UR8, RZ, P3, !PT ;  /* 0x0000000810107c10 */ /* 0x000fe20009ffe4ff */
[----:B------:R-:W-:Y:S01]  /*452e0*/  STL [R1+0xdc4], R17 ;  /* 0x000dc41101007387 */ /* 0x000fe20000100800 */
[----:B--2---:R-:W-:-:S03]  /*452f0*/  IMAD.MOV.U32 R4, RZ, RZ, R11 ;  /* 0x000000ffff047224 */ /* 0x004fc600078e000b */
[----:B------:R2:W-:Y:S01]  /*45300*/  STL [R1+0xe30], R15 ;  /* 0x000e300f01007387 */ /* 0x0005e20000100800 */
[----:B------:R-:W-:-:S03]  /*45310*/  MOV R5, R17 ;  /* 0x0000001100057202 */ /* 0x000fc60000000f00 */
[----:B------:R-:W3:Y:S04]  /*45320*/  LDL.LU R20, [R1+0xeb0] ;  /* 0x000eb00001147983 */ /* 0x000ee80000300800 */
[----:B------:R-:W-:Y:S04]  /*45330*/  STL [R1+0xe2c], R16 ;  /* 0x000e2c1001007387 */ /* 0x000fe80000100800 */
[----:B-1----:R-:W3:Y:S04]  /*45340*/  LDL.LU R11, [R1+0xeb8] ;  /* 0x000eb800010b7983 */ /* 0x002ee80000300800 */
[----:B------:R-:W3:Y:S04]  /*45350*/  LDL.LU R21, [R1+0xeac] ;  /* 0x000eac0001157983 */ /* 0x000ee80000300800 */
[----:B------:R1:W-:Y:S02]  /*45360*/  LDGSTS.E [R3+0x6380], desc[UR14][R4.64], P0 ;  /* 0x0638000004037fae */ /* 0x0003e4000812184e */
[----:B-1----:R-:W-:-:S02]  /*45370*/  IMAD.MOV.U32 R4, RZ, RZ, R15 ;  /* 0x000000ffff047224 */ /* 0x002fc400078e000f */
[----:B--2---:R-:W2:Y:S01]  /*45380*/  LDL.LU R15, [R1+0xeb4] ;  /* 0x000eb400010f7983 */ /* 0x004ea20000300800 */
[----:B------:R-:W-:-:S04]  /*45390*/  UISETP.GT.AND UP1, UPT, UR17, 0x35, UPT ;  /* 0x000000351100788c */ /* 0x000fc8000bf24270 */
[----:B------:R-:W-:-:S04]  /*453a0*/  USEL UR12, URZ, 0x4, !UP1 ;  /* 0x000000043f0c7887 */ /* 0x000fc8000c800000 */
[----:B------:R-:W-:Y:S01]  /*453b0*/  USEL UR12, UR12, URZ, !UP0 ;  /* 0x0000003f0c0c7287 */ /* 0x000fe2000c000000 */
[----:B----4-:R-:W-:-:S05]  /*453c0*/  IADD3 R13, P0, R13, UR13, RZ ;  /* 0x0000000d0d0d7c10 */ /* 0x010fca000ff1e0ff */
[----:B------:R-:W-:Y:S02]  /*453d0*/  ISETP.NE.U32.AND P1, PT, RZ, UR12, PT ;  /* 0x0000000cff007c0c */ /* 0x000fe4000bf25070 */
[----:B------:R-:W-:Y:S02]  /*453e0*/  MOV R5, R16 ;  /* 0x0000001000057202 */ /* 0x000fe40000000f00 */
[----:B------:R-:W-:Y:S02]  /*453f0*/  IADD3.X R14, R14, UR8, RZ, P0, !PT ;  /* 0x000000080e0e7c10 */ /* 0x000fe400087fe4ff */
[----:B---3--:R-:W-:Y:S01]  /*45400*/  IADD3 R6, P2, R6, UR13, RZ ;  /* 0x0000000d06067c10 */ /* 0x008fe2000ff5e0ff */
[----:B------:R1:W-:Y:S03]  /*45410*/  STL [R1+0xe38], R13 ;  /* 0x000e380d01007387 */ /* 0x0003e60000100800 */
[----:B------:R-:W-:Y:S01]  /*45420*/  IADD3.X R7, R7, UR8, RZ, P2, !PT ;  /* 0x0000000807077c10 */ /* 0x000fe200097fe4ff */
[----:B------:R-:W-:Y:S04]  /*45430*/  STL [R1+0xe34], R14 ;  /* 0x000e340e01007387 */ /* 0x000fe80000100800 */
[----:B------:R3:W-:Y:S04]  /*45440*/  LDGSTS.E [R3+0x6a00], desc[UR14][R4.64], P1 ;  /* 0x06a0000004037fae */ /* 0x0007e8000892184e */
[----:B------:R4:W-:Y:S04]  /*45450*/  STL [R1+0xe40], R6 ;  /* 0x000e400601007387 */ /* 0x0009e80000100800 */
[----:B------:R-:W2:Y:S01]  /*45460*/  LDL.LU R18, [R1+0xec0] ;  /* 0x000ec00001127983 */ /* 0x000ea20000300800 */
[----:B---3--:R-:W-:Y:S01]  /*45470*/  IMAD.MOV.U32 R4, RZ, RZ, R13 ;  /* 0x000000ffff047224 */ /* 0x008fe200078e000d */
[----:B------:R-:W-:-:S02]  /*45480*/  MOV R5, R14 ;  /* 0x0000000e00057202 */ /* 0x000fc40000000f00 */
[----:B------:R3:W-:Y:S04]  /*45490*/  STL [R1+0xe3c], R7 ;  /* 0x000e3c0701007387 */ /* 0x0007e80000100800 */
[----:B------:R4:W-:Y:S04]  /*454a0*/  LDGSTS.E [R3+0x6a80], desc[UR14][R4.64], P1 ;  /* 0x06a8000004037fae */ /* 0x0009e8000892184e */
[----:B------:R-:W2:Y:S04]  /*454b0*/  LDL.LU R19, [R1+0xebc] ;  /* 0x000ebc0001137983 */ /* 0x000ea80000300800 */
[----:B-1----:R-:W2:Y:S01]  /*454c0*/  LDL.LU R13, [R1+0xec4] ;  /* 0x000ec400010d7983 */ /* 0x002ea20000300800 */
[----:B----4-:R-:W-:-:S03]  /*454d0*/  IMAD.MOV.U32 R4, RZ, RZ, R6 ;  /* 0x000000ffff047224 */ /* 0x010fc600078e0006 */
[----:B------:R-:W4:Y:S01]  /*454e0*/  LDL.LU R6, [R1+0xec8] ;  /* 0x000ec80001067983 */ /* 0x000f220000300800 */
[----:B------:R-:W-:Y:S01]  /*454f0*/  UISETP.GT.AND UP1, UPT, UR17, 0x39, UPT ;  /* 0x000000391100788c */ /* 0x000fe2000bf24270 */
[----:B------:R-:W-:Y:S02]  /*45500*/  MOV R5, R7 ;  /* 0x0000000700057202 */ /* 0x000fe40000000f00 */
[----:B------:R-:W4:Y:S01]  /*45510*/  LDL.LU R14, [R1+0xf2c] ;  /* 0x000f2c00010e7983 */ /* 0x000f220000300800 */
[----:B------:R-:W-:-:S03]  /*45520*/  USEL UR12, URZ, 0x4, !UP1 ;  /* 0x000000043f0c7887 */ /* 0x000fc6000c800000 */
[----:B---3--:R-:W3:Y:S01]  /*45530*/  LDL.LU R7, [R1+0xf30] ;  /* 0x000f300001077983 */ /* 0x008ee20000300800 */
[----:B------:R-:W-:-:S03]  /*45540*/  USEL UR12, UR12, URZ, !UP0 ;  /* 0x0000003f0c0c7287 */ /* 0x000fc6000c000000 */
[----:B------:R1:W-:Y:S01]  /*45550*/  LDGSTS.E [R3+0x6b00], desc[UR14][R4.64], P1 ;  /* 0x06b0000004037fae */ /* 0x0003e2000892184e */
[----:B------:R-:W-:-:S04]  /*45560*/  IADD3 R9, P0, R9, UR13, RZ ;  /* 0x0000000d09097c10 */ /* 0x000fc8000ff1e0ff */
[----:B------:R-:W-:Y:S01]  /*45570*/  IADD3.X R12, R12, UR8, RZ, P0, !PT ;  /* 0x000000080c0c7c10 */ /* 0x000fe200087fe4ff */
[----:B------:R1:W-:Y:S02]  /*45580*/  STL [R1+0xe48], R9 ;  /* 0x000e480901007387 */ /* 0x0003e40000100800 */
[----:B-1----:R-:W-:Y:S01]  /*45590*/  IMAD.MOV.U32 R4, RZ, RZ, R9 ;  /* 0x000000ffff047224 */ /* 0x002fe200078e0009 */
[----:B------:R-:W-:Y:S01]  /*455a0*/  MOV R5, R12 ;  /* 0x0000000c00057202 */ /* 0x000fe20000000f00 */
[----:B------:R1:W-:Y:S04]  /*455b0*/  STL [R1+0xe44], R12 ;  /* 0x000e440c01007387 */ /* 0x0003e80000100800 */
[----:B------:R-:W3:Y:S01]  /*455c0*/  LDL.LU R17, [R1+0xf34] ;  /* 0x000f340001117983 */ /* 0x000ee20000300800 */
[----:B------:R-:W-:-:S03]  /*455d0*/  ISETP.NE.U32.AND P0, PT, RZ, UR12, PT ;  /* 0x0000000cff007c0c */ /* 0x000fc6000bf05070 */
[----:B------:R-:W3:Y:S04]  /*455e0*/  LDL.LU R9, [R1+0xf38] ;  /* 0x000f380001097983 */ /* 0x000ee80000300800 */
[----:B------:R1:W-:Y:S01]  /*455f0*/  LDGSTS.E [R3+0x6b80], desc[UR14][R4.64], P1 ;  /* 0x06b8000004037fae */ /* 0x0003e2000892184e */
[----:B------:R-:W-:-:S03]  /*45600*/  IADD3 R20, P1, R20, UR13, RZ ;  /* 0x0000000d14147c10 */ /* 0x000fc6000ff3e0ff */
[----:B------:R-:W3:Y:S04]  /*45610*/  LDL.LU R16, [R1+0xf3c] ;  /* 0x000f3c0001107983 */ /* 0x000ee80000300800 */
[----:B-1----:R-:W3:Y:S01]  /*45620*/  LDL.LU R12, [R1+0xf40] ;  /* 0x000f4000010c7983 */ /* 0x002ee20000300800 */
[----:B------:R-:W-:Y:S02]  /*45630*/  IADD3 R11, P2, R11, UR13, RZ ;  /* 0x0000000d0b0b7c10 */ /* 0x000fe4000ff5e0ff */
[----:B------:R-:W-:Y:S01]  /*45640*/  IADD3.X R21, R21, UR8, RZ, P1, !PT ;  /* 0x0000000815157c10 */ /* 0x000fe20008ffe4ff */
[----:B------:R-:W-:-:S03]  /*45650*/  IMAD.MOV.U32 R4, RZ, RZ, R20 ;  /* 0x000000ffff047224 */ /* 0x000fc600078e0014 */
[----:B------:R-:W-:Y:S01]  /*45660*/  MOV R5, R21 ;  /* 0x0000001500057202 */ /* 0x000fe20000000f00 */
[----:B------:R-:W-:Y:S04]  /*45670*/  STL [R1+0xeb0], R20 ;  /* 0x000eb01401007387 */ /* 0x000fe80000100800 */
[----:B------:R-:W-:Y:S04]  /*45680*/  STL [R1+0xeac], R21 ;  /* 0x000eac1501007387 */ /* 0x000fe80000100800 */
[----:B------:R-:W-:Y:S04]  /*45690*/  STL [R1+0xeb8], R11 ;  /* 0x000eb80b01007387 */ /* 0x000fe80000100800 */
[----:B------:R1:W-:Y:S01]  /*456a0*/  LDGSTS.E [R3+0x7200], desc[UR14][R4.64], P0 ;  /* 0x0720000004037fae */ /* 0x0003e2000812184e */
[----:B--2---:R-:W-:-:S05]  /*456b0*/  IADD3.X R15, R15, UR8, RZ, P2, !PT ;  /* 0x000000080f0f7c10 */ /* 0x004fca00097fe4ff */
[----:B------:R2:W-:Y:S01]  /*456c0*/  STL [R1+0xeb4], R15 ;  /* 0x000eb40f01007387 */ /* 0x0005e20000100800 */
[----:B-1----:R-:W-:Y:S01]  /*456d0*/  MOV R5, R15 ;  /* 0x0000000f00057202 */ /* 0x002fe20000000f00 */
[----:B------:R-:W-:Y:S02]  /*456e0*/  IMAD.MOV.U32 R4, RZ, RZ, R11 ;  /* 0x000000ffff047224 */ /* 0x000fe400078e000b */
[----:B--2---:R-:W2:Y:S04]  /*456f0*/  LDL.LU R15, [R1+0xf44] ;  /* 0x000f4400010f7983 */ /* 0x004ea80000300800 */
[----:B------:R-:W2:Y:S01]  /*45700*/  LDL.LU R11, [R1+0xf48] ;  /* 0x000f4800010b7983 */ /* 0x000ea20000300800 */
[----:B------:R-:W-:-:S03]  /*45710*/  UISETP.GT.AND UP1, UPT, UR17, 0x3d, UPT ;  /* 0x0000003d1100788c */ /* 0x000fc6000bf24270 */
[----:B------:R1:W-:Y:S01]  /*45720*/  LDGSTS.E [R3+0x7280], desc[UR14][R4.64], P0 ;  /* 0x0728000004037fae */ /* 0x0003e2000812184e */
[----:B------:R-:W-:-:S04]  /*45730*/  USEL UR12, URZ, 0x4, !UP1 ;  /* 0x000000043f0c7887 */ /* 0x000fc8000c800000 */
[----:B------:R-:W-:Y:S01]  /*45740*/  USEL UR12, UR12, URZ, !UP0 ;  /* 0x0000003f0c0c7287 */ /* 0x000fe2000c000000 */
[----:B------:R-:W-:-:S05]  /*45750*/  IADD3 R18, P1, R18, UR13, RZ ;  /* 0x0000000d12127c10 */ /* 0x000fca000ff3e0ff */
[----:B-1----:R-:W-:Y:S01]  /*45760*/  IMAD.MOV.U32 R4, RZ, RZ, R18 ;  /* 0x000000ffff047224 */ /* 0x002fe200078e0012 */
[----:B------:R-:W-:-:S04]  /*45770*/  IADD3.X R19, R19, UR8, RZ, P1, !PT ;  /* 0x0000000813137c10 */ /* 0x000fc80008ffe4ff */
[----:B------:R-:W-:Y:S02]  /*45780*/  MOV R5, R19 ;  /* 0x0000001300057202 */ /* 0x000fe40000000f00 */
[----:B----4-:R-:W-:-:S03]  /*45790*/  IADD3 R6, P2, R6, UR13, RZ ;  /* 0x0000000d06067c10 */ /* 0x010fc6000ff5e0ff */
[----:B------:R1:W-:Y:S01]  /*457a0*/  LDGSTS.E [R3+0x7300], desc[UR14][R4.64], P0 ;  /* 0x0730000004037fae */ /* 0x0003e2000812184e */
[----:B------:R-:W-:Y:S02]  /*457b0*/  IADD3.X R13, R13, UR8, RZ, P2, !PT ;  /* 0x000000080d0d7c10 */ /* 0x000fe400097fe4ff */
[----:B------:R-:W-:Y:S02]  /*457c0*/  ISETP.NE.U32.AND P1, PT, RZ, UR12, PT ;  /* 0x0000000cff007c0c */ /* 0x000fe4000bf25070 */
[----:B---3--:R-:W-:Y:S01]  /*457d0*/  IADD3 R7, P3, R7, UR13, RZ ;  /* 0x0000000d07077c10 */ /* 0x008fe2000ff7e0ff */
[----:B------:R-:W-:Y:S01]  /*457e0*/  STL [R1+0xec0], R18 ;  /* 0x000ec01201007387 */ /* 0x000fe20000100800 */
[----:B-1----:R-:W-:Y:S01]  /*457f0*/  IMAD.MOV.U32 R4, RZ, RZ, R6 ;  /* 0x000000ffff047224 */ /* 0x002fe200078e0006 */
[----:B------:R-:W-:Y:S02]  /*45800*/  MOV R5, R13 ;  /* 0x0000000d00057202 */ /* 0x000fe40000000f00 */
[----:B------:R-:W-:Y:S01]  /*45810*/  STL [R1+0xebc], R19 ;  /* 0x000ebc1301007387 */ /* 0x000fe20000100800 */
[----:B------:R-:W-:-:S03]  /*45820*/  IADD3.X R14, R14, UR8, RZ, P3, !PT ;  /* 0x000000080e0e7c10 */ /* 0x000fc60009ffe4ff */
[----:B------:R1:W-:Y:S04]  /*45830*/  LDGSTS.E [R3+0x7380], desc[UR14][R4.64], P0 ;  /* 0x0738000004037fae */ /* 0x0003e8000812184e */
[----:B------:R3:W-:Y:S04]  /*45840*/  STL [R1+0xec8], R6 ;  /* 0x000ec80601007387 */ /* 0x0007e80000100800 */
[----:B------:R4:W-:Y:S04]  /*45850*/  STL [R1+0xec4], R13 ;  /* 0x000ec40d01007387 */ /* 0x0009e80000100800 */
[----:B------:R4:W-:Y:S01]  /*45860*/  STL [R1+0xf30], R7 ;  /* 0x000f300701007387 */ /* 0x0009e20000100800 */
[----:B-1----:R-:W-:Y:S01]  /*45870*/  IMAD.MOV.U32 R4, RZ, RZ, R7 ;  /* 0x000000ffff047224 */ /* 0x002fe200078e0007 */
[----:B------:R-:W-:-:S02]  /*45880*/  MOV R5, R14 ;  /* 0x0000000e00057202 */ /* 0x000fc40000000f00 */
[----:B---3--:R-:W3:Y:S04]  /*45890*/  LDL.LU R6, [R1+0x1960] ;  /* 0x0019600001067983 */ /* 0x008ee80000300800 */
[----:B------:R1:W-:Y:S04]  /*458a0*/  STL [R1+0xf2c], R14 ;  /* 0x000f2c0e01007387 */ /* 0x0003e80000100800 */
[----:B----4-:R-:W4:Y:S04]  /*458b0*/  LDL.LU R13, [R1+0x1958] ;  /* 0x00195800010d7983 */ /* 0x010f280000300800 */
        /* <DEDUP_REMOVED lines=16> */
[----:B------:R-:W4:Y:S01]  /*459c0*/  LDL.LU R12, [R1+0x1944] ;  /* 0x00194400010c7983 */ /* 0x000f220000300800 */
[----:B--2---:R-:W-:-:S04]  /*459d0*/  IADD3 R11, P0, R11, UR13, RZ ;  /* 0x0000000d0b0b7c10 */ /* 0x004fc8000ff1e0ff */
[----:B------:R-:W-:Y:S01]  /*459e0*/  IADD3.X R15, R15, UR8, RZ, P0, !PT ;  /* 0x000000080f0f7c10 */ /* 0x000fe200087fe4ff */
[----:B------:R1:W-:Y:S04]  /*459f0*/  STL [R1+0xf48], R11 ;  /* 0x000f480b01007387 */ /* 0x0003e80000100800 */
[----:B------:R2:W-:Y:S04]  /*45a00*/  STL [R1+0xf44], R15 ;  /* 0x000f440f01007387 */ /* 0x0005e80000100800 */
[----:B------:R-:W4:Y:S04]  /*45a10*/  LDL.LU R20, [R1+0x193c] ;  /* 0x00193c0001147983 */ /* 0x000f280000300800 */
[----:B------:R-:W4:Y:S04]  /*45a20*/  LDL.LU R17, [R1+0x1948] ;  /* 0x0019480001117983 */ /* 0x000f280000300800 */
[----:B------:R-:W4:Y:S04]  /*45a30*/  LDL.LU R21, [R1+0x18d4] ;  /* 0x0018d40001157983 */ /* 0x000f280000300800 */
[----:B------:R-:W4:Y:S01]  /*45a40*/  LDL.LU R19, [R1+0x18f8] ;  /* 0x0018f80001137983 */ /* 0x000f220000300800 */
[----:B------:R-:W-:-:S03]  /*45a50*/  MOV R5, R16 ;  /* 0x0000001000057202 */ /* 0x000fc60000000f00 */
[----:B------:R-:W4:Y:S04]  /*45a60*/  LDL.LU R18, [R1+0x18cc] ;  /* 0x0018cc0001127983 */ /* 0x000f280000300800 */
[----:B------:R1:W-:Y:S02]  /*45a70*/  LDGSTS.E [R3+0x7b00], desc[UR14][R4.64], P1 ;  /* 0x07b0000004037fae */ /* 0x0003e4000892184e */
[----:B-1----:R-:W-:Y:S02]  /*45a80*/  IMAD.MOV.U32 R4, RZ, RZ, R11 ;  /* 0x000000ffff047224 */ /* 0x002fe400078e000b */
[----:B------:R-:W4:Y:S01]  /*45a90*/  LDL.LU R11, [R1+0x18d8] ;  /* 0x0018d800010b7983 */ /* 0x000f220000300800 */
[----:B------:R-:W-:-:S03]  /*45aa0*/  MOV R5, R15 ;  /* 0x0000000f00057202 */ /* 0x000fc60000000f00 */
[----:B------:R-:W4:Y:S04]  /*45ab0*/  LDL.LU R16, [R1+0x18c4] ;  /* 0x0018c40001107983 */ /* 0x000f280000300800 */
[----:B--2---:R-:W2:Y:S01]  /*45ac0*/  LDL.LU R15, [R1+0x18d0] ;  /* 0x0018d000010f7983 */ /* 0x004ea20000300800 */
[----:B------:R-:W-:-:S03]  /*45ad0*/  UISETP.GT.AND UP1, UPT, UR17, 0x2, UPT ;  /* 0x000000021100788c */ /* 0x000fc6000bf24270 */
[----:B------:R1:W-:Y:S01]  /*45ae0*/  LDGSTS.E [R3+0x7b80], desc[UR14][R4.64], P1 ;  /* 0x07b8000004037fae */ /* 0x0003e2000892184e */
[----:B------:R-:W-:-:S04]  /*45af0*/  USEL UR12, URZ, 0x4, !UP1 ;  /* 0x000000043f0c7887 */ /* 0x000fc8000c800000 */
[----:B------:R-:W-:-:S06]  /*45b00*/  USEL UR12, UR12, URZ, !UP0 ;  /* 0x0000003f0c0c7287 */ /* 0x000fcc000c000000 */
[----:B------:R-:W-:Y:S02]  /*45b10*/  ISETP.NE.U32.AND P0, PT, RZ, UR12, PT ;  /* 0x0000000cff007c0c */ /* 0x000fe4000bf05070 */
[----:B-1----:R-:W-:Y:S02]  /*45b20*/  LOP3.LUT R4, R8, 0x40, RZ, 0x3c, !PT ;  /* 0x0000004008047812 */ /* 0x002fe400078e3cff */
[----:B---3--:R-:W-:-:S03]  /*45b30*/  IADD3 R6, P1, R6, UR13, RZ ;  /* 0x0000000d06067c10 */ /* 0x008fc6000ff3e0ff */
[----:B------:R-:W-:Y:S01]  /*45b40*/  VIADD R4, R4, UR18 ;  /* 0x0000001204047c36 */ /* 0x000fe20008000000 */
[----:B----4-:R-:W-:Y:S01]  /*45b50*/  IADD3 R13, P2, R13, UR13, RZ ;  /* 0x0000000d0d0d7c10 */ /* 0x010fe2000ff5e0ff */
[----:B------:R1:W-:Y:S01]  /*45b60*/  STL [R1+0x1960], R6 ;  /* 0x0019600601007387 */ /* 0x0003e20000100800 */
[----:B------:R-:W-:-:S03]  /*45b70*/  IADD3.X R7, R7, UR8, RZ, P1, !PT ;  /* 0x0000000807077c10 */ /* 0x000fc60008ffe4ff */
[----:B------:R-:W-:Y:S01]  /*45b80*/  STL [R1+0x1958], R13 ;  /* 0x0019580d01007387 */ /* 0x000fe20000100800 */
[----:B------:R-:W-:-:S03]  /*45b90*/  IADD3.X R14, R14, UR8, RZ, P2, !PT ;  /* 0x000000080e0e7c10 */ /* 0x000fc600097fe4ff */
[----:B------:R3:W-:Y:S04]  /*45ba0*/  STL [R1+0x1954], R7 ;  /* 0x0019540701007387 */ /* 0x0007e80000100800 */
[----:B------:R1:W-:Y:S04]  /*45bb0*/  LDGSTS.E [R4+0x400], desc[UR14][R6.64], P0 ;  /* 0x0040000006047fae */ /* 0x0003e8000812184e */
[----:B------:R-:W-:Y:S01]  /*45bc0*/  STL [R1+0x194c], R14 ;  /* 0x00194c0e01007387 */ /* 0x000fe20000100800 */
[----:B-1----:R-:W-:Y:S01]  /*45bd0*/  MOV R6, R13 ;  /* 0x0000000d00067202 */ /* 0x002fe20000000f00 */
[----:B---3--:R-:W-:-:S05]  /*45be0*/  IMAD.MOV.U32 R7, RZ, RZ, R14 ;  /* 0x000000ffff077224 */ /* 0x008fca00078e000e */
[----:B------:R1:W-:Y:S01]  /*45bf0*/  LDGSTS.E [R4+0x480], desc[UR14][R6.64], P0 ;  /* 0x0048000006047fae */ /* 0x0003e2000812184e */
[----:B------:R-:W-:-:S04]  /*45c00*/  UISETP.GT.AND UP1, UPT, UR17, 0x6, UPT ;  /* 0x000000061100788c */ /* 0x000fc8000bf24270 */
[----:B------:R-:W-:-:S04]  /*45c10*/  USEL UR12, URZ, 0x4, !UP1 ;  /* 0x000000043f0c7887 */ /* 0x000fc8000c800000 */
[----:B------:R-:W-:Y:S01]  /*45c20*/  USEL UR12, UR12, URZ, !UP0 ;  /* 0x0000003f0c0c7287 */ /* 0x000fe2000c000000 */
[----:B------:R-:W-:-:S05]  /*45c30*/  IADD3 R9, P1, R9, UR13, RZ ;  /* 0x0000000d09097c10 */ /* 0x000fca000ff3e0ff */
[----:B------:R-:W-:Y:S01]  /*45c40*/  STL [R1+0x1950], R9 ;  /* 0x0019500901007387 */ /* 0x000fe20000100800 */
[----:B------:R-:W-:-:S05]  /*45c50*/  IADD3.X R12, R12, UR8, RZ, P1, !PT ;  /* 0x000000080c0c7c10 */ /* 0x000fca0008ffe4ff */
[----:B------:R3:W-:Y:S01]  /*45c60*/  STL [R1+0x1944], R12 ;  /* 0x0019440c01007387 */ /* 0x0007e20000100800 */
[----:B-1----:R-:W-:-:S03]  /*45c70*/  IMAD.MOV.U32 R7, RZ, RZ, R12 ;  /* 0x000000ffff077224 */ /* 0x002fc600078e000c */
[----:B------:R-:W4:Y:S04]  /*45c80*/  LDL.LU R13, [R1+0x18bc] ;  /* 0x0018bc00010d7983 */ /* 0x000f280000300800 */
[----:B---3--:R-:W3:Y:S01]  /*45c90*/  LDL.LU R12, [R1+0x18c8] ;  /* 0x0018c800010c7983 */ /* 0x008ee20000300800 */
[----:B------:R-:W-:-:S03]  /*45ca0*/  MOV R6, R9 ;  /* 0x0000000900067202 */ /* 0x000fc60000000f00 */
[----:B------:R-:W4:Y:S04]  /*45cb0*/  LDL.LU R14, [R1+0x18a0] ;  /* 0x0018a000010e7983 */ /* 0x000f280000300800 */
[----:B------:R-:W4:Y:S04]  /*45cc0*/  LDL.LU R9, [R1+0x1858] ;  /* 0x0018580001097983 */ /* 0x000f280000300800 */
[----:B------:R1:W-:Y:S01]  /*45cd0*/  LDGSTS.E [R4+0x500], desc[UR14][R6.64], P0 ;  /* 0x0050000006047fae */ /* 0x0003e2000812184e */
[----:B------:R-:W-:-:S04]  /*45ce0*/  IADD3 R17, P2, R17, UR13, RZ ;  /* 0x0000000d11117c10 */ /* 0x000fc8000ff5e0ff */
[----:B------:R-:W-:Y:S01]  /*45cf0*/  IADD3.X R20, R20, UR8, RZ, P2, !PT ;  /* 0x0000000814147c10 */ /* 0x000fe200097fe4ff */
[----:B------:R1:W-:Y:S01]  /*45d00*/  STL [R1+0x1948], R17 ;  /* 0x0019481101007387 */ /* 0x0003e20000100800 */
[----:B------:R-:W-:-:S03]  /*45d10*/  IADD3 R19, P3, R19, UR13, RZ ;  /* 0x0000000d13137c10 */ /* 0x000fc6000ff7e0ff */
[----:B------:R2:W-:Y:S01]  /*45d20*/  STL [R1+0x193c], R20 ;  /* 0x00193c1401007387 */ /* 0x0005e20000100800 */
[----:B-1----:R-:W-:Y:S01]  /*45d30*/  MOV R6, R17 ;  /* 0x0000001100067202 */ /* 0x002fe20000000f00 */
[----:B------:R-:W-:Y:S02]  /*45d40*/  IMAD.MOV.U32 R7, RZ, RZ, R20 ;  /* 0x000000ffff077224 */ /* 0x000fe400078e0014 */
[----:B------:R-:W-:Y:S01]  /*45d50*/  STL [R1+0x18f8], R19 ;  /* 0x0018f81301007387 */ /* 0x000fe20000100800 */
[----:B------:R-:W-:-:S03]  /*45d60*/  ISETP.NE.U32.AND P1, PT, RZ, UR12, PT ;  /* 0x0000000cff007c0c */ /* 0x000fc6000bf25070 */
[----:B------:R-:W4:Y:S01]  /*45d70*/  LDL.LU R17, [R1+0x1854] ;  /* 0x0018540001117983 */ /* 0x000f220000300800 */
[----:B------:R-:W-:-:S03]  /*45d80*/  IADD3.X R21, R21, UR8, RZ, P3, !PT ;  /* 0x0000000815157c10 */ /* 0x000fc60009ffe4ff */
[----:B------:R1:W-:Y:S01]  /*45d90*/  LDGSTS.E [R4+0x580], desc[UR14][R6.64], P0 ;  /* 0x0058000006047fae */ /* 0x0003e2000812184e */
[----:B------:R-:W-:-:S03]  /*45da0*/  IADD3 R11, P0, R11, UR13, RZ ;  /* 0x0000000d0b0b7c10 */ /* 0x000fc6000ff1e0ff */
[----:B------:R-:W-:Y:S01]  /*45db0*/  STL [R1+0x18d4], R21 ;  /* 0x0018d41501007387 */ /* 0x000fe20000100800 */
[----:B-1----:R-:W-:Y:S01]  /*45dc0*/  MOV R6, R19 ;  /* 0x0000001300067202 */ /* 0x002fe20000000f00 */
[----:B------:R-:W-:Y:S01]  /*45dd0*/  IMAD.MOV.U32 R7, RZ, RZ, R21 ;  /* 0x000000ffff077224 */ /* 0x000fe200078e0015 */
[----:B------:R-:W-:Y:S01]  /*45de0*/  IADD3.X R18, R18, UR8, RZ, P0, !PT ;  /* 0x0000000812127c10 */ /* 0x000fe200087fe4ff */
[----:B--2---:R-:W2:Y:S01]  /*45df0*/  LDL.LU R20, [R1+0x184c] ;  /* 0x00184c0001147983 */ /* 0x004ea20000300800 */
[----:B------:R-:W-:-:S03]  /*45e00*/  IADD3 R15, P2, R15, UR13, RZ ;  /* 0x0000000d0f0f7c10 */ /* 0x000fc6000ff5e0ff */
[----:B------:R1:W-:Y:S01]  /*45e10*/  STL [R1+0x18d8], R11 ;  /* 0x0018d80b01007387 */ /* 0x0003e20000100800 */
[----:B------:R-:W-:-:S03]  /*45e20*/  IADD3.X R16, R16, UR8, RZ, P2, !PT ;  /* 0x0000000810107c10 */ /* 0x000fc600097fe4ff */
[----:B------:R1:W-:Y:S04]  /*45e30*/  LDGSTS.E [R4+0xc00], desc[UR14][R6.64], P1 ;  /* 0x00c0000006047fae */ /* 0x0003e8000892184e */
[----:B------:R1:W-:Y:S04]  /*45e40*/  STL [R1+0x18cc], R18 ;  /* 0x0018cc1201007387 */ /* 0x0003e80000100800 */
[----:B------:R1:W-:Y:S02]  /*45e50*/  STL [R1+0x18d0], R15 ;  /* 0x0018d00f01007387 */ /* 0x0003e40000100800 */
[----:B-1----:R-:W-:-:S02]  /*45e60*/  MOV R6, R11 ;  /* 0x0000000b00067202 */ /* 0x002fc40000000f00 */
[----:B------:R-:W2:Y:S04]  /*45e70*/  LDL.LU R11, [R1+0x1850] ;  /* 0x00185000010b7983 */ /* 0x000ea80000300800 */
[----:B------:R1:W-:Y:S04]  /*45e80*/  STL [R1+0x18c4], R16 ;  /* 0x0018c41001007387 */ /* 0x0003e80000100800 */
[----:B------:R-:W2:Y:S01]  /*45e90*/  LDL.LU R19, [R1+0x1844] ;  /* 0x0018440001137983 */ /* 0x000ea20000300800 */
[----:B------:R-:W-:-:S03]  /*45ea0*/  IMAD.MOV.U32 R7, RZ, RZ, R18 ;  /* 0x000000ffff077224 */ /* 0x000fc600078e0012 */
[----:B------:R-:W2:Y:S04]  /*45eb0*/  LDL.LU R18, [R1+0x183c] ;  /* 0x00183c0001127983 */ /* 0x000ea80000300800 */
[----:B------:R1:W-:Y:S01]  /*45ec0*/  LDGSTS.E [R4+0xc80], desc[UR14][R6.64], P1 ;  /* 0x00c8000006047fae */ /* 0x0003e2000892184e */
[----:B------:R-:W-:Y:S01]  /*45ed0*/  UISETP.GT.AND UP1, UPT, UR17, 0xa, UPT ;  /* 0x0000000a1100788c */ /* 0x000fe2000bf24270 */
[----:B-1----:R-:W-:Y:S01]  /*45ee0*/  MOV R6, R15 ;  /* 0x0000000f00067202 */ /* 0x002fe20000000f00 */
[----:B------:R-:W-:Y:S01]  /*45ef0*/  IMAD.MOV.U32 R7, RZ, RZ, R16 ;  /* 0x000000ffff077224 */ /* 0x000fe200078e0010 */
[----:B------:R-:W2:Y:S04]  /*45f00*/  LDL.LU R15, [R1+0x1848] ;  /* 0x00184800010f7983 */ /* 0x000ea80000300800 */
[----:B------:R1:W-:Y:S04]  /*45f10*/  LDGSTS.E [R4+0xd00], desc[UR14][R6.64], P1 ;  /* 0x00d0000006047fae */ /* 0x0003e8000892184e */
[----:B------:R-:W2:Y:S04]  /*45f20*/  LDL.LU R16, [R1+0x17d4] ;  /* 0x0017d40001107983 */ /* 0x000ea80000300800 */
[----:B------:R-:W2:Y:S01]  /*45f30*/  LDL.LU R5, [R1+0x1820] ;  /* 0x0018200001057983 */ /* 0x000ea20000300800 */
[----:B------:R-:W-:-:S04]  /*45f40*/  USEL UR12, URZ, 0x4, !UP1 ;  /* 0x000000043f0c7887 */ /* 0x000fc8000c800000 */
[----:B------:R-:W-:Y:S01]  /*45f50*/  USEL UR12, UR12, URZ, !UP0 ;  /* 0x0000003f0c0c7287 */ /* 0x000fe2000c000000 */
[----:B---3--:R-:W-:-:S04]  /*45f60*/  IADD3 R12, P0, R12, UR13, RZ ;  /* 0x0000000d0c0c7c10 */ /* 0x008fc8000ff1e0ff */
[----:B----4-:R-:W-:Y:S02]  /*45f70*/  IADD3.X R13, R13, UR8, RZ, P0, !PT ;  /* 0x000000080d0d7c10 */ /* 0x010fe400087fe4ff */
[----:B-1----:R-:W-:-:S03]  /*45f80*/  MOV R6, R12 ;  /* 0x0000000c00067202 */ /* 0x002fc60000000f00 */
[----:B------:R-:W-:-:S05]  /*45f90*/  IMAD.MOV.U32 R7, RZ, RZ, R13 ;  /* 0x000000ffff077224 */ /* 0x000fca00078e000d */
[----:B------:R1:W-:Y:S01]  /*45fa0*/  LDGSTS.E [R4+0xd80], desc[UR14][R6.64], P1 ;  /* 0x00d8000006047fae */ /* 0x0003e2000892184e */
[----:B------:R-:W-:Y:S02]  /*45fb0*/  IADD3 R14, P1, R14, UR13, RZ ;  /* 0x0000000d0e0e7c10 */ /* 0x000fe4000ff3e0ff */
[----:B------:R-:W-:Y:S01]  /*45fc0*/  IADD3 R9, P2, R9, UR13, RZ ;  /* 0x0000000d09097c10 */ /* 0x000fe2000ff5e0ff */
[----:B------:R3:W-:Y:S04]  /*45fd0*/  STL [R1+0x18c8], R12 ;  /* 0x0018c80c01007387 */ /* 0x0007e80000100800 */
[----:B------:R4:W-:Y:S01]  /*45fe0*/  STL [R1+0x18bc], R13 ;  /* 0x0018bc0d01007387 */ /* 0x0009e20000100800 */
[----:B------:R-:W-:-:S03]  /*45ff0*/  ISETP.NE.U32.AND P0, PT, RZ, UR12, PT ;  /* 0x0000000cff007c0c */ /* 0x000fc6000bf05070 */
[----:B---3--:R-:W3:Y:S04]  /*46000*/  LDL.LU R12, [R1+0x17d8] ;  /* 0x0017d800010c7983 */ /* 0x008ee80000300800 */
[----:B----4-:R-:W4:Y:S01]  /*46010*/  LDL.LU R13, [R1+0x17c4] ;  /* 0x0017c400010d7983 */ /* 0x010f220000300800 */
[----:B------:R-:W-:-:S03]  /*46020*/  IADD3.X R17, R17, UR8, RZ, P1, !PT ;  /* 0x0000000811117c10 */ /* 0x000fc60008ffe4ff */
[----:B------:R-:W-:Y:S04]  /*46030*/  STL [R1+0x18a0], R14 ;  /* 0x0018a00e01007387 */ /* 0x000fe80000100800 */
[----:B------:R2:W-:Y:S01]  /*46040*/  STL [R1+0x1854], R17 ;  /* 0x0018541101007387 */ /* 0x0005e20000100800 */
[----:B-1----:R-:W-:-:S03]  /*46050*/  IMAD.MOV.U32 R7, RZ, RZ, R17 ;  /* 0x000000ffff077224 */ /* 0x002fc600078e0011 */
[----:B------:R1:W-:Y:S04]  /*46060*/  STL [R1+0x1858], R9 ;  /* 0x0018580901007387 */ /* 0x0003e80000100800 */
[----:B--2---:R-:W2:Y:S01]  /*46070*/  LDL.LU R17, [R1+0x17bc] ;  /* 0x0017bc0001117983 */ /* 0x004ea20000300800 */
[----:B------:R-:W-:Y:S02]  /*46080*/  MOV R6, R14 ;  /* 0x0000000e00067202 */ /* 0x000fe40000000f00 */
[----:B------:R-:W-:-:S03]  /*46090*/  IADD3.X R20, R20, UR8, RZ, P2, !PT ;  /* 0x0000000814147c10 */ /* 0x000fc600097fe4ff */
[----:B------:R1:W-:Y:S04]  /*460a0*/  LDGSTS.E [R4+0x1400], desc[UR14][R6.64], P0 ;  /* 0x0140000006047fae */ /* 0x0003e8000812184e */
[----:B------:R-:W-:Y:S04]  /*460b0*/  STL [R1+0x184c], R20 ;  /* 0x00184c1401007387 */ /* 0x000fe80000100800 */
[----:B------:R-:W2:Y:S01]  /*460c0*/  LDL.LU R14, [R1+0x17c0] ;  /* 0x0017c000010e7983 */ /* 0x000ea20000300800 */
[----:B-1----:R-:W-:Y:S01]  /*460d0*/  MOV R6, R9 ;  /* 0x0000000900067202 */ /* 0x002fe20000000f00 */
[----:B------:R-:W-:-:S02]  /*460e0*/  IMAD.MOV.U32 R7, RZ, RZ, R20 ;  /* 0x000000ffff077224 */ /* 0x000fc400078e0014 */
[----:B------:R-:W2:Y:S04]  /*460f0*/  LDL.LU R9, [R1+0x17cc] ;  /* 0x0017cc0001097983 */ /* 0x000ea80000300800 */
[----:B------:R1:W-:Y:S01]  /*46100*/  LDGSTS.E [R4+0x1480], desc[UR14][R6.64], P0 ;  /* 0x0148000006047fae */ /* 0x0003e2000812184e */
[----:B------:R-:W-:-:S04]  /*46110*/  IADD3 R11, P1, R11, UR13, RZ ;  /* 0x0000000d0b0b7c10 */ /* 0x000fc8000ff3e0ff */
[----:B------:R-:W-:Y:S01]  /*46120*/  IADD3.X R19, R19, UR8, RZ, P1, !PT ;  /* 0x0000000813137c10 */ /* 0x000fe20008ffe4ff */
[----:B------:R1:W-:Y:S02]  /*46130*/  STL [R1+0x1850], R11 ;  /* 0x0018500b01007387 */ /* 0x0003e40000100800 */
[----:B-1----:R-:W-:Y:S02]  /*46140*/  MOV R6, R11 ;  /* 0x0000000b00067202 */ /* 0x002fe40000000f00 */
[----:B------:R-:W-:Y:S04]  /*46150*/  STL [R1+0x1844], R19 ;  /* 0x0018441301007387 */ /* 0x000fe80000100800 */
[----:B------:R-:W2:Y:S01]  /*46160*/  LDL.LU R11, [R1+0x17c8] ;  /* 0x0017c800010b7983 */ /* 0x000ea20000300800 */
[----:B------:R-:W-:Y:S01]  /*46170*/  UISETP.GT.AND UP1, UPT, UR17, 0xe, UPT ;  /* 0x0000000e1100788c */ /* 0x000fe2000bf24270 */
[----:B------:R-:W-:-:S03]  /*46180*/  IMAD.MOV.U32 R7, RZ, RZ, R19 ;  /* 0x000000ffff077224 */ /* 0x000fc600078e0013 */
[----:B------:R-:W-:Y:S02]  /*46190*/  USEL UR12, URZ, 0x4, !UP1 ;  /* 0x000000043f0c7887 */ /* 0x000fe4000c800000 */
[----:B------:R1:W-:Y:S01]  /*461a0*/  LDGSTS.E [R4+0x1500], desc[UR14][R6.64], P0 ;  /* 0x0150000006047fae */ /* 0x0003e2000812184e */
[----:B------:R-:W-:Y:S01]  /*461b0*/  IADD3 R15, P2, R15, UR13, RZ ;  /* 0x0000000d0f0f7c10 */ /* 0x000fe2000ff5e0ff */
[----:B------:R-:W-:-:S03]  /*461c0*/  USEL UR12, UR12, URZ, !UP0 ;  /* 0x0000003f0c0c7287 */ /* 0x000fc6000c000000 */
[----:B------:R-:W-:Y:S01]  /*461d0*/  IADD3.X R18, R18, UR8, RZ, P2, !PT ;  /* 0x0000000812127c10 */ /* 0x000fe200097fe4ff */
[----:B------:R1:W-:Y:S01]  /*461e0*/  STL [R1+0x1848], R15 ;  /* 0x0018480f01007387 */ /* 0x0003e20000100800 */
[----:B------:R-:W-:-:S03]  /*461f0*/  IADD3 R5, P3, R5, UR13, RZ ;  /* 0x0000000d05057c10 */ /* 0x000fc6000ff7e0ff */
[----:B------:R-:W-:Y:S01]  /*46200*/  STL [R1+0x183c], R18 ;  /* 0x00183c1201007387 */ /* 0x000fe20000100800 */
[----:B-1----:R-:W-:Y:S01]  /*46210*/  MOV R6, R15 ;  /* 0x0000000f00067202 */ /* 0x002fe20000000f00 */
[----:B------:R-:W-:Y:S01]  /*46220*/  IMAD.MOV.U32 R7, RZ, RZ, R18 ;  /* 0x000000ffff077224 */ /* 0x000fe200078e0012 */
[----:B------:R-:W-:Y:S01]  /*46230*/  IADD3.X R16, R16, UR8, RZ, P3, !PT ;  /* 0x0000000810107c10 */ /* 0x000fe20009ffe4ff */
[----:B------:R-:W-:Y:S01]  /*46240*/  STL [R1+0x1820], R5 ;  /* 0x0018200501007387 */ /* 0x000fe20000100800 */
[----:B------:R-:W-:-:S03]  /*46250*/  ISETP.NE.U32.AND P1, PT, RZ, UR12, PT ;  /* 0x0000000cff007c0c */ /* 0x000fc6000bf25070 */
[----:B------:R-:W2:Y:S04]  /*46260*/  LDL.LU R21, [R1+0x1784] ;  /* 0x0017840001157983 */ /* 0x000ea80000300800 */
[----:B------:R1:W-:Y:S04]  /*46270*/  STL [R1+0x17d4], R16 ;  /* 0x0017d41001007387 */ /* 0x0003e80000100800 */
[----:B------:R-:W2:Y:S04]  /*46280*/  LDL.LU R15, [R1+0x178c] ;  /* 0x00178c00010f7983 */ /* 0x000ea80000300800 */
[----:B------:R1:W-:Y:S04]  /*46290*/  LDGSTS.E [R4+0x1580], desc[UR14][R6.64], P0 ;  /* 0x0158000006047fae */ /* 0x0003e8000812184e */
[----:B------:R-:W2:Y:S01]  /*462a0*/  LDL.LU R22, [R1+0x1780] ;  /* 0x0017800001167983 */ /* 0x000ea20000300800 */
[----:B-1----:R-:W-:Y:S01]  /*462b0*/  MOV R6, R5 ;  /* 0x0000000500067202 */ /* 0x002fe20000000f00 */
[----:B------:R-:W-:-:S02]  /*462c0*/  IMAD.MOV.U32 R7, RZ, RZ, R16 ;  /* 0x000000ffff077224 */ /* 0x000fc400078e0010 */
[----:B------:R-:W2:Y:S04]  /*462d0*/  LDL.LU R16, [R1+0x1788] ;  /* 0x0017880001107983 */ /* 0x000ea80000300800 */
[----:B------:R-:W2:Y:S04]  /*462e0*/  LDL.LU R5, [R1+0x1794] ;  /* 0x0017940001057983 */ /* 0x000ea80000300800 */
[----:B------:R1:W-:Y:S01]  /*462f0*/  LDGSTS.E [R4+0x1c00], desc[UR14][R6.64], P1 ;  /* 0x01c0000006047fae */ /* 0x0003e2000892184e */
[----:B---3--:R-:W-:Y:S02]  /*46300*/  IADD3 R12, P0, R12, UR13, RZ ;  /* 0x0000000d0c0c7c10 */ /* 0x008fe4000ff1e0ff */
[----:B----4-:R-:W-:-:S03]  /*46310*/  IADD3 R13, P2, R13, UR13, RZ ;  /* 0x0000000d0d0d7c10 */ /* 0x010fc6000ff5e0ff */
[----:B------:R3:W-:Y:S01]  /*46320*/  STL [R1+0x17d8], R12 ;  /* 0x0017d80c01007387 */ /* 0x0007e20000100800 */
[----:B-1----:R-:W-:Y:S02]  /*46330*/  MOV R6, R12 ;  /* 0x0000000c00067202 */ /* 0x002fe40000000f00 */
[----:B--2---:R-:W-:-:S05]  /*46340*/  IADD3.X R17, R17, UR8, RZ, P0, !PT ;  /* 0x0000000811117c10 */ /* 0x004fca00087fe4ff */
[----:B------:R1:W-:Y:S04]  /*46350*/  STL [R1+0x17bc], R17 ;  /* 0x0017bc1101007387 */ /* 0x0003e80000100800 */
[----:B------:R-:W-:Y:S04]  /*46360*/  STL [R1+0x17c4], R13 ;  /* 0x0017c40d01007387 */ /* 0x000fe80000100800 */
[----:B---3--:R-:W2:Y:S01]  /*46370*/  LDL.LU R12, [R1+0x1790] ;  /* 0x00179000010c7983 */ /* 0x008ea20000300800 */
[----:B------:R-:W-:Y:S01]  /*46380*/  IADD3.X R14, R14, UR8, RZ, P2, !PT ;  /* 0x000000080e0e7c10 */ /* 0x000fe200097fe4ff */
[----:B------:R-:W-:Y:S01]  /*46390*/  IMAD.MOV.U32 R7, RZ, RZ, R17 ;  /* 0x000000ffff077224 */ /* 0x000fe200078e0011 */
[----:B------:R-:W-:-:S03]  /*463a0*/  IADD3 R9, P0, R9, UR13, RZ ;  /* 0x0000000d09097c10 */ /* 0x000fc6000ff1e0ff */
[----:B------:R3:W-:Y:S04]  /*463b0*/  STL [R1+0x17c0], R14 ;  /* 0x0017c00e01007387 */ /* 0x0007e80000100800 */
[----:B-1----:R-:W4:Y:S04]  /*463c0*/  LDL.LU R17, [R1+0x179c] ;  /* 0x00179c0001117983 */ /* 0x002f280000300800 */
        /* <DEDUP_REMOVED lines=9> */
[----:B------:R1:W-:Y:S04]  /*46460*/  LDGSTS.E [R4+0x1d00], desc[UR14][R6.64], P1 ;  /* 0x01d0000006047fae */ /* 0x0003e8000892184e */
[----:B---3--:R-:W3:Y:S01]  /*46470*/  LDL.LU R14, [R1+0x1708] ;  /* 0x00170800010e7983 */ /* 0x008ee20000300800 */
[----:B-1----:R-:W-:-:S03]  /*46480*/  IMAD.MOV.U32 R7, RZ, RZ, R11 ;  /* 0x000000ffff077224 */ /* 0x002fc600078e000b */
[----:B------:R-:W3:Y:S01]  /*46490*/  LDL.LU R11, [R1+0x170c] ;  /* 0x00170c00010b7983 */ /* 0x000ee20000300800 */
[----:B------:R-:W-:-:S03]  /*464a0*/  MOV R6, R9 ;  /* 0x0000000900067202 */ /* 0x000fc60000000f00 */
[----:B------:R-:W3:Y:S04]  /*464b0*/  LDL.LU R13, [R1+0x1710] ;  /* 0x00171000010d7983 */ /* 0x000ee80000300800 */
[----:B------:R-:W3:Y:S01]  /*464c0*/  LDL.LU R9, [R1+0x1714] ;  /* 0x0017140001097983 */ /* 0x000ee20000300800 */
[----:B------:R-:W-:-:S03]  /*464d0*/  UISETP.GT.AND UP1, UPT, UR17, 0x12, UPT ;  /* 0x000000121100788c */ /* 0x000fc6000bf24270 */
[----:B------:R1:W-:Y:S01]  /*464e0*/  LDGSTS.E [R4+0x1d80], desc[UR14][R6.64], P1 ;  /* 0x01d8000006047fae */ /* 0x0003e2000892184e */
[----:B------:R-:W-:-:S04]  /*464f0*/  USEL UR12, URZ, 0x4, !UP1 ;  /* 0x000000043f0c7887 */ /* 0x000fc8000c800000 */
[----:B------:R-:W-:Y:S01]  /*46500*/  USEL UR12, UR12, URZ, !UP0 ;  /* 0x0000003f0c0c7287 */ /* 0x000fe2000c000000 */
[----:B------:R-:W-:-:S05]  /*46510*/  IADD3 R21, P1, R21, UR13, RZ ;  /* 0x0000000d15157c10 */ /* 0x000fca000ff3e0ff */
[----:B------:R-:W-:Y:S02]  /*46520*/  ISETP.NE.U32.AND P0, PT, RZ, UR12, PT ;  /* 0x0000000cff007c0c */ /* 0x000fe4000bf05070 */
[----:B------:R-:W-:Y:S02]  /*46530*/  IADD3.X R22, R22, UR8, RZ, P1, !PT ;  /* 0x0000000816167c10 */ /* 0x000fe40008ffe4ff */
[----:B------:R-:W-:Y:S02]  /*46540*/  IADD3 R15, P2, R15, UR13, RZ ;  /* 0x0000000d0f0f7c10 */ /* 0x000fe4000ff5e0ff */
[----:B-1----:R-:W-:Y:S01]  /*46550*/  MOV R6, R21 ;  /* 0x0000001500067202 */ /* 0x002fe20000000f00 */
[----:B------:R-:W-:Y:S01]  /*46560*/  IMAD.MOV.U32 R7, RZ, RZ, R22 ;  /* 0x000000ffff077224 */ /* 0x000fe200078e0016 */
[----:B------:R-:W-:Y:S02]  /*46570*/  IADD3.X R16, R16, UR8, RZ, P2, !PT ;  /* 0x0000000810107c10 */ /* 0x000fe400097fe4ff */
[----:B------:R-:W-:Y:S01]  /*46580*/  IADD3 R5, P1, R5, UR13, RZ ;  /* 0x0000000d05057c10 */ /* 0x000fe2000ff3e0ff */
[----:B------:R-:W-:Y:S04]  /*46590*/  STL [R1+0x1784], R21 ;  /* 0x0017841501007387 */ /* 0x000fe80000100800 */
[----:B------:R1:W-:Y:S04]  /*465a0*/  LDGSTS.E [R4+0x2400], desc[UR14][R6.64], P0 ;  /* 0x0240000006047fae */ /* 0x0003e8000812184e */
[----:B------:R-:W-:Y:S04]  /*465b0*/  STL [R1+0x1780], R22 ;  /* 0x0017801601007387 */ /* 0x000fe80000100800 */
[----:B------:R2:W-:Y:S01]  /*465c0*/  STL [R1+0x178c], R15 ;  /* 0x00178c0f01007387 */ /* 0x0005e20000100800 */
[----:B-1----:R-:W-:Y:S01]  /*465d0*/  MOV R6, R15 ;  /* 0x0000000f00067202 */ /* 0x002fe20000000f00 */
[----:B------:R-:W-:-:S02]  /*465e0*/  IMAD.MOV.U32 R7, RZ, RZ, R16 ;  /* 0x000000ffff077224 */ /* 0x000fc400078e0010 */
[----:B------:R-:W-:Y:S04]  /*465f0*/  STL [R1+0x1788], R16 ;  /* 0x0017881001007387 */ /* 0x000fe80000100800 */
[----:B------:R-:W-:Y:S04]  /*46600*/  STL [R1+0x1794], R5 ;  /* 0x0017940501007387 */ /* 0x000fe80000100800 */
[----:B------:R1:W-:Y:S01]  /*46610*/  LDGSTS.E [R4+0x2480], desc[UR14][R6.64], P0 ;  /* 0x0248000006047fae */ /* 0x0003e2000812184e */
[----:B------:R-:W-:-:S04]  /*46620*/  UISETP.GT.AND UP1, UPT, UR17, 0x16, UPT ;  /* 0x000000161100788c */ /* 0x000fc8000bf24270 */
[----:B------:R-:W-:-:S04]  /*46630*/  USEL UR12, URZ, 0x4, !UP1 ;  /* 0x000000043f0c7887 */ /* 0x000fc8000c800000 */
[----:B------:R-:W-:Y:S01]  /*46640*/  USEL UR12, UR12, URZ, !UP0 ;  /* 0x0000003f0c0c7287 */ /* 0x000fe2000c000000 */
[----:B-1----:R-:W-:Y:S02]  /*46650*/  MOV R6, R5 ;  /* 0x0000000500067202 */ /* 0x002fe40000000f00 */
[----:B--2---:R-:W-:-:S05]  /*46660*/  IADD3.X R12, R12, UR8, RZ, P1, !PT ;  /* 0x000000080c0c7c10 */ /* 0x004fca0008ffe4ff */
[----:B------:R1:W-:Y:S01]  /*46670*/  STL [R1+0x1790], R12 ;  /* 0x0017900c01007387 */ /* 0x0003e20000100800 */
[----:B------:R-:W-:-:S03]  /*46680*/  IMAD.MOV.U32 R7, RZ, RZ, R12 ;  /* 0x000000ffff077224 */ /* 0x000fc600078e000c */
[----:B------:R-:W2:Y:S01]  /*46690*/  LDL.LU R15, [R1+0x1718] ;  /* 0x00171800010f7983 */ /* 0x000ea20000300800 */
[----:B----4-:R-:W-:-:S03]  /*466a0*/  IADD3 R17, P2, R17, UR13, RZ ;  /* 0x0000000d11117c10 */ /* 0x010fc6000ff5e0ff */
[----:B------:R4:W-:Y:S04]  /*466b0*/  LDGSTS.E [R4+0x2500], desc[UR14][R6.64], P0 ;  /* 0x0250000006047fae */ /* 0x0009e8000812184e */
[----:B-1----:R-:W2:Y:S01]  /*466c0*/  LDL.LU R12, [R1+0x171c] ;  /* 0x00171c00010c7983 */ /* 0x002ea20000300800 */
[----:B------:R-:W-:-:S03]  /*466d0*/  IADD3 R18, P3, R18, UR13, RZ ;  /* 0x0000000d12127c10 */ /* 0x000fc6000ff7e0ff */
[----:B------:R-:W2:Y:S04]  /*466e0*/  LDL.LU R16, [R1+0xad0] ;  /* 0x000ad00001107983 */ /* 0x000ea80000300800 */
[----:B------:R-:W2:Y:S01]  /*466f0*/  LDL.LU R5, [R1+0xad8] ;  /* 0x000ad80001057983 */ /* 0x000ea20000300800 */
[----:B----4-:R-:W-:-:S03]  /*46700*/  MOV R6, R17 ;  /* 0x0000001100067202 */ /* 0x010fc60000000f00 */
[----:B------:R1:W-:Y:S01]  /*46710*/  STL [R1+0x179c], R17 ;  /* 0x00179c1101007387 */ /* 0x0003e20000100800 */
[----:B------:R-:W-:Y:S02]  /*46720*/  ISETP.NE.U32.AND P1, PT, RZ, UR12, PT ;  /* 0x0000000cff007c0c */ /* 0x000fe4000bf25070 */
[----:B------:R-:W-:-:S05]  /*46730*/  IADD3.X R20, R20, UR8, RZ, P2, !PT ;  /* 0x0000000814147c10 */ /* 0x000fca00097fe4ff */
[----:B------:R4:W-:Y:S01]  /*46740*/  STL [R1+0x1798], R20 ;  /* 0x0017981401007387 */ /* 0x0009e20000100800 */
[----:B------:R-:W-:-:S03]  /*46750*/  IMAD.MOV.U32 R7, RZ, RZ, R20 ;  /* 0x000000ffff077224 */ /* 0x000fc600078e0014 */
[----:B------:R-:W-:Y:S04]  /*46760*/  STL [R1+0x1704], R18 ;  /* 0x0017041201007387 */ /* 0x000fe80000100800 */
[----:B-1----:R-:W2:Y:S01]  /*46770*/  LDL.LU R17, [R1+0xacc] ;  /* 0x000acc0001117983 */ /* 0x002ea20000300800 */
[----:B------:R-:W-:-:S03]  /*46780*/  IADD3.X R19, R19, UR8, RZ, P3, !PT ;  /* 0x0000000813137c10 */ /* 0x000fc60009ffe4ff */
[----:B------:R1:W-:Y:S01]  /*46790*/  LDGSTS.E [R4+0x2580], desc[UR14][R6.64], P0 ;  /* 0x0258000006047fae */ /* 0x0003e2000812184e */
[----:B---3--:R-:W-:-:S03]  /*467a0*/  IADD3 R11, P0, R11, UR13, RZ ;  /* 0x0000000d0b0b7c10 */ /* 0x008fc6000ff1e0ff */
[----:B------:R-:W-:Y:S01]  /*467b0*/  STL [R1+0x1700], R19 ;  /* 0x0017001301007387 */ /* 0x000fe20000100800 */
[----:B------:R-:W-:-:S03]  /*467c0*/  IADD3.X R14, R14, UR8, RZ, P0, !PT ;  /* 0x000000080e0e7c10 */ /* 0x000fc600087fe4ff */
[----:B----4-:R-:W3:Y:S01]  /*467d0*/  LDL.LU R20, [R1+0xad4] ;  /* 0x000ad40001147983 */ /* 0x010ee20000300800 */
[----:B-1----:R-:W-:Y:S01]  /*467e0*/  MOV R6, R18 ;  /* 0x0000001200067202 */ /* 0x002fe20000000f00 */
[----:B------:R-:W-:Y:S01]  /*467f0*/  IMAD.MOV.U32 R7, RZ, RZ, R19 ;  /* 0x000000ffff077224 */ /* 0x000fe200078e0013 */
[----:B------:R-:W-:Y:S01]  /*46800*/  IADD3 R9, P2, R9, UR13, RZ ;  /* 0x0000000d09097c10 */ /* 0x000fe2000ff5e0ff */
[----:B------:R1:W-:Y:S03]  /*46810*/  STL [R1+0x170c], R11 ;  /* 0x00170c0b01007387 */ /* 0x0003e60000100800 */
[----:B------:R-:W-:Y:S01]  /*46820*/  IADD3.X R13, R13, UR8, RZ, P2, !PT ;  /* 0x000000080d0d7c10 */ /* 0x000fe200097fe4ff */
[----:B------:R4:W-:Y:S04]  /*46830*/  LDGSTS.E [R4+0x2c00], desc[UR14][R6.64], P1 ;  /* 0x02c0000006047fae */ /* 0x0009e8000892184e */
[----:B------:R-:W-:Y:S04]  /*46840*/  STL [R1+0x1708], R14 ;  /* 0x0017080e01007387 */ /* 0x000fe80000100800 */
[----:B------:R-:W-:Y:S01]  /*46850*/  STL [R1+0x1714], R9 ;  /* 0x0017140901007387 */ /* 0x000fe20000100800 */
[----:B----4-:R-:W-:-:S03]  /*46860*/  MOV R6, R11 ;  /* 0x0000000b00067202 */ /* 0x010fc60000000f00 */
[----:B-1----:R-:W4:Y:S04]  /*46870*/  LDL.LU R11, [R1+0xae0] ;  /* 0x000ae000010b7983 */ /* 0x002f280000300800 */
[----:B------:R1:W-:Y:S04]  /*46880*/  STL [R1+0x1710], R13 ;  /* 0x0017100d01007387 */ /* 0x0003e80000100800 */
[----:B------:R-:W4:Y:S01]  /*46890*/  LDL.LU R19, [R1+0xadc] ;  /* 0x000adc0001137983 */ /* 0x000f220000300800 */
[----:B------:R-:W-:-:S03]  /*468a0*/  IMAD.MOV.U32 R7, RZ, RZ, R14 ;  /* 0x000000ffff077224 */ /* 0x000fc600078e000e */
[----:B------:R-:W4:Y:S04]  /*468b0*/  LDL.LU R18, [R1+0xae4] ;  /* 0x000ae40001127983 */ /* 0x000f280000300800 */
[----:B------:R1:W-:Y:S01]  /*468c0*/  LDGSTS.E [R4+0x2c80], desc[UR14][R6.64], P1 ;  /* 0x02c8000006047fae */ /* 0x0003e2000892184e */
[----:B------:R-:W-:Y:S01]  /*468d0*/  UISETP.GT.AND UP1, UPT, UR17, 0x1a, UPT ;  /* 0x0000001a1100788c */ /* 0x000fe2000bf24270 */
[----:B-1----:R-:W-:Y:S01]  /*468e0*/  MOV R6, R9 ;  /* 0x0000000900067202 */ /* 0x002fe20000000f00 */
[----:B------:R-:W-:Y:S02]  /*468f0*/  IMAD.MOV.U32 R7, RZ, RZ, R13 ;  /* 0x000000ffff077224 */ /* 0x000fe400078e000d */
[----:B------:R-:W4:Y:S04]  /*46900*/  LDL.LU R13, [R1+0xae8] ;  /* 0x000ae800010d7983 */ /* 0x000f280000300800 */
[----:B------:R1:W-:Y:S04]  /*46910*/  LDGSTS.E [R4+0x2d00], desc[UR14][R6.64], P1 ;  /* 0x02d0000006047fae */ /* 0x0003e8000892184e */
[----:B------:R-:W4:Y:S04]  /*46920*/  LDL.LU R14, [R1+0xb4c] ;  /* 0x000b4c00010e7983 */ /* 0x000f280000300800 */
[----:B------:R-:W4:Y:S01]  /*46930*/  LDL.LU R9, [R1+0xb50] ;  /* 0x000b500001097983 */ /* 0x000f220000300800 */
[----:B------:R-:W-:-:S04]  /*46940*/  USEL UR12, URZ, 0x4, !UP1 ;  /* 0x000000043f0c7887 */ /* 0x000fc8000c800000 */
[----:B------:R-:W-:Y:S01]  /*46950*/  USEL UR12, UR12, URZ, !UP0 ;  /* 0x0000003f0c0c7287 */ /* 0x000fe2000c000000 */
[----:B--2---:R-:W-:-:S04]  /*46960*/  IADD3 R12, P0, R12, UR13, RZ ;  /* 0x0000000d0c0c7c10 */ /* 0x004fc8000ff1e0ff */
[----:B------:R-:W-:Y:S02]  /*46970*/  IADD3.X R15, R15, UR8, RZ, P0, !PT ;  /* 0x000000080f0f7c10 */ /* 0x000fe400087fe4ff */
        /* <DEDUP_REMOVED lines=8> */
[----:B--2---:R-:W2:Y:S04]  /*46a00*/  LDL.LU R12, [R1+0xb58] ;  /* 0x000b5800010c7983 */ /* 0x004ea80000300800 */
[----:B-1----:R-:W2:Y:S01]  /*46a10*/  LDL.LU R15, [R1+0xb60] ;  /* 0x000b6000010f7983 */ /* 0x002ea20000300800 */
[----:B------:R-:W-:-:S03]  /*46a20*/  IADD3.X R17, R17, UR8, RZ, P1, !PT ;  /* 0x0000000811117c10 */ /* 0x000fc60008ffe4ff */
[----:B------:R-:W-:Y:S04]  /*46a30*/  STL [R1+0xad0], R16 ;  /* 0x000ad01001007387 */ /* 0x000fe80000100800 */
[----:B------:R1:W-:Y:S01]  /*46a40*/  STL [R1+0xacc], R17 ;  /* 0x000acc1101007387 */ /* 0x0003e20000100800 */
[----:B------:R-:W-:-:S03]  /*46a50*/  IMAD.MOV.U32 R7, RZ, RZ, R17 ;  /* 0x000000ffff077224 */ /* 0x000fc600078e0011 */
[----:B------:R3:W-:Y:S04]  /*46a60*/  STL [R1+0xad8], R5 ;  /* 0x000ad80501007387 */ /* 0x0007e80000100800 */
[----:B-1----:R-:W2:Y:S01]  /*46a70*/  LDL.LU R17, [R1+0xb54] ;  /* 0x000b540001117983 */ /* 0x002ea20000300800 */
[----:B------:R-:W-:Y:S02]  /*46a80*/  MOV R6, R16 ;  /* 0x0000001000067202 */ /* 0x000fe40000000f00 */
[----:B---3--:R-:W-:-:S03]  /*46a90*/  IADD3.X R20, R20, UR8, RZ, P2, !PT ;  /* 0x0000000814147c10 */ /* 0x008fc600097fe4ff */
[----:B------:R1:W-:Y:S04]  /*46aa0*/  LDGSTS.E [R4+0x3400], desc[UR14][R6.64], P0 ;  /* 0x0340000006047fae */ /* 0x0003e8000812184e */
[----:B------:R-:W-:Y:S04]  /*46ab0*/  STL [R1+0xad4], R20 ;  /* 0x000ad41401007387 */ /* 0x000fe80000100800 */
[----:B------:R-:W3:Y:S01]  /*46ac0*/  LDL.LU R16, [R1+0xb5c] ;  /* 0x000b5c0001107983 */ /* 0x000ee20000300800 */
[----:B-1----:R-:W-:Y:S01]  /*46ad0*/  MOV R6, R5 ;  /* 0x0000000500067202 */ /* 0x002fe20000000f00 */
[----:B------:R-:W-:-:S02]  /*46ae0*/  IMAD.MOV.U32 R7, RZ, RZ, R20 ;  /* 0x000000ffff077224 */ /* 0x000fc400078e0014 */
[----:B------:R-:W3:Y:S01]  /*46af0*/  LDL.LU R5, [R1+0xb68] ;  /* 0x000b680001057983 */ /* 0x000ee20000300800 */
[----:B----4-:R-:W-:-:S03]  /*46b00*/  IADD3 R11, P1, R11, UR13, RZ ;  /* 0x0000000d0b0b7c10 */ /* 0x010fc6000ff3e0ff */
[----:B------:R1:W-:Y:S01]  /*46b10*/  LDGSTS.E [R4+0x3480], desc[UR14][R6.64], P0 ;  /* 0x0348000006047fae */ /* 0x0003e2000812184e */
[----:B------:R-:W-:-:S03]  /*46b20*/  IADD3.X R19, R19, UR8, RZ, P1, !PT ;  /* 0x0000000813137c10 */ /* 0x000fc60008ffe4ff */
[----:B------:R4:W-:Y:S04]  /*46b30*/  STL [R1+0xae0], R11 ;  /* 0x000ae00b01007387 */ /* 0x0009e80000100800 */
[----:B------:R-:W-:Y:S01]  /*46b40*/  STL [R1+0xadc], R19 ;  /* 0x000adc1301007387 */ /* 0x000fe20000100800 */
[----:B-1----:R-:W-:-:S03]  /*46b50*/  MOV R6, R11 ;  /* 0x0000000b00067202 */ /* 0x002fc60000000f00 */
[----:B----4-:R-:W4:Y:S01]  /*46b60*/  LDL.LU R11, [R1+0xb64] ;  /* 0x000b6400010b7983 */ /* 0x010f220000300800 */
[----:B------:R-:W-:Y:S01]  /*46b70*/  UISETP.GT.AND UP1, UPT, UR17, 0x1e, UPT ;  /* 0x0000001e1100788c */ /* 0x000fe2000bf24270 */
[----:B------:R-:W-:-:S03]  /*46b80*/  IMAD.MOV.U32 R7, RZ, RZ, R19 ;  /* 0x000000ffff077224 */ /* 0x000fc600078e0013 */
[----:B------:R-:W-:Y:S02]  /*46b90*/  USEL UR12, URZ, 0x4, !UP1 ;  /* 0x000000043f0c7887 */ /* 0x000fe4000c800000 */
[----:B------:R1:W-:Y:S01]  /*46ba0*/  LDGSTS.E [R4+0x3500], desc[UR14][R6.64], P0 ;  /* 0x0350000006047fae */ /* 0x0003e2000812184e */
[----:B------:R-:W-:Y:S01]  /*46bb0*/  IADD3 R13, P2, R13, UR13, RZ ;  /* 0x0000000d0d0d7c10 */ /* 0x000fe2000ff5e0ff */
[----:B------:R-:W-:-:S03]  /*46bc0*/  USEL UR12, UR12, URZ, !UP0 ;  /* 0x0000003f0c0c7287 */ /* 0x000fc6000c000000 */
[----:B------:R-:W-:Y:S01]  /*46bd0*/  IADD3.X R18, R18, UR8, RZ, P2, !PT ;  /* 0x0000000812127c10 */ /* 0x000fe200097fe4ff */
[----:B------:R1:W-:Y:S02]  /*46be0*/  STL [R1+0xae8], R13 ;  /* 0x000ae80d01007387 */ /* 0x0003e40000100800 */
[----:B-1----:R-:W-:Y:S02]  /*46bf0*/  MOV R6, R13 ;  /* 0x0000000d00067202 */ /* 0x002fe40000000f00 */
[----:B------:R-:W-:Y:S01]  /*46c00*/  IADD3 R9, P3, R9, UR13, RZ ;  /* 0x0000000d09097c10 */ /* 0x000fe2000ff7e0ff */
[----:B------:R-:W-:Y:S01]  /*46c10*/  STL [R1+0xae4], R18 ;  /* 0x000ae41201007387 */ /* 0x000fe20000100800 */
[----:B------:R-:W-:Y:S02]  /*46c20*/  IMAD.MOV.U32 R7, RZ, RZ, R18 ;  /* 0x000000ffff077224 */ /* 0x000fe400078e0012 */
[----:B------:R-:W-:Y:S01]  /*46c30*/  IADD3.X R14, R14, UR8, RZ, P3, !PT ;  /* 0x000000080e0e7c10 */ /* 0x000fe20009ffe4ff */
[----:B------:R-:W-:Y:S01]  /*46c40*/  STL [R1+0xb50], R9 ;  /* 0x000b500901007387 */ /* 0x000fe20000100800 */
[----:B------:R-:W-:-:S03]  /*46c50*/  ISETP.NE.U32.AND P1, PT, RZ, UR12, PT ;  /* 0x0000000cff007c0c */ /* 0x000fc6000bf25070 */
[----:B------:R-:W4:Y:S04]  /*46c60*/  LDL.LU R21, [R1+0xbd0] ;  /* 0x000bd00001157983 */ /* 0x000f280000300800 */
[----:B------:R1:W-:Y:S04]  /*46c70*/  STL [R1+0xb4c], R14 ;  /* 0x000b4c0e01007387 */ /* 0x0003e80000100800 */
[----:B------:R-:W4:Y:S04]  /*46c80*/  LDL.LU R13, [R1+0xbd8] ;  /* 0x000bd800010d7983 */ /* 0x000f280000300800 */
[----:B------:R1:W-:Y:S04]  /*46c90*/  LDGSTS.E [R4+0x3580], desc[UR14][R6.64], P0 ;  /* 0x0358000006047fae */ /* 0x0003e8000812184e */
[----:B------:R-:W4:Y:S01]  /*46ca0*/  LDL.LU R22, [R1+0xbcc] ;  /* 0x000bcc0001167983 */ /* 0x000f220000300800 */
[----:B-1----:R-:W-:Y:S01]  /*46cb0*/  MOV R6, R9 ;  /* 0x0000000900067202 */ /* 0x002fe20000000f00 */
[----:B------:R-:W-:-:S02]  /*46cc0*/  IMAD.MOV.U32 R7, RZ, RZ, R14 ;  /* 0x000000ffff077224 */ /* 0x000fc400078e000e */
[----:B------:R-:W4:Y:S04]  /*46cd0*/  LDL.LU R14, [R1+0xbd4] ;  /* 0x000bd400010e7983 */ /* 0x000f280000300800 */
[----:B------:R-:W4:Y:S04]  /*46ce0*/  LDL.LU R9, [R1+0xbe0] ;  /* 0x000be00001097983 */ /* 0x000f280000300800 */
[----:B------:R1:W-:Y:S01]  /*46cf0*/  LDGSTS.E [R4+0x3c00], desc[UR14][R6.64], P1 ;  /* 0x03c0000006047fae */ /* 0x0003e2000892184e */
[----:B--2---:R-:W-:Y:S02]  /*46d00*/  IADD3 R12, P0, R12, UR13, RZ ;  /* 0x0000000d0c0c7c10 */ /* 0x004fe4000ff1e0ff */
[----:B------:R-:W-:-:S03]  /*46d10*/  IADD3 R15, P2, R15, UR13, RZ ;  /* 0x0000000d0f0f7c10 */ /* 0x000fc6000ff5e0ff */
[----:B------:R2:W-:Y:S01]  /*46d20*/  STL [R1+0xb58], R12 ;  /* 0x000b580c01007387 */ /* 0x0005e20000100800 */
[----:B-1----:R-:W-:Y:S02]  /*46d30*/  MOV R6, R12 ;  /* 0x0000000c00067202 */ /* 0x002fe40000000f00 */
[----:B------:R-:W-:-:S05]  /*46d40*/  IADD3.X R17, R17, UR8, RZ, P0, !PT ;  /* 0x0000000811117c10 */ /* 0x000fca00087fe4ff */
[----:B------:R1:W-:Y:S04]  /*46d50*/  STL [R1+0xb54], R17 ;  /* 0x000b541101007387 */ /* 0x0003e80000100800 */
[----:B------:R-:W-:Y:S04]  /*46d60*/  STL [R1+0xb60], R15 ;  /* 0x000b600f01007387 */ /* 0x000fe80000100800 */
[----:B--2---:R-:W2:Y:S01]  /*46d70*/  LDL.LU R12, [R1+0xbdc] ;  /* 0x000bdc00010c7983 */ /* 0x004ea20000300800 */
[----:B---3--:R-:W-:Y:S01]  /*46d80*/  IADD3.X R16, R16, UR8, RZ, P2, !PT ;  /* 0x0000000810107c10 */ /* 0x008fe200097fe4ff */
[----:B------:R-:W-:Y:S01]  /*46d90*/  IMAD.MOV.U32 R7, RZ, RZ, R17 ;  /* 0x000000ffff077224 */ /* 0x000fe200078e0011 */
[----:B------:R-:W-:-:S03]  /*46da0*/  IADD3 R5, P0, R5, UR13, RZ ;  /* 0x0000000d05057c10 */ /* 0x000fc6000ff1e0ff */
[----:B------:R3:W-:Y:S04]  /*46db0*/  STL [R1+0xb5c], R16 ;  /* 0x000b5c1001007387 */ /* 0x0007e80000100800 */
[----:B-1----:R-:W2:Y:S04]  /*46dc0*/  LDL.LU R17, [R1+0xbe8] ;  /* 0x000be80001117983 */ /* 0x002ea80000300800 */
[----:B------:R-:W2:Y:S04]  /*46dd0*/  LDL.LU R18, [R1+0xc50] ;  /* 0x000c500001127983 */ /* 0x000ea80000300800 */
[----:B------:R-:W-:Y:S04]  /*46de0*/  STL [R1+0xb68], R5 ;  /* 0x000b680501007387 */ /* 0x000fe80000100800 */
[----:B------:R1:W-:Y:S01]  /*46df0*/  LDGSTS.E [R4+0x3c80], desc[UR14][R6.64], P1 ;  /* 0x03c8000006047fae */ /* 0x0003e2000892184e */
[----:B----4-:R-:W-:-:S05]  /*46e00*/  IADD3.X R11, R11, UR8, RZ, P0, !PT ;  /* 0x000000080b0b7c10 */ /* 0x010fca00087fe4ff */
[----:B------:R4:W-:Y:S04]  /*46e10*/  STL [R1+0xb64], R11 ;  /* 0x000b640b01007387 */ /* 0x0009e80000100800 */
[----:B------:R-:W2:Y:S01]  /*46e20*/  LDL.LU R20, [R1+0xbe4] ;  /* 0x000be40001147983 */ /* 0x000ea20000300800 */
[----:B-1----:R-:W-:Y:S01]  /*46e30*/  MOV R6, R15 ;  /* 0x0000000f00067202 */ /* 0x002fe20000000f00 */
[----:B------:R-:W-:Y:S02]  /*46e40*/  IMAD.MOV.U32 R7, RZ, RZ, R16 ;  /* 0x000000ffff077224 */ /* 0x000fe400078e0010 */
[----:B------:R-:W2:Y:S04]  /*46e50*/  LDL.LU R19, [R1+0xc4c] ;  /* 0x000c4c0001137983 */ /* 0x000ea80000300800 */
[----:B------:R1:W-:Y:S04]  /*46e60*/  LDGSTS.E [R4+0x3d00], desc[UR14][R6.64], P1 ;  /* 0x03d0000006047fae */ /* 0x0003e8000892184e */
[----:B---3--:R-:W3:Y:S01]  /*46e70*/  LDL.LU R16, [R1+0xc54] ;  /* 0x000c540001107983 */ /* 0x008ee20000300800 */
[----:B-1----:R-:W-:-:S03]  /*46e80*/  IMAD.MOV.U32 R7, RZ, RZ, R11 ;  /* 0x000000ffff077224 */ /* 0x002fc600078e000b */
[----:B----4-:R-:W4:Y:S01]  /*46e90*/  LDL.LU R11, [R1+0xc58] ;  /* 0x000c5800010b7983 */ /* 0x010f220000300800 */
        /* <DEDUP_REMOVED lines=32> */
[----:B------:R-:W-:-:S03]  /*470a0*/  IADD3 R17, P2, R17, UR13, RZ ;  /* 0x0000000d11117c10 */ /* 0x000fc6000ff5e0ff */
[----:B------:R1:W-:Y:S04]  /*470b0*/  LDGSTS.E [R4+0x4500], desc[UR14][R6.64], P0 ;  /* 0x0450000006047fae */ /* 0x0003e8000812184e */
[----:B-1----:R-:W2:Y:S01]  /*470c0*/  LDL.LU R12, [R1+0xc68] ;  /* 0x000c6800010c7983 */ /* 0x002ea20000300800 */
[----:B------:R-:W-:-:S03]  /*470d0*/  IADD3 R18, P3, R18, UR13, RZ ;  /* 0x0000000d12127c10 */ /* 0x000fc6000ff7e0ff */
[----:B------:R-:W2:Y:S04]  /*470e0*/  LDL.LU R14, [R1+0xcd0] ;  /* 0x000cd000010e7983 */ /* 0x000ea80000300800 */
[----:B------:R-:W2:Y:S01]  /*470f0*/  LDL.LU R9, [R1+0xcd8] ;  /* 0x000cd80001097983 */ /* 0x000ea20000300800 */
[----:B------:R-:W-:-:S03]  /*47100*/  MOV R6, R17 ;  /* 0x0000001100067202 */ /* 0x000fc60000000f00 */
[----:B------:R1:W-:Y:S01]  /*47110*/  STL [R1+0xbe8], R17 ;  /* 0x000be81101007387 */ /* 0x0003e20000100800 */
[----:B------:R-:W-:-:S05]  /*47120*/  IADD3.X R20, R20, UR8, RZ, P2, !PT ;  /* 0x0000000814147c10 */ /* 0x000fca00097fe4ff */
[----:B------:R3:W-:Y:S01]  /*47130*/  STL [R1+0xbe4], R20 ;  /* 0x000be41401007387 */ /* 0x0007e20000100800 */
[----:B------:R-:W-:-:S03]  /*47140*/  IMAD.MOV.U32 R7, RZ, RZ, R20 ;  /* 0x000000ffff077224 */ /* 0x000fc600078e0014 */
[----:B------:R-:W-:Y:S01]  /*47150*/  STL [R1+0xc50], R18 ;  /* 0x000c501201007387 */ /* 0x000fe20000100800 */
[----:B------:R-:W-:-:S03]  /*47160*/  ISETP.NE.U32.AND P1, PT, RZ, UR12, PT ;  /* 0x0000000cff007c0c */ /* 0x000fc6000bf25070 */
[----:B-1----:R-:W2:Y:S01]  /*47170*/  LDL.LU R17, [R1+0xccc] ;  /* 0x000ccc0001117983 */ /* 0x002ea20000300800 */
[----:B------:R-:W-:-:S03]  /*47180*/  IADD3.X R19, R19, UR8, RZ, P3, !PT ;  /* 0x0000000813137c10 */ /* 0x000fc60009ffe4ff */
[----:B------:R1:W-:Y:S01]  /*47190*/  LDGSTS.E [R4+0x4580], desc[UR14][R6.64], P0 ;  /* 0x0458000006047fae */ /* 0x0003e2000812184e */
[----:B----4-:R-:W-:-:S03]  /*471a0*/  IADD3 R11, P0, R11, UR13, RZ ;  /* 0x0000000d0b0b7c10 */ /* 0x010fc6000ff1e0ff */
[----:B------:R-:W-:Y:S01]  /*471b0*/  STL [R1+0xc4c], R19 ;  /* 0x000c4c1301007387 */ /* 0x000fe20000100800 */
[----:B---3--:R-:W-:-:S03]  /*471c0*/  IADD3.X R16, R16, UR8, RZ, P0, !PT ;  /* 0x0000000810107c10 */ /* 0x008fc600087fe4ff */
[----:B------:R-:W3:Y:S01]  /*471d0*/  LDL.LU R20, [R1+0xcd4] ;  /* 0x000cd40001147983 */ /* 0x000ee20000300800 */
        /* <DEDUP_REMOVED lines=37> */
[----:B------:R-:W-:Y:S02]  /*47430*/  STL [R1+0xcd0], R14 ;  /* 0x000cd00e01007387 */ /* 0x000fe40000100800 */
[----:B------:R-:W-:Y:S02]  /*47440*/  IMAD.MOV.U32 R7, RZ, RZ, R17 ;  /* 0x000000ffff077224 */ /* 0x000fe400078e0011 */
[----:B------:R1:W-:Y:S04]  /*47450*/  STL [R1+0xccc], R17 ;  /* 0x000ccc1101007387 */ /* 0x0003e80000100800 */
[----:B------:R4:W-:Y:S04]  /*47460*/  STL [R1+0xcd8], R9 ;  /* 0x000cd80901007387 */ /* 0x0009e80000100800 */
[----:B-1----:R-:W2:Y:S01]  /*47470*/  LDL.LU R17, [R1+0xd54] ;  /* 0x000d540001117983 */ /* 0x002ea20000300800 */
[----:B------:R-:W-:-:S02]  /*47480*/  MOV R6, R14 ;  /* 0x0000000e00067202 */ /* 0x000fc40000000f00 */
[----:B---3--:R-:W-:-:S03]  /*47490*/  IADD3.X R20, R20, UR8, RZ, P2, !PT ;  /* 0x0000000814147c10 */ /* 0x008fc600097fe4ff */
[----:B------:R1:W-:Y:S04]  /*474a0*/  LDGSTS.E [R4+0x5400], desc[UR14][R6.64], P0 ;  /* 0x0540000006047fae */ /* 0x0003e8000812184e */
[----:B------:R-:W-:Y:S04]  /*474b0*/  STL [R1+0xcd4], R20 ;  /* 0x000cd41401007387 */ /* 0x000fe80000100800 */
[----:B------:R-:W3:Y:S01]  /*474c0*/  LDL.LU R14, [R1+0xd5c] ;  /* 0x000d5c00010e7983 */ /* 0x000ee20000300800 */
[----:B----4-:R-:W-:Y:S01]  /*474d0*/  IADD3 R11, P1, R11, UR13, RZ ;  /* 0x0000000d0b0b7c10 */ /* 0x010fe2000ff3e0ff */
[----:B-1----:R-:W-:Y:S01]  /*474e0*/  IMAD.MOV.U32 R7, RZ, RZ, R20 ;  /* 0x000000ffff077224 */ /* 0x002fe200078e0014 */
[----:B------:R-:W-:-:S02]  /*474f0*/  MOV R6, R9 ;  /* 0x0000000900067202 */ /* 0x000fc40000000f00 */
[----:B------:R-:W4:Y:S01]  /*47500*/  LDL.LU R9, [R1+0xd68] ;  /* 0x000d680001097983 */ /* 0x000f220000300800 */
        /* <DEDUP_REMOVED lines=40> */
[----:B------:R-:W-:-:S04]  /*47790*/  IMAD.MOV.U32 R7, RZ, RZ, R17 ;  /* 0x000000ffff077224 */ /* 0x000fc800078e0011 */
[----:B------:R3:W-:Y:S04]  /*477a0*/  STL [R1+0xd5c], R14 ;  /* 0x000d5c0e01007387 */ /* 0x0007e80000100800 */
[----:B------:R-:W2:Y:S01]  /*477b0*/  LDL.LU R18, [R1+0xde8] ;  /* 0x000de80001127983 */ /* 0x000ea20000300800 */
[----:B----4-:R-:W-:-:S03]  /*477c0*/  IADD3 R9, P0, R9, UR13, RZ ;  /* 0x0000000d09097c10 */ /* 0x010fc6000ff1e0ff */
[----:B-1----:R-:W4:Y:S04]  /*477d0*/  LDL.LU R17, [R1+0xe50] ;  /* 0x000e500001117983 */ /* 0x002f280000300800 */
[----:B------:R1:W-:Y:S04]  /*477e0*/  STL [R1+0xd68], R9 ;  /* 0x000d680901007387 */ /* 0x0003e80000100800 */
[----:B------:R3:W-:Y:S01]  /*477f0*/  LDGSTS.E [R4+0x5c80], desc[UR14][R6.64], P1 ;  /* 0x05c8000006047fae */ /* 0x0007e2000892184e */
[----:B------:R-:W-:-:S05]  /*47800*/  IADD3.X R11, R11, UR8, RZ, P0, !PT ;  /* 0x000000080b0b7c10 */ /* 0x000fca00087fe4ff */
[----:B------:R1:W-:Y:S04]  /*47810*/  STL [R1+0xd64], R11 ;  /* 0x000d640b01007387 */ /* 0x0003e80000100800 */
[----:B------:R-:W4:Y:S04]  /*47820*/  LDL.LU R20, [R1+0xde4] ;  /* 0x000de40001147983 */ /* 0x000f280000300800 */
[----:B------:R-:W4:Y:S01]  /*47830*/  LDL.LU R19, [R1+0xe4c] ;  /* 0x000e4c0001137983 */ /* 0x000f220000300800 */
[----:B---3--:R-:W-:Y:S01]  /*47840*/  MOV R6, R13 ;  /* 0x0000000d00067202 */ /* 0x008fe20000000f00 */
[----:B------:R-:W-:-:S02]  /*47850*/  IMAD.MOV.U32 R7, RZ, RZ, R14 ;  /* 0x000000ffff077224 */ /* 0x000fc400078e000e */
[----:B------:R-:W3:Y:S04]  /*47860*/  LDL.LU R14, [R1+0xe54] ;  /* 0x000e5400010e7983 */ /* 0x000ee80000300800 */
[----:B------:R1:W-:Y:S02]  /*47870*/  LDGSTS.E [R4+0x5d00], desc[UR14][R6.64], P1 ;  /* 0x05d0000006047fae */ /* 0x0003e4000892184e */
[----:B-1----:R-:W-:Y:S02]  /*47880*/  MOV R6, R9 ;  /* 0x0000000900067202 */ /* 0x002fe40000000f00 */
[----:B------:R-:W3:Y:S01]  /*47890*/  LDL.LU R9, [R1+0xe58] ;  /* 0x000e580001097983 */ /* 0x000ee20000300800 */
[----:B------:R-:W-:-:S03]  /*478a0*/  IMAD.MOV.U32 R7, RZ, RZ, R11 ;  /* 0x000000ffff077224 */ /* 0x000fc600078e000b */
        /* <DEDUP_REMOVED lines=17> */
[----:B------:R-:W-:Y:S01]  /*479c0*/  STL [R1+0xdd8], R15 ;  /* 0x000dd80f01007387 */ /* 0x000fe20000100800 */
[----:B-1----:R-:W-:Y:S01]  /*479d0*/  MOV R6, R15 ;  /* 0x0000000f00067202 */ /* 0x002fe20000000f00 */
[----:B------:R-:W-:-:S02]  /*479e0*/  IMAD.MOV.U32 R7, RZ, RZ, R16 ;  /* 0x000000ffff077224 */ /* 0x000fc400078e0010 */
[----:B------:R1:W-:Y:S04]  /*479f0*/  STL [R1+0xdd4], R16 ;  /* 0x000dd41001007387 */ /* 0x0003e80000100800 */
[----:B------:R-:W-:Y:S04]  /*47a00*/  STL [R1+0xde0], R5 ;  /* 0x000de00501007387 */ /* 0x000fe80000100800 */
[----:B------:R1:W-:Y:S02]  /*47a10*/  LDGSTS.E [R4+0x6480], desc[UR14][R6.64], P0 ;  /* 0x0648000006047fae */ /* 0x0003e4000812184e */
[----:B-1----:R-:W-:-:S02]  /*47a20*/  MOV R6, R5 ;  /* 0x0000000500067202 */ /* 0x002fc40000000f00 */
[----:B--2---:R-:W-:-:S05]  /*47a30*/  IADD3.X R12, R12, UR8, RZ, P1, !PT ;  /* 0x000000080c0c7c10 */ /* 0x004fca0008ffe4ff */
[----:B------:R1:W-:Y:S01]  /*47a40*/  STL [R1+0xddc], R12 ;  /* 0x000ddc0c01007387 */ /* 0x0003e20000100800 */
[----:B------:R-:W-:-:S03]  /*47a50*/  IMAD.MOV.U32 R7, RZ, RZ, R12 ;  /* 0x000000ffff077224 */ /* 0x000fc600078e000c */
[----:B------:R-:W2:Y:S01]  /*47a60*/  LDL.LU R16, [R1+0xe64] ;  /* 0x000e640001107983 */ /* 0x000ea20000300800 */
[----:B------:R-:W-:-:S03]  /*47a70*/  IADD3 R18, P2, R18, UR13, RZ ;  /* 0x0000000d12127c10 */ /* 0x000fc6000ff5e0ff */
[----:B------:R4:W-:Y:S04]  /*47a80*/  LDGSTS.E [R4+0x6500], desc[UR14][R6.64], P0 ;  /* 0x0650000006047fae */ /* 0x0009e8000812184e */
[----:B-1----:R-:W2:Y:S01]  /*47a90*/  LDL.LU R12, [R1+0xe68] ;  /* 0x000e6800010c7983 */ /* 0x002ea20000300800 */
[----:B----4-:R-:W-:-:S03]  /*47aa0*/  IADD3 R17, P3, R17, UR13, RZ ;  /* 0x0000000d11117c10 */ /* 0x010fc6000ff7e0ff */
[----:B------:R-:W4:Y:S04]  /*47ab0*/  LDL.LU R15, [R1+0xed0] ;  /* 0x000ed000010f7983 */ /* 0x000f280000300800 */
[----:B------:R-:W4:Y:S01]  /*47ac0*/  LDL.LU R5, [R1+0xed8] ;  /* 0x000ed80001057983 */ /* 0x000f220000300800 */
[----:B------:R-:W-:-:S03]  /*47ad0*/  MOV R6, R18 ;  /* 0x0000001200067202 */ /* 0x000fc60000000f00 */
[----:B------:R1:W-:Y:S01]  /*47ae0*/  STL [R1+0xde8], R18 ;  /* 0x000de81201007387 */ /* 0x0003e20000100800 */
[----:B------:R-:W-:-:S05]  /*47af0*/  IADD3.X R20, R20, UR8, RZ, P2, !PT ;  /* 0x0000000814147c10 */ /* 0x000fca00097fe4ff */
[----:B------:R1:W-:Y:S01]  /*47b00*/  STL [R1+0xde4], R20 ;  /* 0x000de41401007387 */ /* 0x0003e20000100800 */
[----:B------:R-:W-:-:S03]  /*47b10*/  IADD3.X R19, R19, UR8, RZ, P3, !PT ;  /* 0x0000000813137c10 */ /* 0x000fc60009ffe4ff */
[----:B------:R-:W-:Y:S04]  /*47b20*/  STL [R1+0xe50], R17 ;  /* 0x000e501101007387 */ /* 0x000fe80000100800 */
[----:B-1----:R-:W4:Y:S01]  /*47b30*/  LDL.LU R18, [R1+0xecc] ;  /* 0x000ecc0001127983 */ /* 0x002f220000300800 */
[----:B------:R-:W-:-:S03]  /*47b40*/  IMAD.MOV.U32 R7, RZ, RZ, R20 ;  /* 0x000000ffff077224 */ /* 0x000fc600078e0014 */
[----:B------:R-:W-:Y:S04]  /*47b50*/  STL [R1+0xe4c], R19 ;  /* 0x000e4c1301007387 */ /* 0x000fe80000100800 */
[----:B------:R-:W4:Y:S01]  /*47b60*/  LDL.LU R20, [R1+0xed4] ;  /* 0x000ed40001147983 */ /* 0x000f220000300800 */
[----:B------:R-:W-:-:S03]  /*47b70*/  UISETP.GT.AND UP1, UPT, UR17, 0x36, UPT ;  /* 0x000000361100788c */ /* 0x000fc6000bf24270 */
[----:B------:R1:W-:Y:S01]  /*47b80*/  LDGSTS.E [R4+0x6580], desc[UR14][R6.64], P0 ;  /* 0x0658000006047fae */ /* 0x0003e2000812184e */
[----:B------:R-:W-:-:S04]  /*47b90*/  USEL UR12, URZ, 0x4, !UP1 ;  /* 0x000000043f0c7887 */ /* 0x000fc8000c800000 */
[----:B------:R-:W-:Y:S01]  /*47ba0*/  USEL UR12, UR12, URZ, !UP0 ;  /* 0x0000003f0c0c7287 */ /* 0x000fe2000c000000 */
[----:B---3--:R-:W-:-:S05]  /*47bb0*/  IADD3 R9, P0, R9, UR13, RZ ;  /* 0x0000000d09097c10 */ /* 0x008fca000ff1e0ff */
[----:B------:R-:W-:Y:S01]  /*47bc0*/  ISETP.NE.U32.AND P1, PT, RZ, UR12, PT ;  /* 0x0000000cff007c0c */ /* 0x000fe2000bf25070 */
[----:B-1----:R-:W-:Y:S01]  /*47bd0*/  IMAD.MOV.U32 R7, RZ, RZ, R19 ;  /* 0x000000ffff077224 */ /* 0x002fe200078e0013 */
[----:B------:R-:W-:Y:S02]  /*47be0*/  MOV R6, R17 ;  /* 0x0000001100067202 */ /* 0x000fe40000000f00 */
[----:B------:R-:W-:Y:S02]  /*47bf0*/  IADD3.X R14, R14, UR8, RZ, P0, !PT ;  /* 0x000000080e0e7c10 */ /* 0x000fe400087fe4ff */
[----:B------:R-:W-:Y:S01]  /*47c00*/  IADD3 R11, P2, R11, UR13, RZ ;  /* 0x0000000d0b0b7c10 */ /* 0x000fe2000ff5e0ff */
[----:B------:R1:W-:Y:S03]  /*47c10*/  STL [R1+0xe58], R9 ;  /* 0x000e580901007387 */ /* 0x0003e60000100800 */
[----:B------:R-:W-:Y:S01]  /*47c20*/  IADD3.X R13, R13, UR8, RZ, P2, !PT ;  /* 0x000000080d0d7c10 */ /* 0x000fe200097fe4ff */
[----:B------:R3:W-:Y:S04]  /*47c30*/  STL [R1+0xe54], R14 ;  /* 0x000e540e01007387 */ /* 0x0007e80000100800 */
[----:B------:R1:W-:Y:S04]  /*47c40*/  LDGSTS.E [R4+0x6c00], desc[UR14][R6.64], P1 ;  /* 0x06c0000006047fae */ /* 0x0003e8000892184e */
[----:B------:R-:W-:Y:S01]  /*47c50*/  STL [R1+0xe60], R11 ;  /* 0x000e600b01007387 */ /* 0x000fe20000100800 */
[----:B-1----:R-:W-:-:S03]  /*47c60*/  MOV R6, R9 ;  /* 0x0000000900067202 */ /* 0x002fc60000000f00 */
[----:B------:R-:W4:Y:S04]  /*47c70*/  LDL.LU R9, [R1+0xee0] ;  /* 0x000ee00001097983 */ /* 0x000f280000300800 */
[----:B------:R1:W-:Y:S01]  /*47c80*/  STL [R1+0xe5c], R13 ;  /* 0x000e5c0d01007387 */ /* 0x0003e20000100800 */
[----:B------:R-:W-:-:S03]  /*47c90*/  IMAD.MOV.U32 R7, RZ, RZ, R14 ;  /* 0x000000ffff077224 */ /* 0x000fc600078e000e */
[----:B------:R-:W4:Y:S04]  /*47ca0*/  LDL.LU R19, [R1+0xedc] ;  /* 0x000edc0001137983 */ /* 0x000f280000300800 */
[----:B------:R-:W4:Y:S04]  /*47cb0*/  LDL.LU R17, [R1+0xee4] ;  /* 0x000ee40001117983 */ /* 0x000f280000300800 */
[----:B---3--:R-:W3:Y:S04]  /*47cc0*/  LDL.LU R14, [R1+0xee8] ;  /* 0x000ee800010e7983 */ /* 0x008ee80000300800 */
[----:B------:R1:W-:Y:S02]  /*47cd0*/  LDGSTS.E [R4+0x6c80], desc[UR14][R6.64], P1 ;  /* 0x06c8000006047fae */ /* 0x0003e4000892184e */
[----:B-1----:R-:W-:Y:S01]  /*47ce0*/  IMAD.MOV.U32 R7, RZ, RZ, R13 ;  /* 0x000000ffff077224 */ /* 0x002fe200078e000d */
[----:B------:R-:W-:Y:S01]  /*47cf0*/  MOV R6, R11 ;  /* 0x0000000b00067202 */ /* 0x000fe20000000f00 */
[----:B------:R-:W3:Y:S04]  /*47d00*/  LDL.LU R13, [R1+0xf4c] ;  /* 0x000f4c00010d7983 */ /* 0x000ee80000300800 */
[----:B------:R-:W3:Y:S04]  /*47d10*/  LDL.LU R11, [R1+0xf50] ;  /* 0x000f5000010b7983 */ /* 0x000ee80000300800 */
[----:B------:R1:W-:Y:S01]  /*47d20*/  LDGSTS.E [R4+0x6d00], desc[UR14][R6.64], P1 ;  /* 0x06d0000006047fae */ /* 0x0003e2000892184e */
[----:B--2---:R-:W-:-:S04]  /*47d30*/  IADD3 R12, P0, R12, UR13, RZ ;  /* 0x0000000d0c0c7c10 */ /* 0x004fc8000ff1e0ff */
[----:B------:R-:W-:Y:S02]  /*47d40*/  IADD3.X R16, R16, UR8, RZ, P0, !PT ;  /* 0x0000000810107c10 */ /* 0x000fe400087fe4ff */
[----:B-1----:R-:W-:-:S03]  /*47d50*/  MOV R6, R12 ;  /* 0x0000000c00067202 */ /* 0x002fc60000000f00 */
[----:B------:R-:W-:-:S05]  /*47d60*/  IMAD.MOV.U32 R7, RZ, RZ, R16 ;  /* 0x000000ffff077224 */ /* 0x000fca00078e0010 */
[----:B------:R1:W-:Y:S01]  /*47d70*/  LDGSTS.E [R4+0x6d80], desc[UR14][R6.64], P1 ;  /* 0x06d8000006047fae */ /* 0x0003e2000892184e */
[----:B----4-:R-:W-:Y:S02]  /*47d80*/  IADD3 R15, P1, R15, UR13, RZ ;  /* 0x0000000d0f0f7c10 */ /* 0x010fe4000ff3e0ff */
[----:B------:R-:W-:Y:S01]  /*47d90*/  IADD3 R5, P2, R5, UR13, RZ ;  /* 0x0000000d05057c10 */ /* 0x000fe2000ff5e0ff */
[----:B------:R-:W-:Y:S04]  /*47da0*/  STL [R1+0xe68], R12 ;  /* 0x000e680c01007387 */ /* 0x000fe80000100800 */
[----:B------:R2:W-:Y:S04]  /*47db0*/  STL [R1+0xe64], R16 ;  /* 0x000e641001007387 */ /* 0x0005e80000100800 */
[----:B--2---:R-:W2:Y:S01]  /*47dc0*/  LDL.LU R16, [R1+0xf58] ;  /* 0x000f580001107983 */ /* 0x004ea20000300800 */
[----:B------:R-:W-:-:S03]  /*47dd0*/  IADD3.X R18, R18, UR8, RZ, P1, !PT ;  /* 0x0000000812127c10 */ /* 0x000fc60008ffe4ff */
[----:B------:R-:W4:Y:S04]  /*47de0*/  LDL.LU R12, [R1+0xf60] ;  /* 0x000f6000010c7983 */ /* 0x000f280000300800 */
[----:B------:R-:W-:Y:S01]  /*47df0*/  STL [R1+0xed0], R15 ;  /* 0x000ed00f01007387 */ /* 0x000fe20000100800 */
[----:B-1----:R-:W-:Y:S01]  /*47e00*/  IMAD.MOV.U32 R7, RZ, RZ, R18 ;  /* 0x000000ffff077224 */ /* 0x002fe200078e0012 */
[----:B------:R-:W-:Y:S02]  /*47e10*/  IADD3.X R20, R20, UR8, RZ, P2, !PT ;  /* 0x0000000814147c10 */ /* 0x000fe400097fe4ff */
[----:B------:R1:W-:Y:S04]  /*47e20*/  STL [R1+0xecc], R18 ;  /* 0x000ecc1201007387 */ /* 0x0003e80000100800 */
[----:B------:R3:W-:Y:S01]  /*47e30*/  STL [R1+0xed8], R5 ;  /* 0x000ed80501007387 */ /* 0x0007e20000100800 */
[----:B------:R-:W-:-:S03]  /*47e40*/  MOV R6, R15 ;  /* 0x0000000f00067202 */ /* 0x000fc60000000f00 */
[----:B-1----:R-:W4:Y:S04]  /*47e50*/  LDL.LU R18, [R1+0xf54] ;  /* 0x000f540001127983 */ /* 0x002f280000300800 */
[----:B------:R-:W-:Y:S04]  /*47e60*/  STL [R1+0xed4], R20 ;  /* 0x000ed41401007387 */ /* 0x000fe80000100800 */
[----:B------:R-:W4:Y:S01]  /*47e70*/  LDL.LU R15, [R1+0xf5c] ;  /* 0x000f5c00010f7983 */ /* 0x000f220000300800 */
[----:B------:R-:W-:-:S04]  /*47e80*/  UISETP.GT.AND UP1, UPT, UR17, 0x3a, UPT ;  /* 0x0000003a1100788c */ /* 0x000fc8000bf24270 */
[----:B------:R-:W-:-:S04]  /*47e90*/  USEL UR12, URZ, 0x4, !UP1 ;  /* 0x000000043f0c7887 */ /* 0x000fc8000c800000 */
[----:B------:R-:W-:-:S06]  /*47ea0*/  USEL UR12, UR12, URZ, !UP0 ;  /* 0x0000003f0c0c7287 */ /* 0x000fcc000c000000 */
[----:B------:R-:W-:Y:S02]  /*47eb0*/  ISETP.NE.U32.AND P0, PT, RZ, UR12, PT ;  /* 0x0000000cff007c0c */ /* 0x000fe4000bf05070 */
[----:B------:R-:W-:-:S11]  /*47ec0*/  IADD3 R9, P1, R9, UR13, RZ ;  /* 0x0000000d09097c10 */ /* 0x000fd6000ff3e0ff */
[----:B------:R1:W-:Y:S01]  /*47ed0*/  LDGSTS.E [R4+0x7400], desc[UR14][R6.64], P0 ;  /* 0x0740000006047fae */ /* 0x0003e2000812184e */
[----:B------:R-:W-:Y:S02]  /*47ee0*/  IADD3.X R19, R19, UR8, RZ, P1, !PT ;  /* 0x0000000813137c10 */ /* 0x000fe40008ffe4ff */
[----:B-1----:R-:W-:Y:S01]  /*47ef0*/  MOV R6, R5 ;  /* 0x0000000500067202 */ /* 0x002fe20000000f00 */
[----:B------:R-:W-:Y:S01]  /*47f00*/  IMAD.MOV.U32 R7, RZ, RZ, R20 ;  /* 0x000000ffff077224 */ /* 0x000fe200078e0014 */
[----:B---3--:R-:W3:Y:S01]  /*47f10*/  LDL.LU R5, [R1+0xf68] ;  /* 0x000f680001057983 */ /* 0x008ee20000300800 */
[----:B------:R-:W-:-:S03]  /*47f20*/  IADD3 R14, P2, R14, UR13, RZ ;  /* 0x0000000d0e0e7c10 */ /* 0x000fc6000ff5e0ff */
[----:B------:R1:W-:Y:S04]  /*47f30*/  LDGSTS.E [R4+0x7480], desc[UR14][R6.64], P0 ;  /* 0x0748000006047fae */ /* 0x0003e8000812184e */
[----:B------:R1:W-:Y:S04]  /*47f40*/  STL [R1+0xee0], R9 ;  /* 0x000ee00901007387 */ /* 0x0003e80000100800 */
[----:B------:R-:W-:Y:S01]  /*47f50*/  STL [R1+0xedc], R19 ;  /* 0x000edc1301007387 */ /* 0x000fe20000100800 */
[----:B-1----:R-:W-:-:S03]  /*47f60*/  MOV R6, R9 ;  /* 0x0000000900067202 */ /* 0x002fc60000000f00 */
[----:B------:R-:W3:Y:S01]  /*47f70*/  LDL.LU R9, [R1+0xf64] ;  /* 0x000f640001097983 */ /* 0x000ee20000300800 */
[----:B------:R-:W-:Y:S01]  /*47f80*/  IMAD.MOV.U32 R7, RZ, RZ, R19 ;  /* 0x000000ffff077224 */ /* 0x000fe200078e0013 */
[----:B------:R-:W-:Y:S02]  /*47f90*/  IADD3.X R17, R17, UR8, RZ, P2, !PT ;  /* 0x0000000811117c10 */ /* 0x000fe400097fe4ff */
[----:B------:R-:W-:Y:S01]  /*47fa0*/  IADD3 R11, P3, R11, UR13, RZ ;  /* 0x0000000d0b0b7c10 */ /* 0x000fe2000ff7e0ff */
[----:B------:R-:W-:Y:S03]  /*47fb0*/  STL [R1+0xee8], R14 ;  /* 0x000ee80e01007387 */ /* 0x000fe60000100800 */
[----:B------:R-:W-:Y:S01]  /*47fc0*/  IADD3.X R13, R13, UR8, RZ, P3, !PT ;  /* 0x000000080d0d7c10 */ /* 0x000fe20009ffe4ff */
[----:B------:R1:W-:Y:S04]  /*47fd0*/  LDGSTS.E [R4+0x7500], desc[UR14][R6.64], P0 ;  /* 0x0750000006047fae */ /* 0x0003e8000812184e */
[----:B------:R1:W-:Y:S04]  /*47fe0*/  STL [R1+0xee4], R17 ;  /* 0x000ee41101007387 */ /* 0x0003e80000100800 */
[----:B------:R-:W-:Y:S01]  /*47ff0*/  STL [R1+0xf50], R11 ;  /* 0x000f500b01007387 */ /* 0x000fe20000100800 */
[----:B-1----:R-:W-:Y:S01]  /*48000*/  MOV R6, R14 ;  /* 0x0000000e00067202 */ /* 0x002fe20000000f00 */
[----:B------:R-:W-:-:S02]  /*48010*/  IMAD.MOV.U32 R7, RZ, RZ, R17 ;  /* 0x000000ffff077224 */ /* 0x000fc400078e0011 */
[----:B------:R-:W3:Y:S04]  /*48020*/  LDL.LU R20, [R1+0x1940] ;  /* 0x0019400001147983 */ /* 0x000ee80000300800 */
[----:B------:R1:W-:Y:S04]  /*48030*/  STL [R1+0xf4c], R13 ;  /* 0x000f4c0d01007387 */ /* 0x0003e80000100800 */
[----:B------:R1:W-:Y:S04]  /*48040*/  LDGSTS.E [R4+0x7580], desc[UR14][R6.64], P0 ;  /* 0x0758000006047fae */ /* 0x0003e8000812184e */
[----:B------:R-:W3:Y:S04]  /*48050*/  LDL.LU R21, [R1+0x1934] ;  /* 0x0019340001157983 */ /* 0x000ee80000300800 */
[----:B------:R-:W3:Y:S01]  /*48060*/  LDL.LU R17, [R1+0x192c] ;  /* 0x00192c0001117983 */ /* 0x000ee20000300800 */
[----:B-1----:R-:W-:-:S03]  /*48070*/  IMAD.MOV.U32 R7, RZ, RZ, R13 ;  /* 0x000000ffff077224 */ /* 0x002fc600078e000d */
[----:B------:R-:W3:Y:S01]  /*48080*/  LDL.LU R13, [R1+0x1938] ;  /* 0x00193800010d7983 */ /* 0x000ee20000300800 */
[----:B------:R-:W-:-:S03]  /*48090*/  MOV R6, R11 ;  /* 0x0000000b00067202 */ /* 0x000fc60000000f00 */
[----:B------:R-:W3:Y:S04]  /*480a0*/  LDL.LU R14, [R1+0x1924] ;  /* 0x00192400010e7983 */ /* 0x000ee80000300800 */
[----:B------:R-:W3:Y:S01]  /*480b0*/  LDL.LU R11, [R1+0x1930] ;  /* 0x00193000010b7983 */ /* 0x000ee20000300800 */
[----:B------:R-:W-:-:S04]  /*480c0*/  UISETP.GT.AND UP1, UPT, UR17, 0x3e, UPT ;  /* 0x0000003e1100788c */ /* 0x000fc8000bf24270 */
[----:B------:R-:W-:-:S04]  /*480d0*/  USEL UR12, URZ, 0x4, !UP1 ;  /* 0x000000043f0c7887 */ /* 0x000fc8000c800000 */
[----:B------:R-:W-:-:S06]  /*480e0*/  USEL UR12, UR12, URZ, !UP0 ;  /* 0x0000003f0c0c7287 */ /* 0x000fcc000c000000 */
[----:B------:R-:W-:-:S13]  /*480f0*/  ISETP.NE.U32.AND P1, PT, RZ, UR12, PT ;  /* 0x0000000cff007c0c */ /* 0x000fda000bf25070 */
[----:B------:R1:W-:Y:S01]  /*48100*/  LDGSTS.E [R4+0x7c00], desc[UR14][R6.64], P1 ;  /* 0x07c0000006047fae */ /* 0x0003e2000892184e */
[----:B--2---:R-:W-:Y:S02]  /*48110*/  IADD3 R16, P0, R16, UR13, RZ ;  /* 0x0000000d10107c10 */ /* 0x004fe4000ff1e0ff */
[----:B----4-:R-:W-:Y:S02]  /*48120*/  IADD3 R12, P2, R12, UR13, RZ ;  /* 0x0000000d0c0c7c10 */ /* 0x010fe4000ff5e0ff */
[----:B-1----:R-:W-:Y:S01]  /*48130*/  MOV R6, R16 ;  /* 0x0000001000067202 */ /* 0x002fe20000000f00 */
[----:B------:R-:W-:Y:S01]  /*48140*/  STL [R1+0xf58], R16 ;  /* 0x000f581001007387 */ /* 0x000fe20000100800 */
[----:B------:R-:W-:-:S05]  /*48150*/  IADD3.X R18, R18, UR8, RZ, P0, !PT ;  /* 0x0000000812127c10 */ /* 0x000fca00087fe4ff */
[----:B------:R-:W-:Y:S01]  /*48160*/  IMAD.MOV.U32 R7, RZ, RZ, R18 ;  /* 0x000000ffff077224 */ /* 0x000fe200078e0012 */
[----:B------:R-:W-:Y:S01]  /*48170*/  IADD3.X R15, R15, UR8, RZ, P2, !PT ;  /* 0x000000080f0f7c10 */ /* 0x000fe200097fe4ff */
[----:B------:R-:W-:Y:S04]  /*48180*/  STL [R1+0xf54], R18 ;  /* 0x000f541201007387 */ /* 0x000fe80000100800 */
[----:B------:R1:W-:Y:S04]  /*48190*/  STL [R1+0xf60], R12 ;  /* 0x000f600c01007387 */ /* 0x0003e80000100800 */
[----:B------:R2:W-:Y:S04]  /*481a0*/  LDGSTS.E [R4+0x7c80], desc[UR14][R6.64], P1 ;  /* 0x07c8000006047fae */ /* 0x0005e8000892184e */
[----:B------:R4:W-:Y:S04]  /*481b0*/  STL [R1+0xf5c], R15 ;  /* 0x000f5c0f01007387 */ /* 0x0009e80000100800 */
[----:B------:R-:W4:Y:S01]  /*481c0*/  LDL.LU R19, [R1+0x18fc] ;  /* 0x0018fc0001137983 */ /* 0x000f220000300800 */
[----:B--2---:R-:W-:-:S03]  /*481d0*/  MOV R6, R12 ;  /* 0x0000000c00067202 */ /* 0x004fc60000000f00 */
[----:B-1----:R-:W2:Y:S01]  /*481e0*/  LDL.LU R12, [R1+0x1928] ;  /* 0x00192800010c7983 */ /* 0x002ea20000300800 */
[----:B------:R-:W-:Y:S01]  /*481f0*/  UISETP.GT.AND UP1, UPT, UR17, 0x3, UPT ;  /* 0x000000031100788c */ /* 0x000fe2000bf24270 */
[----:B------:R-:W-:-:S03]  /*48200*/  IMAD.MOV.U32 R7, RZ, RZ, R15 ;  /* 0x000000ffff077224 */ /* 0x000fc600078e000f */
[----:B------:R-:W-:Y:S02]  /*48210*/  USEL UR12, URZ, 0x4, !UP1 ;  /* 0x000000043f0c7887 */ /* 0x000fe4000c800000 */
[----:B------:R1:W-:Y:S02]  /*48220*/  LDGSTS.E [R4+0x7d00], desc[UR14][R6.64], P1 ;  /* 0x07d0000006047fae */ /* 0x0003e4000892184e */
[----:B------:R-:W-:Y:S01]  /*48230*/  USEL UR12, UR12, URZ, !UP0 ;  /* 0x0000003f0c0c7287 */ /* 0x000fe2000c000000 */
[----:B---3--:R-:W-:-:S04]  /*48240*/  IADD3 R5, P0, R5, UR13, RZ ;  /* 0x0000000d05057c10 */ /* 0x008fc8000ff1e0ff */
[----:B-1----:R-:W-:Y:S01]  /*48250*/  MOV R6, R5 ;  /* 0x0000000500067202 */ /* 0x002fe20000000f00 */
[----:B------:R1:W-:Y:S01]  /*48260*/  STL [R1+0xf68], R5 ;  /* 0x000f680501007387 */ /* 0x0003e20000100800 */
[----:B------:R-:W-:-:S05]  /*48270*/  IADD3.X R9, R9, UR8, RZ, P0, !PT ;  /* 0x0000000809097c10 */ /* 0x000fca00087fe4ff */
[----:B------:R-:W-:Y:S01]  /*48280*/  IMAD.MOV.U32 R7, RZ, RZ, R9 ;  /* 0x000000ffff077224 */ /* 0x000fe200078e0009 */
[----:B------:R3:W-:Y:S04]  /*48290*/  STL [R1+0xf64], R9 ;  /* 0x000f640901007387 */ /* 0x0007e80000100800 */
[----:B------:R-:W2:Y:S01]  /*482a0*/  LDL.LU R18, [R1+0x18b4] ;  /* 0x0018b40001127983 */ /* 0x000ea20000300800 */
[----:B------:R-:W-:-:S03]  /*482b0*/  ISETP.NE.U32.AND P0, PT, RZ, UR12, PT ;  /* 0x0000000cff007c0c */ /* 0x000fc6000bf05070 */
[----:B----4-:R-:W4:Y:S04]  /*482c0*/  LDL.LU R15, [R1+0x18c0] ;  /* 0x0018c000010f7983 */ /* 0x010f280000300800 */
[----:B------:R3:W-:Y:S01]  /*482d0*/  LDGSTS.E [R4+0x7d80], desc[UR14][R6.64], P1 ;  /* 0x07d8000006047fae */ /* 0x0007e2000892184e */
[----:B-1----:R-:W-:-:S03]  /*482e0*/  LOP3.LUT R5, R8, 0x60, RZ, 0x3c, !PT ;  /* 0x0000006008057812 */ /* 0x002fc600078e3cff */
[----:B------:R-:W4:Y:S01]  /*482f0*/  LDL.LU R16, [R1+0x18ac] ;  /* 0x0018ac0001107983 */ /* 0x000f220000300800 */
[----:B------:R-:W-:-:S03]  /*48300*/  IADD3 R20, P1, R20, UR13, RZ ;  /* 0x0000000d14147c10 */ /* 0x000fc6000ff3e0ff */
[----:B---3--:R-:W3:Y:S01]  /*48310*/  LDL.LU R9, [R1+0x18b8] ;  /* 0x0018b80001097983 */ /* 0x008ee20000300800 */
[----:B------:R-:W-:Y:S01]  /*48320*/  IADD3 R5, R5, UR18, RZ ;  /* 0x0000001205057c10 */ /* 0x000fe2000fffe0ff */
[----:B------:R-:W-:Y:S01]  /*48330*/  IMAD.MOV.U32 R6, RZ, RZ, R20 ;  /* 0x000000ffff067224 */ /* 0x000fe200078e0014 */
[----:B------:R-:W-:-:S04]  /*48340*/  IADD3.X R21, R21, UR8, RZ, P1, !PT ;  /* 0x0000000815157c10 */ /* 0x000fc80008ffe4ff */
[----:B------:R-:W-:Y:S01]  /*48350*/  MOV R7, R21 ;  /* 0x0000001500077202 */ /* 0x000fe20000000f00 */
[----:B------:R-:W-:Y:S01]  /*48360*/  STL [R1+0x1940], R20 ;  /* 0x0019401401007387 */ /* 0x000fe20000100800 */
[----:B------:R-:W-:-:S03]  /*48370*/  IADD3 R13, P1, R13, UR13, RZ ;  /* 0x0000000d0d0d7c10 */ /* 0x000fc6000ff3e0ff */
[----:B------:R-:W-:Y:S01]  /*48380*/  STL [R1+0x1934], R21 ;  /* 0x0019341501007387 */ /* 0x000fe20000100800 */
[----:B------:R-:W-:-:S03]  /*48390*/  IADD3.X R17, R17, UR8, RZ, P1, !PT ;  /* 0x0000000811117c10 */ /* 0x000fc60008ffe4ff */
[----:B------:R1:W-:Y:S01]  /*483a0*/  LDGSTS.E [R5+0x600], desc[UR14][R6.64], P0 ;  /* 0x0060000006057fae */ /* 0x0003e2000812184e */
[----:B------:R-:W-:-:S03]  /*483b0*/  IADD3 R11, P2, R11, UR13, RZ ;  /* 0x0000000d0b0b7c10 */ /* 0x000fc6000ff5e0ff */
[----:B------:R1:W-:Y:S01]  /*483c0*/  STL [R1+0x1938], R13 ;  /* 0x0019380d01007387 */ /* 0x0003e20000100800 */
[----:B------:R-:W-:-:S03]  /*483d0*/  IADD3.X R14, R14, UR8, RZ, P2, !PT ;  /* 0x000000080e0e7c10 */ /* 0x000fc600097fe4ff */
[----:B------:R-:W-:Y:S01]  /*483e0*/  STL [R1+0x192c], R17 ;  /* 0x00192c1101007387 */ /* 0x000fe20000100800 */
[----:B-1----:R-:W-:Y:S01]  /*483f0*/  IMAD.MOV.U32 R6, RZ, RZ, R13 ;  /* 0x000000ffff067224 */ /* 0x002fe200078e000d */
[----:B------:R-:W-:Y:S02]  /*48400*/  MOV R7, R17 ;  /* 0x0000001100077202 */ /* 0x000fe40000000f00 */
[----:B------:R-:W-:Y:S04]  /*48410*/  STL [R1+0x1930], R11 ;  /* 0x0019300b01007387 */ /* 0x000fe80000100800 */
[----:B------:R-:W3:Y:S04]  /*48420*/  LDL.LU R13, [R1+0x18b0] ;  /* 0x0018b000010d7983 */ /* 0x000ee80000300800 */
[----:B------:R1:W-:Y:S04]  /*48430*/  LDGSTS.E [R5+0x680], desc[UR14][R6.64], P0 ;  /* 0x0068000006057fae */ /* 0x0003e8000812184e */
[----:B------:R1:W-:Y:S02]  /*48440*/  STL [R1+0x1924], R14 ;  /* 0x0019240e01007387 */ /* 0x0003e40000100800 */
[----:B-1----:R-:W-:-:S02]  /*48450*/  MOV R7, R14 ;  /* 0x0000000e00077202 */ /* 0x002fc40000000f00 */
[----:B------:R-:W3:Y:S01]  /*48460*/  LDL.LU R14, [R1+0x18a4] ;  /* 0x0018a400010e7983 */ /* 0x000ee20000300800 */
[----:B------:R-:W-:-:S03]  /*48470*/  IMAD.MOV.U32 R6, RZ, RZ, R11 ;  /* 0x000000ffff067224 */ /* 0x000fc600078e000b */
[----:B------:R-:W3:Y:S04]  /*48480*/  LDL.LU R17, [R1+0x18a8] ;  /* 0x0018a80001117983 */ /* 0x000ee80000300800 */
[----:B------:R-:W3:Y:S04]  /*48490*/  LDL.LU R11, [R1+0x1840] ;  /* 0x00184000010b7983 */ /* 0x000ee80000300800 */
[----:B------:R1:W-:Y:S01]  /*484a0*/  LDGSTS.E [R5+0x700], desc[UR14][R6.64], P0 ;  /* 0x0070000006057fae */ /* 0x0003e2000812184e */
[----:B--2---:R-:W-:-:S04]  /*484b0*/  IADD3 R12, P1, R12, UR13, RZ ;  /* 0x0000000d0c0c7c10 */ /* 0x004fc8000ff3e0ff */
[----:B------:R-:W-:Y:S01]  /*484c0*/  IADD3.X R19, R19, UR8, RZ, P1, !PT ;  /* 0x0000000813137c10 */ /* 0x000fe20008ffe4ff */
[----:B------:R-:W-:Y:S03]  /*484d0*/  STL [R1+0x1928], R12 ;  /* 0x0019280c01007387 */ /* 0x000fe60000100800 */
[----:B-1----:R-:W-:Y:S01]  /*484e0*/  MOV R7, R19 ;  /* 0x0000001300077202 */ /* 0x002fe20000000f00 */
[----:B------:R1:W-:Y:S04]  /*484f0*/  STL [R1+0x18fc], R19 ;  /* 0x0018fc1301007387 */ /* 0x0003e80000100800 */
[----:B-1----:R-:W2:Y:S01]  /*48500*/  LDL.LU R19, [R1+0x185c] ;  /* 0x00185c0001137983 */ /* 0x002ea20000300800 */
[----:B------:R-:W-:Y:S01]  /*48510*/  UISETP.GT.AND UP1, UPT, UR17, 0x7, UPT ;  /* 0x000000071100788c */ /* 0x000fe2000bf24270 */
[----:B------:R-:W-:-:S02]  /*48520*/  IMAD.MOV.U32 R6, RZ, RZ, R12 ;  /* 0x000000ffff067224 */ /* 0x000fc400078e000c */
[----:B------:R-:W2:Y:S01]  /*48530*/  LDL.LU R20, [R1+0x1834] ;  /* 0x0018340001147983 */ /* 0x000ea20000300800 */
[----:B------:R-:W-:-:S03]  /*48540*/  USEL UR12, URZ, 0x4, !UP1 ;  /* 0x000000043f0c7887 */ /* 0x000fc6000c800000 */
[----:B------:R-:W2:Y:S01]  /*48550*/  LDL.LU R12, [R1+0x1838] ;  /* 0x00183800010c7983 */ /* 0x000ea20000300800 */
[----:B------:R-:W-:-:S03]  /*48560*/  USEL UR12, UR12, URZ, !UP0 ;  /* 0x0000003f0c0c7287 */ /* 0x000fc6000c000000 */
[----:B------:R-:W2:Y:S04]  /*48570*/  LDL.LU R8, [R1+0x1830] ;  /* 0x0018300001087983 */ /* 0x000ea80000300800 */
[----:B------:R1:W-:Y:S01]  /*48580*/  LDGSTS.E [R5+0x780], desc[UR14][R6.64], P0 ;  /* 0x0078000006057fae */ /* 0x0003e2000812184e */
[----:B------:R-:W-:Y:S02]  /*48590*/  ISETP.NE.U32.AND P0, PT, RZ, UR12, PT ;  /* 0x0000000cff007c0c */ /* 0x000fe4000bf05070 */
[----:B----4-:R-:W-:-:S04]  /*485a0*/  IADD3 R15, P1, R15, UR13, RZ ;  /* 0x0000000d0f0f7c10 */ /* 0x010fc8000ff3e0ff */
[----:B------:R-:W-:Y:S01]  /*485b0*/  IADD3.X R18, R18, UR8, RZ, P1, !PT ;  /* 0x0000000812127c10 */ /* 0x000fe20008ffe4ff */
[----:B------:R-:W-:Y:S01]  /*485c0*/  STL [R1+0x18c0], R15 ;  /* 0x0018c00f01007387 */ /* 0x000fe20000100800 */
[----:B---3--:R-:W-:-:S03]  /*485d0*/  IADD3 R9, P2, R9, UR13, RZ ;  /* 0x0000000d09097c10 */ /* 0x008fc6000ff5e0ff */
[----:B------:R3:W-:Y:S01]  /*485e0*/  STL [R1+0x18b4], R18 ;  /* 0x0018b41201007387 */ /* 0x0007e20000100800 */
[----:B-1----:R-:W-:-:S03]  /*485f0*/  MOV R7, R18 ;  /* 0x0000001200077202 */ /* 0x002fc60000000f00 */
[----:B------:R1:W-:Y:S04]  /*48600*/  STL [R1+0x18b8], R9 ;  /* 0x0018b80901007387 */ /* 0x0003e80000100800 */
[----:B---3--:R-:W3:Y:S01]  /*48610*/  LDL.LU R18, [R1+0x182c] ;  /* 0x00182c0001127983 */ /* 0x008ee20000300800 */
[----:B------:R-:W-:Y:S01]  /*48620*/  IMAD.MOV.U32 R6, RZ, RZ, R15 ;  /* 0x000000ffff067224 */ /* 0x000fe200078e000f */
[----:B------:R-:W-:-:S04]  /*48630*/  IADD3.X R16, R16, UR8, RZ, P2, !PT ;  /* 0x0000000810107c10 */ /* 0x000fc800097fe4ff */
[----:B------:R4:W-:Y:S04]  /*48640*/  LDGSTS.E [R5+0xe00], desc[UR14][R6.64], P0 ;  /* 0x00e0000006057fae */ /* 0x0009e8000812184e */
[----:B------:R-:W-:Y:S04]  /*48650*/  STL [R1+0x18ac], R16 ;  /* 0x0018ac1001007387 */ /* 0x000fe80000100800 */
[----:B------:R-:W3:Y:S01]  /*48660*/  LDL.LU R15, [R1+0x1824] ;  /* 0x00182400010f7983 */ /* 0x000ee20000300800 */
[----:B----4-:R-:W-:Y:S01]  /*48670*/  IMAD.MOV.U32 R6, RZ, RZ, R9 ;  /* 0x000000ffff067224 */ /* 0x010fe200078e0009 */
[----:B------:R-:W-:-:S02]  /*48680*/  MOV R7, R16 ;  /* 0x0000001000077202 */ /* 0x000fc40000000f00 */
[----:B-1----:R-:W4:Y:S04]  /*48690*/  LDL.LU R9, [R1+0x1828] ;  /* 0x0018280001097983 */ /* 0x002f280000300800 */
[----:B------:R1:W-:Y:S01]  /*486a0*/  LDGSTS.E [R5+0xe80], desc[UR14][R6.64], P0 ;  /* 0x00e8000006057fae */ /* 0x0003e2000812184e */
[----:B------:R-:W-:-:S05]  /*486b0*/  IADD3 R13, P1, R13, UR13, RZ ;  /* 0x0000000d0d0d7c10 */ /* 0x000fca000ff3e0ff */
[----:B------:R1:W-:Y:S02]  /*486c0*/  STL [R1+0x18b0], R13 ;  /* 0x0018b00d01007387 */ /* 0x0003e40000100800 */
[----:B-1----:R-:W-:Y:S01]  /*486d0*/  IMAD.MOV.U32 R6, RZ, RZ, R13 ;  /* 0x000000ffff067224 */ /* 0x002fe200078e000d */
[----:B------:R-:W-:-:S05]  /*486e0*/  IADD3.X R14, R14, UR8, RZ, P1, !PT ;  /* 0x000000080e0e7c10 */ /* 0x000fca0008ffe4ff */
[----:B------:R1:W-:Y:S04]  /*486f0*/  STL [R1+0x18a4], R14 ;  /* 0x0018a40e01007387 */ /* 0x0003e80000100800 */
[----:B------:R-:W4:Y:S01]  /*48700*/  LDL.LU R13, [R1+0x17dc] ;  /* 0x0017dc00010d7983 */ /* 0x000f220000300800 */
[----:B------:R-:W-:Y:S02]  /*48710*/  IADD3 R17, P2, R17, UR13, RZ ;  /* 0x0000000d11117c10 */ /* 0x000fe4000ff5e0ff */
[----:B------:R-:W-:Y:S01]  /*48720*/  MOV R7, R14 ;  /* 0x0000000e00077202 */ /* 0x000fe20000000f00 */
[----:B------:R-:W4:Y:S01]  /*48730*/  LDL.LU R16, [R1+0x17d0] ;  /* 0x0017d00001107983 */ /* 0x000f220000300800 */
[----:B------:R-:W-:-:S03]  /*48740*/  IADD3 R11, P3, R11, UR13, RZ ;  /* 0x0000000d0b0b7c10 */ /* 0x000fc6000ff7e0ff */
[----:B-1----:R-:W4:Y:S04]  /*48750*/  LDL.LU R14, [R1+0x17b8] ;  /* 0x0017b800010e7983 */ /* 0x002f280000300800 */
[----:B------:R1:W-:Y:S04]  /*48760*/  STL [R1+0x18a8], R17 ;  /* 0x0018a81101007387 */ /* 0x0003e80000100800 */
[----:B------:R1:W-:Y:S02]  /*48770*/  LDGSTS.E [R5+0xf00], desc[UR14][R6.64], P0 ;  /* 0x00f0000006057fae */ /* 0x0003e4000812184e */
[----:B-1----:R-:W-:Y:S01]  /*48780*/  IMAD.MOV.U32 R6, RZ, RZ, R17 ;  /* 0x000000ffff067224 */ /* 0x002fe200078e0011 */
[----:B--2---:R-:W-:-:S05]  /*48790*/  IADD3.X R19, R19, UR8, RZ, P2, !PT ;  /* 0x0000000813137c10 */ /* 0x004fca00097fe4ff */
[----:B------:R1:W-:Y:S04]  /*487a0*/  STL [R1+0x185c], R19 ;  /* 0x00185c1301007387 */ /* 0x0003e80000100800 */
[----:B------:R2:W-:Y:S04]  /*487b0*/  STL [R1+0x1840], R11 ;  /* 0x0018400b01007387 */ /* 0x0005e80000100800 */
[----:B------:R-:W4:Y:S01]  /*487c0*/  LDL.LU R17, [R1+0x17b4] ;  /* 0x0017b40001117983 */ /* 0x000f220000300800 */
[----:B------:R-:W-:-:S04]  /*487d0*/  UISETP.GT.AND UP1, UPT, UR17, 0xb, UPT ;  /* 0x0000000b1100788c */ /* 0x000fc8000bf24270 */
[----:B------:R-:W-:-:S04]  /*487e0*/  USEL UR12, URZ, 0x4, !UP1 ;  /* 0x000000043f0c7887 */ /* 0x000fc8000c800000 */
[----:B------:R-:W-:Y:S01]  /*487f0*/  USEL UR12, UR12, URZ, !UP0 ;  /* 0x0000003f0c0c7287 */ /* 0x000fe2000c000000 */
[----:B------:R-:W-:-:S05]  /*48800*/  MOV R7, R19 ;  /* 0x0000001300077202 */ /* 0x000fca0000000f00 */
[----:B------:R-:W-:Y:S01]  /*48810*/  ISETP.NE.U32.AND P1, PT, RZ, UR12, PT ;  /* 0x0000000cff007c0c */ /* 0x000fe2000bf25070 */
[----:B------:R2:W-:Y:S01]  /*48820*/  LDGSTS.E [R5+0xf80], desc[UR14][R6.64], P0 ;  /* 0x00f8000006057fae */ /* 0x0005e2000812184e */
[----:B------:R-:W-:Y:S02]  /*48830*/  IADD3.X R20, R20, UR8, RZ, P3, !PT ;  /* 0x0000000814147c10 */ /* 0x000fe40009ffe4ff */
[----:B------:R-:W-:Y:S02]  /*48840*/  IADD3 R12, P0, R12, UR13, RZ ;  /* 0x0000000d0c0c7c10 */ /* 0x000fe4000ff1e0ff */
[----:B------:R-:W-:Y:S01]  /*48850*/  IADD3 R8, P2, R8, UR13, RZ ;  /* 0x0000000d08087c10 */ /* 0x000fe2000ff5e0ff */
[----:B------:R-:W-:Y:S04]  /*48860*/  STL [R1+0x1834], R20 ;  /* 0x0018341401007387 */ /* 0x000fe80000100800 */
[----:B-1----:R-:W4:Y:S01]  /*48870*/  LDL.LU R19, [R1+0x17ac] ;  /* 0x0017ac0001137983 */ /* 0x002f220000300800 */
[----:B--2---:R-:W-:Y:S01]  /*48880*/  IMAD.MOV.U32 R6, RZ, RZ, R11 ;  /* 0x000000ffff067224 */ /* 0x004fe200078e000b */
[----:B------:R-:W-:-:S02]  /*48890*/  MOV R7, R20 ;  /* 0x0000001400077202 */ /* 0x000fc40000000f00 */
[----:B------:R-:W2:Y:S04]  /*488a0*/  LDL.LU R11, [R1+0x17b0] ;  /* 0x0017b000010b7983 */ /* 0x000ea80000300800 */
[----:B------:R1:W-:Y:S04]  /*488b0*/  STL [R1+0x1838], R12 ;  /* 0x0018380c01007387 */ /* 0x0003e80000100800 */
[----:B------:R1:W-:Y:S01]  /*488c0*/  LDGSTS.E [R5+0x1600], desc[UR14][R6.64], P1 ;  /* 0x0160000006057fae */ /* 0x0003e2000892184e */
[----:B---3--:R-:W-:-:S05]  /*488d0*/  IADD3.X R18, R18, UR8, RZ, P0, !PT ;  /* 0x0000000812127c10 */ /* 0x008fca00087fe4ff */
[----:B------:R-:W-:Y:S01]  /*488e0*/  STL [R1+0x182c], R18 ;  /* 0x00182c1201007387 */ /* 0x000fe20000100800 */
[----:B-1----:R-:W-:-:S03]  /*488f0*/  IMAD.MOV.U32 R6, RZ, RZ, R12 ;  /* 0x000000ffff067224 */ /* 0x002fc600078e000c */
[----:B------:R-:W-:Y:S04]  /*48900*/  STL [R1+0x1830], R8 ;  /* 0x0018300801007387 */ /* 0x000fe80000100800 */
[----:B------:R-:W3:Y:S01]  /*48910*/  LDL.LU R12, [R1+0x17a4] ;  /* 0x0017a400010c7983 */ /* 0x000ee20000300800 */
[----:B------:R-:W-:Y:S02]  /*48920*/  MOV R7, R18 ;  /* 0x0000001200077202 */ /* 0x000fe40000000f00 */
[----:B------:R-:W-:-:S03]  /*48930*/  IADD3.X R15, R15, UR8, RZ, P2, !PT ;  /* 0x000000080f0f7c10 */ /* 0x000fc600097fe4ff */
[----:B------:R1:W-:Y:S01]  /*48940*/  LDGSTS.E [R5+0x1680], desc[UR14][R6.64], P1 ;  /* 0x0168000006057fae */ /* 0x0003e2000892184e */
[----:B----4-:R-:W-:-:S03]  /*48950*/  IADD3 R9, P0, R9, UR13, RZ ;  /* 0x0000000d09097c10 */ /* 0x010fc6000ff1e0ff */
[----:B------:R4:W-:Y:S01]  /*48960*/  STL [R1+0x1824], R15 ;  /* 0x0018240f01007387 */ /* 0x0009e20000100800 */
[----:B-1----:R-:W-:Y:S01]  /*48970*/  MOV R7, R15 ;  /* 0x0000000f00077202 */ /* 0x002fe20000000f00 */
[----:B------:R-:W-:Y:S02]  /*48980*/  IMAD.MOV.U32 R6, RZ, RZ, R8 ;  /* 0x000000ffff067224 */ /* 0x000fe400078e0008 */
[----:B----4-:R-:W4:Y:S04]  /*48990*/  LDL.LU R15, [R1+0x17a8] ;  /* 0x0017a800010f7983 */ /* 0x010f280000300800 */
[----:B------:R-:W4:Y:S04]  /*489a0*/  LDL.LU R8, [R1+0x17a0] ;  /* 0x0017a00001087983 */ /* 0x000f280000300800 */
[----:B------:R1:W-:Y:S04]  /*489b0*/  STL [R1+0x1828], R9 ;  /* 0x0018280901007387 */ /* 0x0003e80000100800 */
[----:B------:R1:W-:Y:S01]  /*489c0*/  LDGSTS.E [R5+0x1700], desc[UR14][R6.64], P1 ;  /* 0x0170000006057fae */ /* 0x0003e2000892184e */
[----:B------:R-:W-:-:S05]  /*489d0*/  IADD3.X R13, R13, UR8, RZ, P0, !PT ;  /* 0x000000080d0d7c10 */ /* 0x000fca00087fe4ff */
[----:B------:R1:W-:Y:S04]  /*489e0*/  STL [R1+0x17dc], R13 ;  /* 0x0017dc0d01007387 */ /* 0x0003e80000100800 */
[----:B------:R-:W4:Y:S04]  /*489f0*/  LDL.LU R20, [R1+0x173c] ;  /* 0x00173c0001147983 */ /* 0x000f280000300800 */
[----:B------:R-:W4:Y:S01]  /*48a00*/  LDL.LU R18, [R1+0x1734] ;  /* 0x0017340001127983 */ /* 0x000f220000300800 */
[----:B-1----:R-:W-:Y:S01]  /*48a10*/  IMAD.MOV.U32 R6, RZ, RZ, R9 ;  /* 0x000000ffff067224 */ /* 0x002fe200078e0009 */
[----:B------:R-:W-:-:S02]  /*48a20*/  MOV R7, R13 ;  /* 0x0000000d00077202 */ /* 0x000fc40000000f00 */
[----:B------:R-:W-:Y:S01]  /*48a30*/  IADD3 R14, P2, R14, UR13, RZ ;  /* 0x0000000d0e0e7c10 */ /* 0x000fe2000ff5e0ff */
[----:B------:R-:W4:Y:S04]  /*48a40*/  LDL.LU R9, [R1+0x1738] ;  /* 0x0017380001097983 */ /* 0x000f280000300800 */
[----:B------:R1:W-:Y:S01]  /*48a50*/  LDGSTS.E [R5+0x1780], desc[UR14][R6.64], P1 ;  /* 0x0178000006057fae */ /* 0x0003e2000892184e */
[----:B------:R-:W-:-:S03]  /*48a60*/  IADD3 R16, P1, R16, UR13, RZ ;  /* 0x0000000d10107c10 */ /* 0x000fc6000ff3e0ff */
[----:B------:R-:W4:Y:S04]  /*48a70*/  LDL.LU R13, [R1+0x1730] ;  /* 0x00173000010d7983 */ /* 0x000f280000300800 */
[----:B------:R-:W-:Y:S01]  /*48a80*/  STL [R1+0x17d0], R16 ;  /* 0x0017d01001007387 */ /* 0x000fe20000100800 */
[----:B------:R-:W-:-:S04]  /*48a90*/  UISETP.GT.AND UP1, UPT, UR17, 0xf, UPT ;  /* 0x0000000f1100788c */ /* 0x000fc8000bf24270 */
[----:B------:R-:W-:Y:S01]  /*48aa0*/  USEL UR12, URZ, 0x4, !UP1 ;  /* 0x000000043f0c7887 */ /* 0x000fe2000c800000 */
[----:B------:R-:W-:-:S04]  /*48ab0*/  IADD3.X R17, R17, UR8, RZ, P1, !PT ;  /* 0x0000000811117c10 */ /* 0x000fc80008ffe4ff */
[----:B-1----:R-:W-:Y:S01]  /*48ac0*/  MOV R7, R17 ;  /* 0x0000001100077202 */ /* 0x002fe20000000f00 */
[----:B------:R1:W-:Y:S04]  /*48ad0*/  STL [R1+0x17b4], R17 ;  /* 0x0017b41101007387 */ /* 0x0003e80000100800 */
[----:B------:R3:W-:Y:S04]  /*48ae0*/  STL [R1+0x17b8], R14 ;  /* 0x0017b80e01007387 */ /* 0x0007e80000100800 */
[----:B-1----:R-:W4:Y:S01]  /*48af0*/  LDL.LU R17, [R1+0x172c] ;  /* 0x00172c0001117983 */ /* 0x002f220000300800 */
[----:B------:R-:W-:-:S06]  /*48b00*/  USEL UR12, UR12, URZ, !UP0 ;  /* 0x0000003f0c0c7287 */ /* 0x000fcc000c000000 */
[----:B------:R-:W-:Y:S01]  /*48b10*/  ISETP.NE.U32.AND P0, PT, RZ, UR12, PT ;  /* 0x0000000cff007c0c */ /* 0x000fe2000bf05070 */
[----:B------:R-:W-:Y:S01]  /*48b20*/  IMAD.MOV.U32 R6, RZ, RZ, R16 ;  /* 0x000000ffff067224 */ /* 0x000fe200078e0010 */
[----:B------:R-:W-:Y:S02]  /*48b30*/  IADD3.X R19, R19, UR8, RZ, P2, !PT ;  /* 0x0000000813137c10 */ /* 0x000fe400097fe4ff */
[----:B--2---:R-:W-:-:S03]  /*48b40*/  IADD3 R11, P1, R11, UR13, RZ ;  /* 0x0000000d0b0b7c10 */ /* 0x004fc6000ff3e0ff */
[----:B------:R-:W-:Y:S06]  /*48b50*/  STL [R1+0x17ac], R19 ;  /* 0x0017ac1301007387 */ /* 0x000fec0000100800 */
[----:B------:R1:W-:Y:S04]  /*48b60*/  LDGSTS.E [R5+0x1e00], desc[UR14][R6.64], P0 ;  /* 0x01e0000006057fae */ /* 0x0003e8000812184e */
[----:B------:R-:W2:Y:S04]  /*48b70*/  LDL.LU R16, [R1+0x1724] ;  /* 0x0017240001107983 */ /* 0x000ea80000300800 */
[----:B------:R3:W-:Y:S01]  /*48b80*/  STL [R1+0x17b0], R11 ;  /* 0x0017b00b01007387 */ /* 0x0007e20000100800 */
[----:B-1----:R-:W-:Y:S01]  /*48b90*/  IMAD.MOV.U32 R6, RZ, RZ, R14 ;  /* 0x000000ffff067224 */ /* 0x002fe200078e000e */
[----:B------:R-:W-:-:S05]  /*48ba0*/  MOV R7, R19 ;  /* 0x0000001300077202 */ /* 0x000fca0000000f00 */
[----:B------:R1:W-:Y:S01]  /*48bb0*/  LDGSTS.E [R5+0x1e80], desc[UR14][R6.64], P0 ;  /* 0x01e8000006057fae */ /* 0x0003e2000812184e */
[----:B---3--:R-:W-:-:S05]  /*48bc0*/  IADD3.X R12, R12, UR8, RZ, P1, !PT ;  /* 0x000000080c0c7c10 */ /* 0x008fca0008ffe4ff */
[----:B------:R3:W-:Y:S04]  /*48bd0*/  STL [R1+0x17a4], R12 ;  /* 0x0017a40c01007387 */ /* 0x0007e80000100800 */
[----:B------:R-:W2:Y:S01]  /*48be0*/  LDL.LU R14, [R1+0x16bc] ;  /* 0x0016bc00010e7983 */ /* 0x000ea20000300800 */
[----:B-1----:R-:W-:-:S03]  /*48bf0*/  IMAD.MOV.U32 R6, RZ, RZ, R11 ;  /* 0x000000ffff067224 */ /* 0x002fc600078e000b */
[----:B------:R-:W2:Y:S01]  /*48c00*/  LDL.LU R11, [R1+0x1728] ;  /* 0x00172800010b7983 */ /* 0x000ea20000300800 */
[----:B------:R-:W-:-:S03]  /*48c10*/  MOV R7, R12 ;  /* 0x0000000c00077202 */ /* 0x000fc60000000f00 */
[----:B---3--:R-:W3:Y:S01]  /*48c20*/  LDL.LU R12, [R1+0x1720] ;  /* 0x00172000010c7983 */ /* 0x008ee20000300800 */
[----:B----4-:R-:W-:-:S03]  /*48c30*/  IADD3 R15, P2, R15, UR13, RZ ;  /* 0x0000000d0f0f7c10 */ /* 0x010fc6000ff5e0ff */
[----:B------:R-:W4:Y:S01]  /*48c40*/  LDL.LU R19, [R1+0x16b8] ;  /* 0x0016b80001137983 */ /* 0x000f220000300800 */
[----:B------:R-:W-:-:S03]  /*48c50*/  IADD3 R8, P3, R8, UR13, RZ ;  /* 0x0000000d08087c10 */ /* 0x000fc6000ff7e0ff */
[----:B------:R1:W-:Y:S04]  /*48c60*/  STL [R1+0x17a8], R15 ;  /* 0x0017a80f01007387 */ /* 0x0003e80000100800 */
[----:B------:R1:W-:Y:S02]  /*48c70*/  LDGSTS.E [R5+0x1f00], desc[UR14][R6.64], P0 ;  /* 0x01f0000006057fae */ /* 0x0003e4000812184e */
[----:B-1----:R-:W-:Y:S01]  /*48c80*/  IMAD.MOV.U32 R6, RZ, RZ, R15 ;  /* 0x000000ffff067224 */ /* 0x002fe200078e000f */
[----:B------:R-:W-:-:S05]  /*48c90*/  IADD3.X R20, R20, UR8, RZ, P2, !PT ;  /* 0x0000000814147c10 */ /* 0x000fca00097fe4ff */
[----:B------:R1:W-:Y:S04]  /*48ca0*/  STL [R1+0x173c], R20 ;  /* 0x00173c1401007387 */ /* 0x0003e80000100800 */
[----:B------:R1:W-:Y:S04]  /*48cb0*/  STL [R1+0x17a0], R8 ;  /* 0x0017a00801007387 */ /* 0x0003e80000100800 */
[----:B------:R-:W4:Y:S01]  /*48cc0*/  LDL.LU R15, [R1+0x16b4] ;  /* 0x0016b400010f7983 */ /* 0x000f220000300800 */
[----:B------:R-:W-:Y:S02]  /*48cd0*/  IADD3.X R18, R18, UR8, RZ, P3, !PT ;  /* 0x0000000812127c10 */ /* 0x000fe40009ffe4ff */
[----:B------:R-:W-:-:S03]  /*48ce0*/  MOV R7, R20 ;  /* 0x0000001400077202 */ /* 0x000fc60000000f00 */
[----:B------:R-:W-:Y:S04]  /*48cf0*/  STL [R1+0x1734], R18 ;  /* 0x0017341201007387 */ /* 0x000fe80000100800 */
[----:B-1----:R-:W4:Y:S01]  /*48d00*/  LDL.LU R20, [R1+0xa78] ;  /* 0x000a780001147983 */ /* 0x002f220000300800 */
        /* <DEDUP_REMOVED lines=8> */
[----:B------:R-:W4:Y:S01]  /*48d90*/  LDL.LU R8, [R1+0xa80] ;  /* 0x000a800001087983 */ /* 0x000f220000300800 */
[----:B------:R-:W-:-:S03]  /*48da0*/  IADD3 R13, P2, R13, UR13, RZ ;  /* 0x0000000d0d0d7c10 */ /* 0x000fc6000ff5e0ff */
[----:B------:R1:W-:Y:S06]  /*48db0*/  STL [R1+0x1738], R9 ;  /* 0x0017380901007387 */ /* 0x0003ec0000100800 */
[----:B------:R1:W-:Y:S02]  /*48dc0*/  LDGSTS.E [R5+0x2600], desc[UR14][R6.64], P1 ;  /* 0x0260000006057fae */ /* 0x0003e4000892184e */
[----:B-1----:R-:W-:Y:S01]  /*48dd0*/  IMAD.MOV.U32 R6, RZ, RZ, R9 ;  /* 0x000000ffff067224 */ /* 0x002fe200078e0009 */
[----:B------:R-:W-:-:S05]  /*48de0*/  IADD3.X R17, R17, UR8, RZ, P0, !PT ;  /* 0x0000000811117c10 */ /* 0x000fca00087fe4ff */
[----:B------:R1:W-:Y:S04]  /*48df0*/  STL [R1+0x172c], R17 ;  /* 0x00172c1101007387 */ /* 0x0003e80000100800 */
[----:B------:R-:W-:Y:S04]  /*48e00*/  STL [R1+0x1730], R13 ;  /* 0x0017300d01007387 */ /* 0x000fe80000100800 */
[----:B------:R-:W4:Y:S01]  /*48e10*/  LDL.LU R9, [R1+0xa7c] ;  /* 0x000a7c0001097983 */ /* 0x000f220000300800 */
[----:B------:R-:W-:-:S05]  /*48e20*/  MOV R7, R17 ;  /* 0x0000001100077202 */ /* 0x000fca0000000f00 */
[----:B------:R1:W-:Y:S01]  /*48e30*/  LDGSTS.E [R5+0x2680], desc[UR14][R6.64], P1 ;  /* 0x0268000006057fae */ /* 0x0003e2000892184e */
[----:B--2---:R-:W-:-:S05]  /*48e40*/  IADD3.X R16, R16, UR8, RZ, P2, !PT ;  /* 0x0000000810107c10 */ /* 0x004fca00097fe4ff */
[----:B------:R2:W-:Y:S01]  /*48e50*/  STL [R1+0x1724], R16 ;  /* 0x0017241001007387 */ /* 0x0005e20000100800 */
[----:B-1----:R-:W-:Y:S01]  /*48e60*/  IMAD.MOV.U32 R6, RZ, RZ, R13 ;  /* 0x000000ffff067224 */ /* 0x002fe200078e000d */
[----:B------:R-:W-:Y:S02]  /*48e70*/  MOV R7, R16 ;  /* 0x0000001000077202 */ /* 0x000fe40000000f00 */
[----:B------:R-:W4:Y:S04]  /*48e80*/  LDL.LU R18, [R1+0xa84] ;  /* 0x000a840001127983 */ /* 0x000f280000300800 */
[----:B------:R-:W4:Y:S04]  /*48e90*/  LDL.LU R17, [R1+0xa88] ;  /* 0x000a880001117983 */ /* 0x000f280000300800 */
[----:B------:R1:W-:Y:S04]  /*48ea0*/  LDGSTS.E [R5+0x2700], desc[UR14][R6.64], P1 ;  /* 0x0270000006057fae */ /* 0x0003e8000892184e */
[----:B--2---:R-:W2:Y:S04]  /*48eb0*/  LDL.LU R16, [R1+0xaec] ;  /* 0x000aec0001107983 */ /* 0x004ea80000300800 */
[----:B------:R-:W2:Y:S01]  /*48ec0*/  LDL.LU R13, [R1+0xaf0] ;  /* 0x000af000010d7983 */ /* 0x000ea20000300800 */
[----:B------:R-:W-:-:S04]  /*48ed0*/  IADD3 R11, P0, R11, UR13, RZ ;  /* 0x0000000d0b0b7c10 */ /* 0x000fc8000ff1e0ff */
[----:B------:R-:W-:Y:S01]  /*48ee0*/  IADD3.X R14, R14, UR8, RZ, P0, !PT ;  /* 0x000000080e0e7c10 */ /* 0x000fe200087fe4ff */
[----:B-1----:R-:W-:-:S03]  /*48ef0*/  IMAD.MOV.U32 R6, RZ, RZ, R11 ;  /* 0x000000ffff067224 */ /* 0x002fc600078e000b */
[----:B------:R-:W-:-:S05]  /*48f00*/  MOV R7, R14 ;  /* 0x0000000e00077202 */ /* 0x000fca0000000f00 */
[----:B------:R1:W-:Y:S01]  /*48f10*/  LDGSTS.E [R5+0x2780], desc[UR14][R6.64], P1 ;  /* 0x0278000006057fae */ /* 0x0003e2000892184e */
[----:B---3--:R-:W-:Y:S02]  /*48f20*/  IADD3 R12, P1, R12, UR13, RZ ;  /* 0x0000000d0c0c7c10 */ /* 0x008fe4000ff3e0ff */
[----:B----4-:R-:W-:Y:S01]  /*48f30*/  IADD3 R19, P2, R19, UR13, RZ ;  /* 0x0000000d13137c10 */ /* 0x010fe2000ff5e0ff */
[----:B------:R-:W-:Y:S04]  /*48f40*/  STL [R1+0x1728], R11 ;  /* 0x0017280b01007387 */ /* 0x000fe80000100800 */
[----:B------:R3:W-:Y:S04]  /*48f50*/  STL [R1+0x16bc], R14 ;  /* 0x0016bc0e01007387 */ /* 0x0007e80000100800 */
[----:B---3--:R-:W3:Y:S04]  /*48f60*/  LDL.LU R14, [R1+0xaf8] ;  /* 0x000af800010e7983 */ /* 0x008ee80000300800 */
[----:B------:R-:W4:Y:S04]  /*48f70*/  LDL.LU R11, [R1+0xb00] ;  /* 0x000b0000010b7983 */ /* 0x000f280000300800 */
[----:B------:R-:W-:Y:S01]  /*48f80*/  STL [R1+0x1720], R12 ;  /* 0x0017200c01007387 */ /* 0x000fe20000100800 */
[----:B------:R-:W-:-:S04]  /*48f90*/  IADD3.X R15, R15, UR8, RZ, P1, !PT ;  /* 0x000000080f0f7c10 */ /* 0x000fc80008ffe4ff */
[----:B-1----:R-:W-:Y:S01]  /*48fa0*/  MOV R7, R15 ;  /* 0x0000000f00077202 */ /* 0x002fe20000000f00 */
[----:B------:R1:W-:Y:S04]  /*48fb0*/  STL [R1+0x16b4], R15 ;  /* 0x0016b40f01007387 */ /* 0x0003e80000100800 */
[----:B------:R-:W-:Y:S01]  /*48fc0*/  STL [R1+0x16b8], R19 ;  /* 0x0016b81301007387 */ /* 0x000fe20000100800 */
[----:B------:R-:W-:-:S03]  /*48fd0*/  IADD3.X R20, R20, UR8, RZ, P2, !PT ;  /* 0x0000000814147c10 */ /* 0x000fc600097fe4ff */
[----:B-1----:R-:W4:Y:S01]  /*48fe0*/  LDL.LU R15, [R1+0xaf4] ;  /* 0x000af400010f7983 */ /* 0x002f220000300800 */
[----:B------:R-:W-:-:S03]  /*48ff0*/  IMAD.MOV.U32 R6, RZ, RZ, R12 ;  /* 0x000000ffff067224 */ /* 0x000fc600078e000c */
[----:B------:R-:W-:Y:S04]  /*49000*/  STL [R1+0xa78], R20 ;  /* 0x000a781401007387 */ /* 0x000fe80000100800 */
[----:B------:R-:W4:Y:S01]  /*49010*/  LDL.LU R12, [R1+0xafc] ;  /* 0x000afc00010c7983 */ /* 0x000f220000300800 */
[----:B------:R-:W-:-:S04]  /*49020*/  UISETP.GT.AND UP1, UPT, UR17, 0x17, UPT ;  /* 0x000000171100788c */ /* 0x000fc8000bf24270 */
[----:B------:R-:W-:-:S04]  /*49030*/  USEL UR12, URZ, 0x4, !UP1 ;  /* 0x000000043f0c7887 */ /* 0x000fc8000c800000 */
[----:B------:R-:W-:-:S06]  /*49040*/  USEL UR12, UR12, URZ, !UP0 ;  /* 0x0000003f0c0c7287 */ /* 0x000fcc000c000000 */
[----:B------:R-:W-:Y:S02]  /*49050*/  ISETP.NE.U32.AND P0, PT, RZ, UR12, PT ;  /* 0x0000000cff007c0c */ /* 0x000fe4000bf05070 */
[----:B------:R-:W-:-:S05]  /*49060*/  IADD3 R8, P1, R8, UR13, RZ ;  /* 0x0000000d08087c10 */ /* 0x000fca000ff3e0ff */
[----:B------:R-:W-:Y:S06]  /*49070*/  STL [R1+0xa80], R8 ;  /* 0x000a800801007387 */ /* 0x000fec0000100800 */
[----:B------:R1:W-:Y:S02]  /*49080*/  LDGSTS.E [R5+0x2e00], desc[UR14][R6.64], P0 ;  /* 0x02e0000006057fae */ /* 0x0003e4000812184e */
[----:B-1----:R-:W-:Y:S01]  /*49090*/  IMAD.MOV.U32 R6, RZ, RZ, R19 ;  /* 0x000000ffff067224 */ /* 0x002fe200078e0013 */
[----:B------:R-:W-:-:S05]  /*490a0*/  MOV R7, R20 ;  /* 0x0000001400077202 */ /* 0x000fca0000000f00 */
[----:B------:R1:W-:Y:S02]  /*490b0*/  LDGSTS.E [R5+0x2e80], desc[UR14][R6.64], P0 ;  /* 0x02e8000006057fae */ /* 0x0003e4000812184e */
[----:B-1----:R-:W-:Y:S01]  /*490c0*/  IMAD.MOV.U32 R6, RZ, RZ, R8 ;  /* 0x000000ffff067224 */ /* 0x002fe200078e0008 */
[----:B------:R-:W-:-:S04]  /*490d0*/  IADD3.X R9, R9, UR8, RZ, P1, !PT ;  /* 0x0000000809097c10 */ /* 0x000fc80008ffe4ff */
[----:B------:R-:W-:Y:S01]  /*490e0*/  MOV R7, R9 ;  /* 0x0000000900077202 */ /* 0x000fe20000000f00 */
[----:B------:R1:W-:Y:S01]  /*490f0*/  STL [R1+0xa7c], R9 ;  /* 0x000a7c0901007387 */ /* 0x0003e20000100800 */
[----:B------:R-:W-:-:S03]  /*49100*/  UISETP.GT.AND UP1, UPT, UR17, 0x1b, UPT ;  /* 0x0000001b1100788c */ /* 0x000fc6000bf24270 */
[----:B------:R1:W-:Y:S04]  /*49110*/  LDGSTS.E [R5+0x2f00], desc[UR14][R6.64], P0 ;  /* 0x02f0000006057fae */ /* 0x0003e8000812184e */
[----:B-1----:R-:W4:Y:S04]  /*49120*/  LDL.LU R9, [R1+0xb04] ;  /* 0x000b040001097983 */ /* 0x002f280000300800 */
[----:B------:R-:W4:Y:S01]  /*49130*/  LDL.LU R8, [R1+0xb08] ;  /* 0x000b080001087983 */ /* 0x000f220000300800 */
[----:B------:R-:W-:Y:S01]  /*49140*/  USEL UR12, URZ, 0x4, !UP1 ;  /* 0x000000043f0c7887 */ /* 0x000fe2000c800000 */
[----:B------:R-:W-:-:S03]  /*49150*/  IADD3 R17, P2, R17, UR13, RZ ;  /* 0x0000000d11117c10 */ /* 0x000fc6000ff5e0ff */
[----:B------:R-:W-:Y:S01]  /*49160*/  USEL UR12, UR12, URZ, !UP0 ;  /* 0x0000003f0c0c7287 */ /* 0x000fe2000c000000 */
[----:B------:R-:W-:Y:S01]  /*49170*/  IADD3.X R18, R18, UR8, RZ, P2, !PT ;  /* 0x0000000812127c10 */ /* 0x000fe200097fe4ff */
[----:B------:R-:W-:Y:S01]  /*49180*/  STL [R1+0xa88], R17 ;  /* 0x000a881101007387 */ /* 0x000fe20000100800 */
[----:B------:R-:W-:Y:S01]  /*49190*/  IMAD.MOV.U32 R6, RZ, RZ, R17 ;  /* 0x000000ffff067224 */ /* 0x000fe200078e0011 */
[----:B--2---:R-:W-:Y:S02]  /*491a0*/  IADD3 R13, P3, R13, UR13, RZ ;  /* 0x0000000d0d0d7c10 */ /* 0x004fe4000ff7e0ff */
[----:B------:R-:W-:Y:S01]  /*491b0*/  STL [R1+0xa84], R18 ;  /* 0x000a841201007387 */ /* 0x000fe20000100800 */
[----:B------:R-:W-:Y:S02]  /*491c0*/  MOV R7, R18 ;  /* 0x0000001200077202 */ /* 0x000fe40000000f00 */
[----:B------:R-:W-:Y:S01]  /*491d0*/  IADD3.X R16, R16, UR8, RZ, P3, !PT ;  /* 0x0000000810107c10 */ /* 0x000fe20009ffe4ff */
[----:B------:R1:W-:Y:S01]  /*491e0*/  STL [R1+0xaf0], R13 ;  /* 0x000af00d01007387 */ /* 0x0003e20000100800 */
[----:B------:R-:W-:-:S03]  /*491f0*/  ISETP.NE.U32.AND P1, PT, RZ, UR12, PT ;  /* 0x0000000cff007c0c */ /* 0x000fc6000bf25070 */
[----:B------:R-:W2:Y:S04]  /*49200*/  LDL.LU R21, [R1+0xb70] ;  /* 0x000b700001157983 */ /* 0x000ea80000300800 */
[----:B------:R-:W-:Y:S04]  /*49210*/  STL [R1+0xaec], R16 ;  /* 0x000aec1001007387 */ /* 0x000fe80000100800 */
[----:B------:R-:W2:Y:S04]  /*49220*/  LDL.LU R19, [R1+0xb78] ;  /* 0x000b780001137983 */ /* 0x000ea80000300800 */
[----:B------:R1:W-:Y:S04]  /*49230*/  LDGSTS.E [R5+0x2f80], desc[UR14][R6.64], P0 ;  /* 0x02f8000006057fae */ /* 0x0003e8000812184e */
[----:B------:R-:W2:Y:S04]  /*49240*/  LDL.LU R22, [R1+0xb6c] ;  /* 0x000b6c0001167983 */ /* 0x000ea80000300800 */
[----:B------:R-:W2:Y:S01]  /*49250*/  LDL.LU R20, [R1+0xb74] ;  /* 0x000b740001147983 */ /* 0x000ea20000300800 */
[----:B---3--:R-:W-:Y:S01]  /*49260*/  IADD3 R14, P0, R14, UR13, RZ ;  /* 0x0000000d0e0e7c10 */ /* 0x008fe2000ff1e0ff */
[----:B-1----:R-:W-:Y:S01]  /*49270*/  IMAD.MOV.U32 R6, RZ, RZ, R13 ;  /* 0x000000ffff067224 */ /* 0x002fe200078e000d */
[----:B------:R-:W-:Y:S01]  /*49280*/  MOV R7, R16 ;  /* 0x0000001000077202 */ /* 0x000fe20000000f00 */
[----:B------:R-:W3:Y:S01]  /*49290*/  LDL.LU R13, [R1+0xb80] ;  /* 0x000b8000010d7983 */ /* 0x000ee20000300800 */
[----:B----4-:R-:W-:-:S03]  /*492a0*/  IADD3 R11, P2, R11, UR13, RZ ;  /* 0x0000000d0b0b7c10 */ /* 0x010fc6000ff5e0ff */
[----:B------:R1:W-:Y:S04]  /*492b0*/  STL [R1+0xaf8], R14 ;  /* 0x000af80e01007387 */ /* 0x0003e80000100800 */
[----:B------:R4:W-:Y:S02]  /*492c0*/  LDGSTS.E [R5+0x3600], desc[UR14][R6.64], P1 ;  /* 0x0360000006057fae */ /* 0x0009e4000892184e */
[----:B----4-:R-:W-:Y:S01]  /*492d0*/  IMAD.MOV.U32 R6, RZ, RZ, R14 ;  /* 0x000000ffff067224 */ /* 0x010fe200078e000e */
[----:B------:R-:W-:-:S05]  /*492e0*/  IADD3.X R15, R15, UR8, RZ, P0, !PT ;  /* 0x000000080f0f7c10 */ /* 0x000fca00087fe4ff */
[----:B------:R-:W-:Y:S04]  /*492f0*/  STL [R1+0xaf4], R15 ;  /* 0x000af40f01007387 */ /* 0x000fe80000100800 */
[----:B------:R4:W-:Y:S01]  /*49300*/  STL [R1+0xb00], R11 ;  /* 0x000b000b01007387 */ /* 0x0009e20000100800 */
[----:B------:R-:W-:-:S03]  /*49310*/  IADD3.X R12, R12, UR8, RZ, P2, !PT ;  /* 0x000000080c0c7c10 */ /* 0x000fc600097fe4ff */
[----:B-1----:R-:W3:Y:S01]  /*49320*/  LDL.LU R14, [R1+0xb7c] ;  /* 0x000b7c00010e7983 */ /* 0x002ee20000300800 */
[----:B------:R-:W-:-:S03]  /*49330*/  MOV R7, R15 ;  /* 0x0000000f00077202 */ /* 0x000fc60000000f00 */
[----:B------:R1:W-:Y:S04]  /*49340*/  STL [R1+0xafc], R12 ;  /* 0x000afc0c01007387 */ /* 0x0003e80000100800 */
[----:B------:R1:W-:Y:S04]  /*49350*/  LDGSTS.E [R5+0x3680], desc[UR14][R6.64], P1 ;  /* 0x0368000006057fae */ /* 0x0003e8000892184e */
[----:B------:R-:W3:Y:S01]  /*49360*/  LDL.LU R18, [R1+0xb84] ;  /* 0x000b840001127983 */ /* 0x000ee20000300800 */
[----:B-1----:R-:W-:-:S03]  /*49370*/  IMAD.MOV.U32 R6, RZ, RZ, R11 ;  /* 0x000000ffff067224 */ /* 0x002fc600078e000b */
[----:B----4-:R-:W4:Y:S01]  /*49380*/  LDL.LU R11, [R1+0xb88] ;  /* 0x000b8800010b7983 */ /* 0x010f220000300800 */
[----:B------:R-:W-:-:S03]  /*49390*/  MOV R7, R12 ;  /* 0x0000000c00077202 */ /* 0x000fc60000000f00 */
[----:B------:R-:W4:Y:S04]  /*493a0*/  LDL.LU R17, [R1+0xbec] ;  /* 0x000bec0001117983 */ /* 0x000f280000300800 */
[----:B------:R-:W4:Y:S04]  /*493b0*/  LDL.LU R12, [R1+0xbf0] ;  /* 0x000bf000010c7983 */ /* 0x000f280000300800 */
[----:B------:R1:W-:Y:S01]  /*493c0*/  LDGSTS.E [R5+0x3700], desc[UR14][R6.64], P1 ;  /* 0x0370000006057fae */ /* 0x0003e2000892184e */
[----:B------:R-:W-:-:S04]  /*493d0*/  IADD3 R8, P0, R8, UR13, RZ ;  /* 0x0000000d08087c10 */ /* 0x000fc8000ff1e0ff */
[----:B------:R-:W-:Y:S01]  /*493e0*/  IADD3.X R9, R9, UR8, RZ, P0, !PT ;  /* 0x0000000809097c10 */ /* 0x000fe200087fe4ff */
[----:B------:R-:W-:Y:S04]  /*493f0*/  STL [R1+0xb08], R8 ;  /* 0x000b080801007387 */ /* 0x000fe80000100800 */
[----:B------:R1:W-:Y:S04]  /*49400*/  STL [R1+0xb04], R9 ;  /* 0x000b040901007387 */ /* 0x0003e80000100800 */
[----:B------:R-:W4:Y:S01]  /*49410*/  LDL.LU R16, [R1+0xbf4] ;  /* 0x000bf40001107983 */ /* 0x000f220000300800 */
[----:B-1----:R-:W-:-:S03]  /*49420*/  MOV R7, R9 ;  /* 0x0000000900077202 */ /* 0x002fc60000000f00 */
[----:B------:R-:W4:Y:S01]  /*49430*/  LDL.LU R15, [R1+0xbf8] ;  /* 0x000bf800010f7983 */ /* 0x000f220000300800 */
[----:B------:R-:W-:-:S03]  /*49440*/  IMAD.MOV.U32 R6, RZ, RZ, R8 ;  /* 0x000000ffff067224 */ /* 0x000fc600078e0008 */
[----:B------:R-:W4:Y:S04]  /*49450*/  LDL.LU R9, [R1+0xbfc] ;  /* 0x000bfc0001097983 */ /* 0x000f280000300800 */
[----:B------:R-:W4:Y:S01]  /*49460*/  LDL.LU R8, [R1+0xc00] ;  /* 0x000c000001087983 */ /* 0x000f220000300800 */
[----:B------:R-:W-:-:S03]  /*49470*/  UISETP.GT.AND UP1, UPT, UR17, 0x1f, UPT ;  /* 0x0000001f1100788c */ /* 0x000fc6000bf24270 */
[----:B------:R1:W-:Y:S01]  /*49480*/  LDGSTS.E [R5+0x3780], desc[UR14][R6.64], P1 ;  /* 0x0378000006057fae */ /* 0x0003e2000892184e */
[----:B------:R-:W-:-:S04]  /*49490*/  USEL UR12, URZ, 0x4, !UP1 ;  /* 0x000000043f0c7887 */ /* 0x000fc8000c800000 */
[----:B------:R-:W-:Y:S01]  /*494a0*/  USEL UR12, UR12, URZ, !UP0 ;  /* 0x0000003f0c0c7287 */ /* 0x000fe2000c000000 */
[----:B--2---:R-:W-:-:S05]  /*494b0*/  IADD3 R21, P1, R21, UR13, RZ ;  /* 0x0000000d15157c10 */ /* 0x004fca000ff3e0ff */
[----:B------:R-:W-:Y:S02]  /*494c0*/  ISETP.NE.U32.AND P0, PT, RZ, UR12, PT ;  /* 0x0000000cff007c0c */ /* 0x000fe4000bf05070 */
[----:B------:R-:W-:Y:S02]  /*494d0*/  IADD3.X R22, R22, UR8, RZ, P1, !PT ;  /* 0x0000000816167c10 */ /* 0x000fe40008ffe4ff */
[----:B------:R-:W-:Y:S01]  /*494e0*/  IADD3 R19, P2, R19, UR13, RZ ;  /* 0x0000000d13137c10 */ /* 0x000fe2000ff5e0ff */
[----:B-1----:R-:W-:Y:S01]  /*494f0*/  IMAD.MOV.U32 R6, RZ, RZ, R21 ;  /* 0x000000ffff067224 */ /* 0x002fe200078e0015 */
[----:B------:R-:W-:Y:S02]  /*49500*/  MOV R7, R22 ;  /* 0x0000001600077202 */ /* 0x000fe40000000f00 */
[----:B------:R-:W-:Y:S01]  /*49510*/  IADD3.X R20, R20, UR8, RZ, P2, !PT ;  /* 0x0000000814147c10 */ /* 0x000fe200097fe4ff */
[----:B------:R-:W-:Y:S04]  /*49520*/  STL [R1+0xb70], R21 ;  /* 0x000b701501007387 */ /* 0x000fe80000100800 */
[----:B------:R1:W-:Y:S01]  /*49530*/  LDGSTS.E [R5+0x3e00], desc[UR14][R6.64], P0 ;  /* 0x03e0000006057fae */ /* 0x0003e2000812184e */
[----:B---3--:R-:W-:-:S03]  /*49540*/  IADD3 R13, P1, R13, UR13, RZ ;  /* 0x0000000d0d0d7c10 */ /* 0x008fc6000ff3e0ff */
[----:B------:R-:W-:Y:S04]  /*49550*/  STL [R1+0xb6c], R22 ;  /* 0x000b6c1601007387 */ /* 0x000fe80000100800 */
[----:B------:R-:W-:Y:S01]  /*49560*/  STL [R1+0xb78], R19 ;  /* 0x000b781301007387 */ /* 0x000fe20000100800 */
[----:B-1----:R-:W-:Y:S01]  /*49570*/  IMAD.MOV.U32 R6, RZ, RZ, R19 ;  /* 0x000000ffff067224 */ /* 0x002fe200078e0013 */
[----:B------:R-:W-:Y:S02]  /*49580*/  MOV R7, R20 ;  /* 0x0000001400077202 */ /* 0x000fe40000000f00 */
[----:B------:R-:W-:Y:S04]  /*49590*/  STL [R1+0xb74], R20 ;  /* 0x000b741401007387 */ /* 0x000fe80000100800 */
[----:B------:R1:W-:Y:S04]  /*495a0*/  LDGSTS.E [R5+0x3e80], desc[UR14][R6.64], P0 ;  /* 0x03e8000006057fae */ /* 0x0003e8000812184e */
[----:B------:R-:W-:Y:S01]  /*495b0*/  STL [R1+0xb80], R13 ;  /* 0x000b800d01007387 */ /* 0x000fe20000100800 */
[----:B-1----:R-:W-:Y:S01]  /*495c0*/  IMAD.MOV.U32 R6, RZ, RZ, R13 ;  /* 0x000000ffff067224 */ /* 0x002fe200078e000d */
[----:B------:R-:W-:-:S04]  /*495d0*/  IADD3.X R14, R14, UR8, RZ, P1, !PT ;  /* 0x000000080e0e7c10 */ /* 0x000fc80008ffe4ff */
[----:B------:R-:W-:Y:S01]  /*495e0*/  MOV R7, R14 ;  /* 0x0000000e00077202 */ /* 0x000fe20000000f00 */
[----:B------:R1:W-:Y:S04]  /*495f0*/  STL [R1+0xb7c], R14 ;  /* 0x000b7c0e01007387 */ /* 0x0003e80000100800 */
[----:B------:R2:W-:Y:S04]  /*49600*/  LDGSTS.E [R5+0x3f00], desc[UR14][R6.64], P0 ;  /* 0x03f0000006057fae */ /* 0x0005e8000812184e */
[----:B-1----:R-:W3:Y:S04]  /*49610*/  LDL.LU R14, [R1+0xc04] ;  /* 0x000c0400010e7983 */ /* 0x002ee80000300800 */
[----:B------:R-:W3:Y:S01]  /*49620*/  LDL.LU R13, [R1+0xc08] ;  /* 0x000c0800010d7983 */ /* 0x000ee20000300800 */
[----:B----4-:R-:W-:-:S04]  /*49630*/  IADD3 R11, P2, R11, UR13, RZ ;  /* 0x0000000d0b0b7c10 */ /* 0x010fc8000ff5e0ff */
        /* <DEDUP_REMOVED lines=8> */
[----:B------:R-:W4:Y:S04]  /*496c0*/  LDL.LU R21, [R1+0xc70] ;  /* 0x000c700001157983 */ /* 0x000f280000300800 */
[----:B------:R2:W-:Y:S04]  /*496d0*/  STL [R1+0xbec], R17 ;  /* 0x000bec1101007387 */ /* 0x0005e80000100800 */
[----:B-1----:R-:W4:Y:S04]  /*496e0*/  LDL.LU R11, [R1+0xc78] ;  /* 0x000c7800010b7983 */ /* 0x002f280000300800 */
[----:B------:R-:W4:Y:S04]  /*496f0*/  LDL.LU R22, [R1+0xc6c] ;  /* 0x000c6c0001167983 */ /* 0x000f280000300800 */
[----:B------:R1:W-:Y:S02]  /*49700*/  LDGSTS.E [R5+0x3f80], desc[UR14][R6.64], P0 ;  /* 0x03f8000006057fae */ /* 0x0003e4000812184e */
[----:B-1----:R-:W-:-:S02]  /*49710*/  IMAD.MOV.U32 R6, RZ, RZ, R12 ;  /* 0x000000ffff067224 */ /* 0x002fc400078e000c */
[----:B--2---:R-:W2:Y:S01]  /*49720*/  LDL.LU R12, [R1+0xc74] ;  /* 0x000c7400010c7983 */ /* 0x004ea20000300800 */
[----:B------:R-:W-:-:S04]  /*49730*/  UISETP.GT.AND UP1, UPT, UR17, 0x23, UPT ;  /* 0x000000231100788c */ /* 0x000fc8000bf24270 */
[----:B------:R-:W-:-:S04]  /*49740*/  USEL UR12, URZ, 0x4, !UP1 ;  /* 0x000000043f0c7887 */ /* 0x000fc8000c800000 */
[----:B------:R-:W-:-:S06]  /*49750*/  USEL UR12, UR12, URZ, !UP0 ;  /* 0x0000003f0c0c7287 */ /* 0x000fcc000c000000 */
[----:B------:R-:W-:Y:S02]  /*49760*/  ISETP.NE.U32.AND P1, PT, RZ, UR12, PT ;  /* 0x0000000cff007c0c */ /* 0x000fe4000bf25070 */
[----:B------:R-:W-:-:S11]  /*49770*/  MOV R7, R17 ;  /* 0x0000001100077202 */ /* 0x000fd60000000f00 */
[----:B------:R1:W-:Y:S01]  /*49780*/  LDGSTS.E [R5+0x4600], desc[UR14][R6.64], P1 ;  /* 0x0460000006057fae */ /* 0x0003e2000892184e */
[----:B------:R-:W-:-:S04]  /*49790*/  IADD3 R15, P0, R15, UR13, RZ ;  /* 0x0000000d0f0f7c10 */ /* 0x000fc8000ff1e0ff */
[----:B------:R-:W-:Y:S01]  /*497a0*/  IADD3.X R16, R16, UR8, RZ, P0, !PT ;  /* 0x0000000810107c10 */ /* 0x000fe200087fe4ff */
[----:B------:R-:W-:Y:S01]  /*497b0*/  STL [R1+0xbf8], R15 ;  /* 0x000bf80f01007387 */ /* 0x000fe20000100800 */
[----:B------:R-:W-:-:S03]  /*497c0*/  IADD3 R8, P2, R8, UR13, RZ ;  /* 0x0000000d08087c10 */ /* 0x000fc6000ff5e0ff */
[----:B------:R-:W-:Y:S01]  /*497d0*/  STL [R1+0xbf4], R16 ;  /* 0x000bf41001007387 */ /* 0x000fe20000100800 */
[----:B-1----:R-:W-:Y:S01]  /*497e0*/  IMAD.MOV.U32 R6, RZ, RZ, R15 ;  /* 0x000000ffff067224 */ /* 0x002fe200078e000f */
[----:B------:R-:W-:Y:S02]  /*497f0*/  MOV R7, R16 ;  /* 0x0000001000077202 */ /* 0x000fe40000000f00 */
[----:B------:R-:W-:Y:S01]  /*49800*/  IADD3.X R9, R9, UR8, RZ, P2, !PT ;  /* 0x0000000809097c10 */ /* 0x000fe200097fe4ff */
[----:B------:R1:W-:Y:S04]  /*49810*/  STL [R1+0xc00], R8 ;  /* 0x000c000801007387 */ /* 0x0003e80000100800 */
[----:B------:R-:W2:Y:S04]  /*49820*/  LDL.LU R19, [R1+0xc80] ;  /* 0x000c800001137983 */ /* 0x000ea80000300800 */
[----:B------:R1:W-:Y:S04]  /*49830*/  STL [R1+0xbfc], R9 ;  /* 0x000bfc0901007387 */ /* 0x0003e80000100800 */
[----:B------:R1:W-:Y:S04]  /*49840*/  LDGSTS.E [R5+0x4680], desc[UR14][R6.64], P1 ;  /* 0x0468000006057fae */ /* 0x0003e8000892184e */
[----:B------:R-:W2:Y:S04]  /*49850*/  LDL.LU R20, [R1+0xc7c] ;  /* 0x000c7c0001147983 */ /* 0x000ea80000300800 */
[----:B------:R-:W2:Y:S01]  /*49860*/  LDL.LU R17, [R1+0xc84] ;  /* 0x000c840001117983 */ /* 0x000ea20000300800 */
[----:B-1----:R-:W-:-:S03]  /*49870*/  IMAD.MOV.U32 R6, RZ, RZ, R8 ;  /* 0x000000ffff067224 */ /* 0x002fc600078e0008 */
[----:B------:R-:W2:Y:S01]  /*49880*/  LDL.LU R8, [R1+0xc88] ;  /* 0x000c880001087983 */ /* 0x000ea20000300800 */
[----:B------:R-:W-:-:S03]  /*49890*/  MOV R7, R9 ;  /* 0x0000000900077202 */ /* 0x000fc60000000f00 */
[----:B------:R-:W2:Y:S04]  /*498a0*/  LDL.LU R18, [R1+0xcec] ;  /* 0x000cec0001127983 */ /* 0x000ea80000300800 */
[----:B------:R-:W2:Y:S01]  /*498b0*/  LDL.LU R9, [R1+0xcf0] ;  /* 0x000cf00001097983 */ /* 0x000ea20000300800 */
[----:B------:R-:W-:-:S03]  /*498c0*/  UISETP.GT.AND UP1, UPT, UR17, 0x27, UPT ;  /* 0x000000271100788c */ /* 0x000fc6000bf24270 */
[----:B------:R1:W-:Y:S01]  /*498d0*/  LDGSTS.E [R5+0x4700], desc[UR14][R6.64], P1 ;  /* 0x0470000006057fae */ /* 0x0003e2000892184e */
[----:B------:R-:W-:-:S04]  /*498e0*/  USEL UR12, URZ, 0x4, !UP1 ;  /* 0x000000043f0c7887 */ /* 0x000fc8000c800000 */
[----:B------:R-:W-:Y:S01]  /*498f0*/  USEL UR12, UR12, URZ, !UP0 ;  /* 0x0000003f0c0c7287 */ /* 0x000fe2000c000000 */
[----:B---3--:R-:W-:-:S04]  /*49900*/  IADD3 R13, P0, R13, UR13, RZ ;  /* 0x0000000d0d0d7c10 */ /* 0x008fc8000ff1e0ff */
[----:B------:R-:W-:Y:S01]  /*49910*/  IADD3.X R14, R14, UR8, RZ, P0, !PT ;  /* 0x000000080e0e7c10 */ /* 0x000fe200087fe4ff */
[----:B-1----:R-:W-:-:S03]  /*49920*/  IMAD.MOV.U32 R6, RZ, RZ, R13 ;  /* 0x000000ffff067224 */ /* 0x002fc600078e000d */
[----:B------:R-:W-:Y:S02]  /*49930*/  MOV R7, R14 ;  /* 0x0000000e00077202 */ /* 0x000fe40000000f00 */
[----:B------:R-:W-:-:S03]  /*49940*/  ISETP.NE.U32.AND P0, PT, RZ, UR12, PT ;  /* 0x0000000cff007c0c */ /* 0x000fc6000bf05070 */
[----:B------:R1:W-:Y:S04]  /*49950*/  LDGSTS.E [R5+0x4780], desc[UR14][R6.64], P1 ;  /* 0x0478000006057fae */ /* 0x0003e8000892184e */
[----:B------:R-:W-:Y:S01]  /*49960*/  STL [R1+0xc08], R13 ;  /* 0x000c080d01007387 */ /* 0x000fe20000100800 */
[----:B----4-:R-:W-:-:S03]  /*49970*/  IADD3 R21, P1, R21, UR13, RZ ;  /* 0x0000000d15157c10 */ /* 0x010fc6000ff3e0ff */
[----:B------:R3:W-:Y:S04]  /*49980*/  STL [R1+0xc04], R14 ;  /* 0x000c040e01007387 */ /* 0x0007e80000100800 */
[----:B------:R-:W4:Y:S01]  /*49990*/  LDL.LU R16, [R1+0xcf4] ;  /* 0x000cf40001107983 */ /* 0x000f220000300800 */
[----:B------:R-:W-:-:S03]  /*499a0*/  IADD3 R11, P2, R11, UR13, RZ ;  /* 0x0000000d0b0b7c10 */ /* 0x000fc6000ff5e0ff */
[----:B------:R-:W4:Y:S01]  /*499b0*/  LDL.LU R15, [R1+0xcf8] ;  /* 0x000cf800010f7983 */ /* 0x000f220000300800 */
[----:B------:R-:W-:Y:S01]  /*499c0*/  IADD3.X R22, R22, UR8, RZ, P1, !PT ;  /* 0x0000000816167c10 */ /* 0x000fe20008ffe4ff */
[----:B-1----:R-:W-:Y:S02]  /*499d0*/  IMAD.MOV.U32 R6, RZ, RZ, R21 ;  /* 0x000000ffff067224 */ /* 0x002fe400078e0015 */
[----:B---3--:R-:W3:Y:S01]  /*499e0*/  LDL.LU R14, [R1+0xcfc] ;  /* 0x000cfc00010e7983 */ /* 0x008ee20000300800 */
[----:B------:R-:W-:-:S03]  /*499f0*/  MOV R7, R22 ;  /* 0x0000001600077202 */ /* 0x000fc60000000f00 */
[----:B------:R-:W3:Y:S04]  /*49a00*/  LDL.LU R13, [R1+0xd00] ;  /* 0x000d0000010d7983 */ /* 0x000ee80000300800 */
[----:B------:R-:W-:Y:S04]  /*49a10*/  STL [R1+0xc70], R21 ;  /* 0x000c701501007387 */ /* 0x000fe80000100800 */
[----:B------:R-:W-:Y:S01]  /*49a20*/  STL [R1+0xc6c], R22 ;  /* 0x000c6c1601007387 */ /* 0x000fe20000100800 */
[----:B--2---:R-:W-:-:S03]  /*49a30*/  IADD3.X R12, R12, UR8, RZ, P2, !PT ;  /* 0x000000080c0c7c10 */ /* 0x004fc600097fe4ff */
[----:B------:R-:W-:Y:S04]  /*49a40*/  STL [R1+0xc78], R11 ;  /* 0x000c780b01007387 */ /* 0x000fe80000100800 */
[----:B------:R1:W-:Y:S04]  /*49a50*/  LDGSTS.E [R5+0x4e00], desc[UR14][R6.64], P0 ;  /* 0x04e0000006057fae */ /* 0x0003e8000812184e */
[----:B------:R2:W-:Y:S01]  /*49a60*/  STL [R1+0xc74], R12 ;  /* 0x000c740c01007387 */ /* 0x0005e20000100800 */
[----:B-1----:R-:W-:Y:S01]  /*49a70*/  MOV R7, R12 ;  /* 0x0000000c00077202 */ /* 0x002fe20000000f00 */
[----:B------:R-:W-:-:S02]  /*49a80*/  IMAD.MOV.U32 R6, RZ, RZ, R11 ;  /* 0x000000ffff067224 */ /* 0x000fc400078e000b */
[----:B--2---:R-:W2:Y:S04]  /*49a90*/  LDL.LU R12, [R1+0xd04] ;  /* 0x000d0400010c7983 */ /* 0x004ea80000300800 */
[----:B------:R-:W2:Y:S04]  /*49aa0*/  LDL.LU R11, [R1+0xd08] ;  /* 0x000d0800010b7983 */ /* 0x000ea80000300800 */
[----:B------:R1:W-:Y:S01]  /*49ab0*/  LDGSTS.E [R5+0x4e80], desc[UR14][R6.64], P0 ;  /* 0x04e8000006057fae */ /* 0x0003e2000812184e */
[----:B------:R-:W-:-:S05]  /*49ac0*/  IADD3 R19, P1, R19, UR13, RZ ;  /* 0x0000000d13137c10 */ /* 0x000fca000ff3e0ff */
[----:B-1----:R-:W-:Y:S01]  /*49ad0*/  IMAD.MOV.U32 R6, RZ, RZ, R19 ;  /* 0x000000ffff067224 */ /* 0x002fe200078e0013 */
[----:B------:R-:W-:-:S04]  /*49ae0*/  IADD3.X R20, R20, UR8, RZ, P1, !PT ;  /* 0x0000000814147c10 */ /* 0x000fc80008ffe4ff */
[----:B------:R-:W-:Y:S02]  /*49af0*/  MOV R7, R20 ;  /* 0x0000001400077202 */ /* 0x000fe40000000f00 */
[----:B------:R-:W-:Y:S01]  /*49b00*/  IADD3 R8, P2, R8, UR13, RZ ;  /* 0x0000000d08087c10 */ /* 0x000fe2000ff5e0ff */
[----:B------:R-:W-:Y:S03]  /*49b10*/  STL [R1+0xc80], R19 ;  /* 0x000c801301007387 */ /* 0x000fe60000100800 */
[----:B------:R-:W-:Y:S01]  /*49b20*/  IADD3.X R17, R17, UR8, RZ, P2, !PT ;  /* 0x0000000811117c10 */ /* 0x000fe200097fe4ff */
[----:B------:R-:W-:Y:S01]  /*49b30*/  STL [R1+0xc7c], R20 ;  /* 0x000c7c1401007387 */ /* 0x000fe20000100800 */
[----:B------:R-:W-:-:S03]  /*49b40*/  IADD3 R9, P3, R9, UR13, RZ ;  /* 0x0000000d09097c10 */ /* 0x000fc6000ff7e0ff */
[----:B------:R1:W-:Y:S01]  /*49b50*/  LDGSTS.E [R5+0x4f00], desc[UR14][R6.64], P0 ;  /* 0x04f0000006057fae */ /* 0x0003e2000812184e */
[----:B------:R-:W-:-:S03]  /*49b60*/  IADD3.X R18, R18, UR8, RZ, P3, !PT ;  /* 0x0000000812127c10 */ /* 0x000fc60009ffe4ff */
[----:B------:R-:W-:Y:S04]  /*49b70*/  STL [R1+0xc88], R8 ;  /* 0x000c880801007387 */ /* 0x000fe80000100800 */
[----:B------:R1:W-:Y:S02]  /*49b80*/  STL [R1+0xc84], R17 ;  /* 0x000c841101007387 */ /* 0x0003e40000100800 */
[----:B-1----:R-:W-:Y:S01]  /*49b90*/  IMAD.MOV.U32 R6, RZ, RZ, R8 ;  /* 0x000000ffff067224 */ /* 0x002fe200078e0008 */
[----:B------:R-:W-:Y:S01]  /*49ba0*/  MOV R7, R17 ;  /* 0x0000001100077202 */ /* 0x000fe20000000f00 */
[----:B------:R-:W-:Y:S04]  /*49bb0*/  STL [R1+0xcf0], R9 ;  /* 0x000cf00901007387 */ /* 0x000fe80000100800 */
[----:B------:R-:W2:Y:S04]  /*49bc0*/  LDL.LU R17, [R1+0xd70] ;  /* 0x000d700001117983 */ /* 0x000ea80000300800 */
[----:B------:R1:W-:Y:S04]  /*49bd0*/  STL [R1+0xcec], R18 ;  /* 0x000cec1201007387 */ /* 0x0003e80000100800 */
[----:B------:R1:W-:Y:S04]  /*49be0*/  LDGSTS.E [R5+0x4f80], desc[UR14][R6.64], P0 ;  /* 0x04f8000006057fae */ /* 0x0003e8000812184e */
[----:B------:R-:W2:Y:S01]  /*49bf0*/  LDL.LU R8, [R1+0xd78] ;  /* 0x000d780001087983 */ /* 0x000ea20000300800 */
[----:B-1----:R-:W-:-:S03]  /*49c00*/  MOV R7, R18 ;  /* 0x0000001200077202 */ /* 0x002fc60000000f00 */
[----:B------:R-:W2:Y:S01]  /*49c10*/  LDL.LU R18, [R1+0xd6c] ;  /* 0x000d6c0001127983 */ /* 0x000ea20000300800 */
[----:B------:R-:W-:-:S03]  /*49c20*/  IMAD.MOV.U32 R6, RZ, RZ, R9 ;  /* 0x000000ffff067224 */ /* 0x000fc600078e0009 */
[----:B------:R-:W2:Y:S01]  /*49c30*/  LDL.LU R9, [R1+0xd74] ;  /* 0x000d740001097983 */ /* 0x000ea20000300800 */
[----:B------:R-:W-:-:S04]  /*49c40*/  UISETP.GT.AND UP1, UPT, UR17, 0x2b, UPT ;  /* 0x0000002b1100788c */ /* 0x000fc8000bf24270 */
[----:B------:R-:W-:-:S04]  /*49c50*/  USEL UR12, URZ, 0x4, !UP1 ;  /* 0x000000043f0c7887 */ /* 0x000fc8000c800000 */
[----:B------:R-:W-:-:S06]  /*49c60*/  USEL UR12, UR12, URZ, !UP0 ;  /* 0x0000003f0c0c7287 */ /* 0x000fcc000c000000 */
[----:B------:R-:W-:-:S13]  /*49c70*/  ISETP.NE.U32.AND P1, PT, RZ, UR12, PT ;  /* 0x0000000cff007c0c */ /* 0x000fda000bf25070 */
[----:B------:R1:W-:Y:S01]  /*49c80*/  LDGSTS.E [R5+0x5600], desc[UR14][R6.64], P1 ;  /* 0x0560000006057fae */ /* 0x0003e2000892184e */
[----:B----4-:R-:W-:-:S04]  /*49c90*/  IADD3 R15, P0, R15, UR13, RZ ;  /* 0x0000000d0f0f7c10 */ /* 0x010fc8000ff1e0ff */
[----:B------:R-:W-:Y:S02]  /*49ca0*/  IADD3.X R16, R16, UR8, RZ, P0, !PT ;  /* 0x0000000810107c10 */ /* 0x000fe400087fe4ff */
[----:B---3--:R-:W-:Y:S01]  /*49cb0*/  IADD3 R13, P2, R13, UR13, RZ ;  /* 0x0000000d0d0d7c10 */ /* 0x008fe2000ff5e0ff */
[----:B------:R3:W-:Y:S03]  /*49cc0*/  STL [R1+0xcf8], R15 ;  /* 0x000cf80f01007387 */ /* 0x0007e60000100800 */
[----:B------:R-:W-:Y:S01]  /*49cd0*/  IADD3.X R14, R14, UR8, RZ, P2, !PT ;  /* 0x000000080e0e7c10 */ /* 0x000fe200097fe4ff */
[----:B------:R4:W-:Y:S01]  /*49ce0*/  STL [R1+0xcf4], R16 ;  /* 0x000cf41001007387 */ /* 0x0009e20000100800 */
[----:B-1----:R-:W-:Y:S01]  /*49cf0*/  IMAD.MOV.U32 R6, RZ, RZ, R15 ;  /* 0x000000ffff067224 */ /* 0x002fe200078e000f */
[----:B------:R-:W-:Y:S02]  /*49d00*/  MOV R7, R16 ;  /* 0x0000001000077202 */ /* 0x000fe40000000f00 */
[----:B------:R-:W-:Y:S04]  /*49d10*/  STL [R1+0xd00], R13 ;  /* 0x000d000d01007387 */ /* 0x000fe80000100800 */
[----:B---3--:R-:W3:Y:S04]  /*49d20*/  LDL.LU R15, [R1+0xd80] ;  /* 0x000d8000010f7983 */ /* 0x008ee80000300800 */
[----:B------:R1:W-:Y:S04]  /*49d30*/  STL [R1+0xcfc], R14 ;  /* 0x000cfc0e01007387 */ /* 0x0003e80000100800 */
[----:B----4-:R-:W4:Y:S04]  /*49d40*/  LDL.LU R16, [R1+0xd7c] ;  /* 0x000d7c0001107983 */ /* 0x010f280000300800 */
[----:B------:R1:W-:Y:S01]  /*49d50*/  LDGSTS.E [R5+0x5680], desc[UR14][R6.64], P1 ;  /* 0x0568000006057fae */ /* 0x0003e2000892184e */
[----:B--2---:R-:W-:-:S04]  /*49d60*/  IADD3 R11, P0, R11, UR13, RZ ;  /* 0x0000000d0b0b7c10 */ /* 0x004fc8000ff1e0ff */
[----:B------:R-:W-:Y:S01]  /*49d70*/  IADD3.X R12, R12, UR8, RZ, P0, !PT ;  /* 0x000000080c0c7c10 */ /* 0x000fe200087fe4ff */
[----:B------:R-:W-:Y:S04]  /*49d80*/  STL [R1+0xd08], R11 ;  /* 0x000d080b01007387 */ /* 0x000fe80000100800 */
[----:B------:R2:W-:Y:S04]  /*49d90*/  STL [R1+0xd04], R12 ;  /* 0x000d040c01007387 */ /* 0x0005e80000100800 */
[----:B------:R-:W4:Y:S04]  /*49da0*/  LDL.LU R22, [R1+0xd84] ;  /* 0x000d840001167983 */ /* 0x000f280000300800 */
[----:B------:R-:W4:Y:S01]  /*49db0*/  LDL.LU R21, [R1+0xd88] ;  /* 0x000d880001157983 */ /* 0x000f220000300800 */
[----:B-1----:R-:W-:Y:S01]  /*49dc0*/  IMAD.MOV.U32 R6, RZ, RZ, R13 ;  /* 0x000000ffff067224 */ /* 0x002fe200078e000d */
[----:B------:R-:W-:-:S02]  /*49dd0*/  MOV R7, R14 ;  /* 0x0000000e00077202 */ /* 0x000fc40000000f00 */
[----:B------:R-:W4:Y:S04]  /*49de0*/  LDL.LU R20, [R1+0xdec] ;  /* 0x000dec0001147983 */ /* 0x000f280000300800 */
[----:B------:R-:W4:Y:S04]  /*49df0*/  LDL.LU R19, [R1+0xdf0] ;  /* 0x000df00001137983 */ /* 0x000f280000300800 */
[----:B------:R-:W4:Y:S04]  /*49e00*/  LDL.LU R14, [R1+0xdf4] ;  /* 0x000df400010e7983 */ /* 0x000f280000300800 */
[----:B------:R-:W4:Y:S04]  /*49e10*/  LDL.LU R13, [R1+0xdf8] ;  /* 0x000df800010d7983 */ /* 0x000f280000300800 */
[----:B------:R1:W-:Y:S02]  /*49e20*/  LDGSTS.E [R5+0x5700], desc[UR14][R6.64], P1 ;  /* 0x0570000006057fae */ /* 0x0003e4000892184e */
[----:B-1----:R-:W-:Y:S01]  /*49e30*/  MOV R7, R12 ;  /* 0x0000000c00077202 */ /* 0x002fe20000000f00 */
[----:B------:R-:W-:Y:S01]  /*49e40*/  IMAD.MOV.U32 R6, RZ, RZ, R11 ;  /* 0x000000ffff067224 */ /* 0x000fe200078e000b */
[----:B--2---:R-:W2:Y:S04]  /*49e50*/  LDL.LU R12, [R1+0xdfc] ;  /* 0x000dfc00010c7983 */ /* 0x004ea80000300800 */
[----:B------:R-:W2:Y:S01]  /*49e60*/  LDL.LU R11, [R1+0xe00] ;  /* 0x000e0000010b7983 */ /* 0x000ea20000300800 */
[----:B------:R-:W-:-:S03]  /*49e70*/  UISETP.GT.AND UP1, UPT, UR17, 0x2f, UPT ;  /* 0x0000002f1100788c */ /* 0x000fc6000bf24270 */
[----:B------:R1:W-:Y:S01]  /*49e80*/  LDGSTS.E [R5+0x5780], desc[UR14][R6.64], P1 ;  /* 0x0578000006057fae */ /* 0x0003e2000892184e */
[----:B------:R-:W-:-:S04]  /*49e90*/  USEL UR12, URZ, 0x4, !UP1 ;  /* 0x000000043f0c7887 */ /* 0x000fc8000c800000 */
[----:B------:R-:W-:-:S06]  /*49ea0*/  USEL UR12, UR12, URZ, !UP0 ;  /* 0x0000003f0c0c7287 */ /* 0x000fcc000c000000 */
[----:B------:R-:W-:Y:S02]  /*49eb0*/  ISETP.NE.U32.AND P0, PT, RZ, UR12, PT ;  /* 0x0000000cff007c0c */ /* 0x000fe4000bf05070 */
[----:B------:R-:W-:-:S05]  /*49ec0*/  IADD3 R17, P1, R17, UR13, RZ ;  /* 0x0000000d11117c10 */ /* 0x000fca000ff3e0ff */
[----:B-1----:R-:W-:Y:S01]  /*49ed0*/  IMAD.MOV.U32 R6, RZ, RZ, R17 ;  /* 0x000000ffff067224 */ /* 0x002fe200078e0011 */
[----:B------:R-:W-:Y:S01]  /*49ee0*/  STL [R1+0xd70], R17 ;  /* 0x000d701101007387 */ /* 0x000fe20000100800 */
[----:B------:R-:W-:Y:S02]  /*49ef0*/  IADD3 R8, P2, R8, UR13, RZ ;  /* 0x0000000d08087c10 */ /* 0x000fe4000ff5e0ff */
[----:B------:R-:W-:-:S04]  /*49f00*/  IADD3.X R18, R18, UR8, RZ, P1, !PT ;  /* 0x0000000812127c10 */ /* 0x000fc80008ffe4ff */
[----:B------:R-:W-:Y:S02]  /*49f10*/  MOV R7, R18 ;  /* 0x0000001200077202 */ /* 0x000fe40000000f00 */
[----:B------:R-:W-:Y:S01]  /*49f20*/  IADD3.X R9, R9, UR8, RZ, P2, !PT ;  /* 0x0000000809097c10 */ /* 0x000fe200097fe4ff */
[----:B------:R-:W-:Y:S04]  /*49f30*/  STL [R1+0xd6c], R18 ;  /* 0x000d6c1201007387 */ /* 0x000fe80000100800 */
[----:B------:R-:W-:Y:S04]  /*49f40*/  STL [R1+0xd78], R8 ;  /* 0x000d780801007387 */ /* 0x000fe80000100800 */
[----:B------:R1:W-:Y:S04]  /*49f50*/  LDGSTS.E [R5+0x5e00], desc[UR14][R6.64], P0 ;  /* 0x05e0000006057fae */ /* 0x0003e8000812184e */
[----:B------:R1:W-:Y:S02]  /*49f60*/  STL [R1+0xd74], R9 ;  /* 0x000d740901007387 */ /* 0x0003e40000100800 */
[----:B-1----:R-:W-:Y:S01]  /*49f70*/  MOV R7, R9 ;  /* 0x0000000900077202 */ /* 0x002fe20000000f00 */
[----:B------:R-:W-:Y:S01]  /*49f80*/  IMAD.MOV.U32 R6, RZ, RZ, R8 ;  /* 0x000000ffff067224 */ /* 0x000fe200078e0008 */
[----:B------:R-:W2:Y:S04]  /*49f90*/  LDL.LU R9, [R1+0xe04] ;  /* 0x000e040001097983 */ /* 0x000ea80000300800 */
[----:B------:R-:W2:Y:S01]  /*49fa0*/  LDL.LU R8, [R1+0xe08] ;  /* 0x000e080001087983 */ /* 0x000ea20000300800 */
[----:B------:R-:W-:-:S03]  /*49fb0*/  UISETP.GT.AND UP1, UPT, UR17, 0x33, UPT ;  /* 0x000000331100788c */ /* 0x000fc6000bf24270 */
[----:B------:R1:W-:Y:S01]  /*49fc0*/  LDGSTS.E [R5+0x5e80], desc[UR14][R6.64], P0 ;  /* 0x05e8000006057fae */ /* 0x0003e2000812184e */
[----:B------:R-:W-:-:S04]  /*49fd0*/  USEL UR12, URZ, 0x4, !UP1 ;  /* 0x000000043f0c7887 */ /* 0x000fc8000c800000 */
[----:B------:R-:W-:Y:S01]  /*49fe0*/  USEL UR12, UR12, URZ, !UP0 ;  /* 0x0000003f0c0c7287 */ /* 0x000fe2000c000000 */
[----:B---3--:R-:W-:-:S04]  /*49ff0*/  IADD3 R15, P1, R15, UR13, RZ ;  /* 0x0000000d0f0f7c10 */ /* 0x008fc8000ff3e0ff */
[----:B----4-:R-:W-:Y:S01]  /*4a000*/  IADD3.X R16, R16, UR8, RZ, P1, !PT ;  /* 0x0000000810107c10 */ /* 0x010fe20008ffe4ff */
[----:B-1----:R-:W-:-:S03]  /*4a010*/  IMAD.MOV.U32 R6, RZ, RZ, R15 ;  /* 0x000000ffff067224 */ /* 0x002fc600078e000f */
[----:B------:R-:W-:Y:S01]  /*4a020*/  MOV R7, R16 ;  /* 0x0000001000077202 */ /* 0x000fe20000000f00 */
[----:B------:R-:W-:Y:S04]  /*4a030*/  STL [R1+0xd80], R15 ;  /* 0x000d800f01007387 */ /* 0x000fe80000100800 */
[----:B------:R1:W-:Y:S01]  /*4a040*/  STL [R1+0xd7c], R16 ;  /* 0x000d7c1001007387 */ /* 0x0003e20000100800 */
[----:B------:R-:W-:-:S03]  /*4a050*/  ISETP.NE.U32.AND P1, PT, RZ, UR12, PT ;  /* 0x0000000cff007c0c */ /* 0x000fc6000bf25070 */
[----:B------:R-:W3:Y:S04]  /*4a060*/  LDL.LU R18, [R1+0xe6c] ;  /* 0x000e6c0001127983 */ /* 0x000ee80000300800 */
[----:B------:R4:W-:Y:S04]  /*4a070*/  LDGSTS.E [R5+0x5f00], desc[UR14][R6.64], P0 ;  /* 0x05f0000006057fae */ /* 0x0009e8000812184e */
[----:B------:R-:W3:Y:S04]  /*4a080*/  LDL.LU R17, [R1+0xe70] ;  /* 0x000e700001117983 */ /* 0x000ee80000300800 */
[----:B-1----:R-:W3:Y:S04]  /*4a090*/  LDL.LU R16, [R1+0xe74] ;  /* 0x000e740001107983 */ /* 0x002ee80000300800 */
[----:B------:R-:W3:Y:S01]  /*4a0a0*/  LDL.LU R15, [R1+0xe78] ;  /* 0x000e7800010f7983 */ /* 0x000ee20000300800 */
[----:B------:R-:W-:-:S04]  /*4a0b0*/  IADD3 R21, P2, R21, UR13, RZ ;  /* 0x0000000d15157c10 */ /* 0x000fc8000ff5e0ff */
[----:B------:R-:W-:Y:S01]  /*4a0c0*/  IADD3.X R22, R22, UR8, RZ, P2, !PT ;  /* 0x0000000816167c10 */ /* 0x000fe200097fe4ff */
[----:B----4-:R-:W-:-:S03]  /*4a0d0*/  IMAD.MOV.U32 R6, RZ, RZ, R21 ;  /* 0x000000ffff067224 */ /* 0x010fc600078e0015 */
[----:B------:R-:W-:Y:S02]  /*4a0e0*/  MOV R7, R22 ;  /* 0x0000001600077202 */ /* 0x000fe40000000f00 */
[----:B------:R-:W-:-:S03]  /*4a0f0*/  IADD3 R19, P3, R19, UR13, RZ ;  /* 0x0000000d13137c10 */ /* 0x000fc6000ff7e0ff */
[----:B------:R1:W-:Y:S01]  /*4a100*/  LDGSTS.E [R5+0x5f80], desc[UR14][R6.64], P0 ;  /* 0x05f8000006057fae */ /* 0x0003e2000812184e */
[----:B------:R-:W-:Y:S02]  /*4a110*/  IADD3.X R20, R20, UR8, RZ, P3, !PT ;  /* 0x0000000814147c10 */ /* 0x000fe40009ffe4ff */
[----:B------:R-:W-:Y:S01]  /*4a120*/  IADD3 R13, P0, R13, UR13, RZ ;  /* 0x0000000d0d0d7c10 */ /* 0x000fe2000ff1e0ff */
[----:B------:R-:W-:Y:S03]  /*4a130*/  STL [R1+0xd88], R21 ;  /* 0x000d881501007387 */ /* 0x000fe60000100800 */
[----:B------:R-:W-:Y:S01]  /*4a140*/  IADD3.X R14, R14, UR8, RZ, P0, !PT ;  /* 0x000000080e0e7c10 */ /* 0x000fe200087fe4ff */
[----:B------:R-:W-:Y:S01]  /*4a150*/  STL [R1+0xd84], R22 ;  /* 0x000d841601007387 */ /* 0x000fe20000100800 */
[----:B-1----:R-:W-:Y:S01]  /*4a160*/  IMAD.MOV.U32 R6, RZ, RZ, R19 ;  /* 0x000000ffff067224 */ /* 0x002fe200078e0013 */
[----:B------:R-:W-:-:S02]  /*4a170*/  MOV R7, R20 ;  /* 0x0000001400077202 */ /* 0x000fc40000000f00 */
[----:B------:R-:W-:Y:S04]  /*4a180*/  STL [R1+0xdf0], R19 ;  /* 0x000df01301007387 */ /* 0x000fe80000100800 */
[----:B------:R-:W-:Y:S04]  /*4a190*/  STL [R1+0xdec], R20 ;  /* 0x000dec1401007387 */ /* 0x000fe80000100800 */
[----:B------:R1:W-:Y:S01]  /*4a1a0*/  STL [R1+0xdf8], R13 ;  /* 0x000df80d01007387 */ /* 0x0003e20000100800 */
[----:B--2---:R-:W-:-:S03]  /*4a1b0*/  IADD3 R11, P2, R11, UR13, RZ ;  /* 0x0000000d0b0b7c10 */ /* 0x004fc6000ff5e0ff */
[----:B------:R2:W-:Y:S01]  /*4a1c0*/  LDGSTS.E [R5+0x6600], desc[UR14][R6.64], P1 ;  /* 0x0660000006057fae */ /* 0x0005e2000892184e */
[----:B------:R-:W-:-:S03]  /*4a1d0*/  IADD3.X R12, R12, UR8, RZ, P2, !PT ;  /* 0x000000080c0c7c10 */ /* 0x000fc600097fe4ff */
[----:B------:R4:W-:Y:S04]  /*4a1e0*/  STL [R1+0xdf4], R14 ;  /* 0x000df40e01007387 */ /* 0x0009e80000100800 */
[----:B------:R-:W-:Y:S01]  /*4a1f0*/  STL [R1+0xe00], R11 ;  /* 0x000e000b01007387 */ /* 0x000fe20000100800 */
[----:B--2---:R-:W-:-:S03]  /*4a200*/  IMAD.MOV.U32 R6, RZ, RZ, R13 ;  /* 0x000000ffff067224 */ /* 0x004fc600078e000d */
[----:B-1----:R-:W2:Y:S01]  /*4a210*/  LDL.LU R13, [R1+0xe80] ;  /* 0x000e8000010d7983 */ /* 0x002ea20000300800 */
[----:B------:R-:W-:-:S03]  /*4a220*/  MOV R7, R14 ;  /* 0x0000000e00077202 */ /* 0x000fc60000000f00 */
[----:B------:R1:W-:Y:S04]  /*4a230*/  STL [R1+0xdfc], R12 ;  /* 0x000dfc0c01007387 */ /* 0x0003e80000100800 */
[----:B----4-:R-:W4:Y:S04]  /*4a240*/  LDL.LU R14, [R1+0xe7c] ;  /* 0x000e7c00010e7983 */ /* 0x010f280000300800 */
[----:B------:R1:W-:Y:S02]  /*4a250*/  LDGSTS.E [R5+0x6680], desc[UR14][R6.64], P1 ;  /* 0x0668000006057fae */ /* 0x0003e4000892184e */
[----:B-1----:R-:W-:Y:S01]  /*4a260*/  IMAD.MOV.U32 R6, RZ, RZ, R11 ;  /* 0x000000ffff067224 */ /* 0x002fe200078e000b */
[----:B------:R-:W-:-:S05]  /*4a270*/  MOV R7, R12 ;  /* 0x0000000c00077202 */ /* 0x000fca0000000f00 */
[----:B------:R1:W-:Y:S01]  /*4a280*/  LDGSTS.E [R5+0x6700], desc[UR14][R6.64], P1 ;  /* 0x0670000006057fae */ /* 0x0003e2000892184e */
[----:B------:R-:W-:-:S04]  /*4a290*/  IADD3 R8, P0, R8, UR13, RZ ;  /* 0x0000000d08087c10 */ /* 0x000fc8000ff1e0ff */
[----:B------:R-:W-:Y:S01]  /*4a2a0*/  IADD3.X R9, R9, UR8, RZ, P0, !PT ;  /* 0x0000000809097c10 */ /* 0x000fe200087fe4ff */
[----:B------:R-:W-:Y:S01]  /*4a2b0*/  STL [R1+0xe08], R8 ;  /* 0x000e080801007387 */ /* 0x000fe20000100800 */
[----:B-1----:R-:W-:-:S03]  /*4a2c0*/  IMAD.MOV.U32 R6, RZ, RZ, R8 ;  /* 0x000000ffff067224 */ /* 0x002fc600078e0008 */
[----:B------:R1:W-:Y:S01]  /*4a2d0*/  STL [R1+0xe04], R9 ;  /* 0x000e040901007387 */ /* 0x0003e20000100800 */
[----:B------:R-:W-:-:S03]  /*4a2e0*/  MOV R7, R9 ;  /* 0x0000000900077202 */ /* 0x000fc60000000f00 */
[----:B------:R-:W4:Y:S04]  /*4a2f0*/  LDL.LU R12, [R1+0xe84] ;  /* 0x000e8400010c7983 */ /* 0x000f280000300800 */
[----:B------:R-:W4:Y:S04]  /*4a300*/  LDL.LU R11, [R1+0xe88] ;  /* 0x000e8800010b7983 */ /* 0x000f280000300800 */
[----:B-1----:R-:W4:Y:S04]  /*4a310*/  LDL.LU R9, [R1+0xeec] ;  /* 0x000eec0001097983 */ /* 0x002f280000300800 */
[----:B------:R-:W4:Y:S04]  /*4a320*/  LDL.LU R8, [R1+0xef0] ;  /* 0x000ef00001087983 */ /* 0x000f280000300800 */
[----:B------:R1:W-:Y:S01]  /*4a330*/  LDGSTS.E [R5+0x6780], desc[UR14][R6.64], P1 ;  /* 0x0678000006057fae */ /* 0x0003e2000892184e */
[----:B------:R-:W-:-:S04]  /*4a340*/  UISETP.GT.AND UP1, UPT, UR17, 0x37, UPT ;  /* 0x000000371100788c */ /* 0x000fc8000bf24270 */
[----:B------:R-:W-:-:S04]  /*4a350*/  USEL UR12, URZ, 0x4, !UP1 ;  /* 0x000000043f0c7887 */ /* 0x000fc8000c800000 */
[----:B------:R-:W-:-:S06]  /*4a360*/  USEL UR12, UR12, URZ, !UP0 ;  /* 0x0000003f0c0c7287 */ /* 0x000fcc000c000000 */
[----:B------:R-:W-:Y:S02]  /*4a370*/  ISETP.NE.U32.AND P0, PT, RZ, UR12, PT ;  /* 0x0000000cff007c0c */ /* 0x000fe4000bf05070 */
[----:B---3--:R-:W-:-:S04]  /*4a380*/  IADD3 R17, P1, R17, UR13, RZ ;  /* 0x0000000d11117c10 */ /* 0x008fc8000ff3e0ff */
[----:B------:R-:W-:Y:S02]  /*4a390*/  IADD3.X R18, R18, UR8, RZ, P1, !PT ;  /* 0x0000000812127c10 */ /* 0x000fe40008ffe4ff */
[----:B------:R-:W-:Y:S01]  /*4a3a0*/  IADD3 R15, P2, R15, UR13, RZ ;  /* 0x0000000d0f0f7c10 */ /* 0x000fe2000ff5e0ff */
[----:B------:R3:W-:Y:S03]  /*4a3b0*/  STL [R1+0xe70], R17 ;  /* 0x000e701101007387 */ /* 0x0007e60000100800 */
[----:B------:R-:W-:Y:S01]  /*4a3c0*/  IADD3.X R16, R16, UR8, RZ, P2, !PT ;  /* 0x0000000810107c10 */ /* 0x000fe200097fe4ff */
[----:B------:R4:W-:Y:S04]  /*4a3d0*/  STL [R1+0xe6c], R18 ;  /* 0x000e6c1201007387 */ /* 0x0009e80000100800 */
[----:B------:R-:W-:Y:S04]  /*4a3e0*/  STL [R1+0xe78], R15 ;  /* 0x000e780f01007387 */ /* 0x000fe80000100800 */
[----:B------:R-:W4:Y:S04]  /*4a3f0*/  LDL.LU R21, [R1+0xef8] ;  /* 0x000ef80001157983 */ /* 0x000f280000300800 */
[----:B------:R4:W-:Y:S04]  /*4a400*/  STL [R1+0xe74], R16 ;  /* 0x000e741001007387 */ /* 0x0009e80000100800 */
[----:B------:R-:W4:Y:S04]  /*4a410*/  LDL.LU R19, [R1+0xf00] ;  /* 0x000f000001137983 */ /* 0x000f280000300800 */
[----:B------:R-:W4:Y:S01]  /*4a420*/  LDL.LU R22, [R1+0xef4] ;  /* 0x000ef40001167983 */ /* 0x000f220000300800 */
[----:B-1----:R-:W-:-:S03]  /*4a430*/  IMAD.MOV.U32 R6, RZ, RZ, R17 ;  /* 0x000000ffff067224 */ /* 0x002fc600078e0011 */
[----:B------:R-:W4:Y:S01]  /*4a440*/  LDL.LU R20, [R1+0xefc] ;  /* 0x000efc0001147983 */ /* 0x000f220000300800 */
[----:B------:R-:W-:-:S03]  /*4a450*/  MOV R7, R18 ;  /* 0x0000001200077202 */ /* 0x000fc60000000f00 */
[----:B---3--:R-:W3:Y:S04]  /*4a460*/  LDL.LU R17, [R1+0xf08] ;  /* 0x000f080001117983 */ /* 0x008ee80000300800 */
[----:B------:R1:W-:Y:S01]  /*4a470*/  LDGSTS.E [R5+0x6e00], desc[UR14][R6.64], P0 ;  /* 0x06e0000006057fae */ /* 0x0003e2000812184e */
[----:B--2---:R-:W-:-:S04]  /*4a480*/  IADD3 R13, P1, R13, UR13, RZ ;  /* 0x0000000d0d0d7c10 */ /* 0x004fc8000ff3e0ff */
[----:B----4-:R-:W-:Y:S01]  /*4a490*/  IADD3.X R14, R14, UR8, RZ, P1, !PT ;  /* 0x000000080e0e7c10 */ /* 0x010fe20008ffe4ff */
[----:B------:R-:W-:Y:S04]  /*4a4a0*/  STL [R1+0xe80], R13 ;  /* 0x000e800d01007387 */ /* 0x000fe80000100800 */
[----:B------:R2:W-:Y:S04]  /*4a4b0*/  STL [R1+0xe7c], R14 ;  /* 0x000e7c0e01007387 */ /* 0x0005e80000100800 */
[----:B------:R-:W4:Y:S01]  /*4a4c0*/  LDL.LU R18, [R1+0xf04] ;  /* 0x000f040001127983 */ /* 0x000f220000300800 */
[----:B-1----:R-:W-:Y:S01]  /*4a4d0*/  IMAD.MOV.U32 R6, RZ, RZ, R15 ;  /* 0x000000ffff067224 */ /* 0x002fe200078e000f */
[----:B------:R-:W-:-:S02]  /*4a4e0*/  MOV R7, R16 ;  /* 0x0000001000077202 */ /* 0x000fc40000000f00 */
[----:B------:R-:W4:Y:S04]  /*4a4f0*/  LDL.LU R16, [R1+0xf6c] ;  /* 0x000f6c0001107983 */ /* 0x000f280000300800 */
[----:B------:R-:W4:Y:S04]  /*4a500*/  LDL.LU R15, [R1+0xf70] ;  /* 0x000f7000010f7983 */ /* 0x000f280000300800 */
[----:B------:R1:W-:Y:S02]  /*4a510*/  LDGSTS.E [R5+0x6e80], desc[UR14][R6.64], P0 ;  /* 0x06e8000006057fae */ /* 0x0003e4000812184e */
[----:B-1----:R-:W-:Y:S01]  /*4a520*/  MOV R7, R14 ;  /* 0x0000000e00077202 */ /* 0x002fe20000000f00 */
[----:B------:R-:W-:Y:S01]  /*4a530*/  IMAD.MOV.U32 R6, RZ, RZ, R13 ;  /* 0x000000ffff067224 */ /* 0x000fe200078e000d */
[----:B--2---:R-:W2:Y:S04]  /*4a540*/  LDL.LU R14, [R1+0xf74] ;  /* 0x000f7400010e7983 */ /* 0x004ea80000300800 */
[----:B------:R-:W2:Y:S04]  /*4a550*/  LDL.LU R13, [R1+0xf78] ;  /* 0x000f7800010d7983 */ /* 0x000ea80000300800 */
[----:B------:R1:W-:Y:S01]  /*4a560*/  LDGSTS.E [R5+0x6f00], desc[UR14][R6.64], P0 ;  /* 0x06f0000006057fae */ /* 0x0003e2000812184e */
[----:B------:R-:W-:-:S04]  /*4a570*/  IADD3 R11, P2, R11, UR13, RZ ;  /* 0x0000000d0b0b7c10 */ /* 0x000fc8000ff5e0ff */
[----:B------:R-:W-:Y:S02]  /*4a580*/  IADD3.X R12, R12, UR8, RZ, P2, !PT ;  /* 0x000000080c0c7c10 */ /* 0x000fe400097fe4ff */
[----:B------:R-:W-:Y:S01]  /*4a590*/  IADD3 R8, P3, R8, UR13, RZ ;  /* 0x0000000d08087c10 */ /* 0x000fe2000ff7e0ff */
[----:B------:R-:W-:Y:S03]  /*4a5a0*/  STL [R1+0xe88], R11 ;  /* 0x000e880b01007387 */ /* 0x000fe60000100800 */
[----:B------:R-:W-:Y:S01]  /*4a5b0*/  IADD3.X R9, R9, UR8, RZ, P3, !PT ;  /* 0x0000000809097c10 */ /* 0x000fe20009ffe4ff */
[----:B------:R1:W-:Y:S02]  /*4a5c0*/  STL [R1+0xe84], R12 ;  /* 0x000e840c01007387 */ /* 0x0003e40000100800 */
[----:B-1----:R-:W-:Y:S01]  /*4a5d0*/  IMAD.MOV.U32 R6, RZ, RZ, R11 ;  /* 0x000000ffff067224 */ /* 0x002fe200078e000b */
[----:B------:R-:W-:Y:S01]  /*4a5e0*/  MOV R7, R12 ;  /* 0x0000000c00077202 */ /* 0x000fe20000000f00 */
[----:B------:R-:W-:Y:S04]  /*4a5f0*/  STL [R1+0xef0], R8 ;  /* 0x000ef00801007387 */ /* 0x000fe80000100800 */
[----:B------:R1:W-:Y:S04]  /*4a600*/  STL [R1+0xeec], R9 ;  /* 0x000eec0901007387 */ /* 0x0003e80000100800 */
[----:B------:R-:W2:Y:S04]  /*4a610*/  LDL.LU R12, [R1+0xf7c] ;  /* 0x000f7c00010c7983 */ /* 0x000ea80000300800 */
[----:B------:R-:W2:Y:S04]  /*4a620*/  LDL.LU R11, [R1+0xf80] ;  /* 0x000f8000010b7983 */ /* 0x000ea80000300800 */
[----:B------:R1:W-:Y:S02]  /*4a630*/  LDGSTS.E [R5+0x6f80], desc[UR14][R6.64], P0 ;  /* 0x06f8000006057fae */ /* 0x0003e4000812184e */
[----:B-1----:R-:W-:Y:S01]  /*4a640*/  MOV R7, R9 ;  /* 0x0000000900077202 */ /* 0x002fe20000000f00 */
[----:B------:R-:W-:Y:S01]  /*4a650*/  IMAD.MOV.U32 R6, RZ, RZ, R8 ;  /* 0x000000ffff067224 */ /* 0x000fe200078e0008 */
[----:B------:R-:W2:Y:S04]  /*4a660*/  LDL.LU R9, [R1+0xf84] ;  /* 0x000f840001097983 */ /* 0x000ea80000300800 */
[----:B------:R-:W2:Y:S01]  /*4a670*/  LDL.LU R8, [R1+0xf88] ;  /* 0x000f880001087983 */ /* 0x000ea20000300800 */
[----:B------:R-:W-:-:S04]  /*4a680*/  UISETP.GT.AND UP1, UPT, UR17, 0x3b, UPT ;  /* 0x0000003b1100788c */ /* 0x000fc8000bf24270 */
[----:B------:R-:W-:-:S04]  /*4a690*/  USEL UR12, URZ, 0x4, !UP1 ;  /* 0x000000043f0c7887 */ /* 0x000fc8000c800000 */
[----:B------:R-:W-:-:S06]  /*4a6a0*/  USEL UR12, UR12, URZ, !UP0 ;  /* 0x0000003f0c0c7287 */ /* 0x000fcc000c000000 */
[----:B------:R-:W-:Y:S02]  /*4a6b0*/  ISETP.NE.U32.AND P1, PT, RZ, UR12, PT ;  /* 0x0000000cff007c0c */ /* 0x000fe4000bf25070 */
[----:B------:R-:W-:Y:S01]  /*4a6c0*/  IADD3 R21, P0, R21, UR13, RZ ;  /* 0x0000000d15157c10 */ /* 0x000fe2000ff1e0ff */
[----:B------:R-:W-:Y:S01]  /*4a6d0*/  UISETP.GT.AND UP1, UPT, UR17, 0x3f, UPT ;  /* 0x0000003f1100788c */ /* 0x000fe2000bf24270 */
[----:B------:R-:W-:-:S09]  /*4a6e0*/  IADD3 R19, P2, R19, UR13, RZ ;  /* 0x0000000d13137c10 */ /* 0x000fd2000ff5e0ff */
[----:B------:R1:W-:Y:S01]  /*4a6f0*/  LDGSTS.E [R5+0x7600], desc[UR14][R6.64], P1 ;  /* 0x0760000006057fae */ /* 0x0003e2000892184e */
[----:B------:R-:W-:Y:S02]  /*4a700*/  IADD3.X R22, R22, UR8, RZ, P0, !PT ;  /* 0x0000000816167c10 */ /* 0x000fe400087fe4ff */
[----:B------:R-:W-:Y:S01]  /*4a710*/  IADD3.X R20, R20, UR8, RZ, P2, !PT ;  /* 0x0000000814147c10 */ /* 0x000fe200097fe4ff */
[----:B-1----:R-:W-:Y:S01]  /*4a720*/  IMAD.MOV.U32 R6, RZ, RZ, R21 ;  /* 0x000000ffff067224 */ /* 0x002fe200078e0015 */
[----:B------:R-:W-:Y:S02]  /*4a730*/  MOV R7, R22 ;  /* 0x0000001600077202 */ /* 0x000fe40000000f00 */
[----:B---3--:R-:W-:-:S03]  /*4a740*/  IADD3 R17, P0, R17, UR13, RZ ;  /* 0x0000000d11117c10 */ /* 0x008fc6000ff1e0ff */
[----:B------:R1:W-:Y:S01]  /*4a750*/  LDGSTS.E [R5+0x7680], desc[UR14][R6.64], P1 ;  /* 0x0768000006057fae */ /* 0x0003e2000892184e */
[----:B------:R-:W-:-:S04]  /*4a760*/  USEL UR12, URZ, 0x4, !UP1 ;  /* 0x000000043f0c7887 */ /* 0x000fc8000c800000 */
[----:B------:R-:W-:Y:S01]  /*4a770*/  USEL UR12, UR12, URZ, !UP0 ;  /* 0x0000003f0c0c7287 */ /* 0x000fe2000c000000 */
[----:B-1----:R-:W-:Y:S01]  /*4a780*/  IMAD.MOV.U32 R6, RZ, RZ, R19 ;  /* 0x000000ffff067224 */ /* 0x002fe200078e0013 */
[----:B------:R-:W-:-:S05]  /*4a790*/  MOV R7, R20 ;  /* 0x0000001400077202 */ /* 0x000fca0000000f00 */
[----:B------:R1:W-:Y:S01]  /*4a7a0*/  LDGSTS.E [R5+0x7700], desc[UR14][R6.64], P1 ;  /* 0x0770000006057fae */ /* 0x0003e2000892184e */
[----:B----4-:R-:W-:Y:S01]  /*4a7b0*/  IADD3.X R18, R18, UR8, RZ, P0, !PT ;  /* 0x0000000812127c10 */ /* 0x010fe200087fe4ff */
[----:B-1----:R-:W-:-:S03]  /*4a7c0*/  IMAD.MOV.U32 R6, RZ, RZ, R17 ;  /* 0x000000ffff067224 */ /* 0x002fc600078e0011 */
[----:B------:R-:W-:Y:S02]  /*4a7d0*/  MOV R7, R18 ;  /* 0x0000001200077202 */ /* 0x000fe40000000f00 */
[----:B------:R-:W-:-:S03]  /*4a7e0*/  ISETP.NE.U32.AND P0, PT, RZ, UR12, PT ;  /* 0x0000000cff007c0c */ /* 0x000fc6000bf05070 */
[----:B------:R1:W-:Y:S01]  /*4a7f0*/  LDGSTS.E [R5+0x7780], desc[UR14][R6.64], P1 ;  /* 0x0778000006057fae */ /* 0x0003e2000892184e */
[----:B------:R-:W-:-:S03]  /*4a800*/  IADD3 R15, P1, R15, UR13, RZ ;  /* 0x0000000d0f0f7c10 */ /* 0x000fc6000ff3e0ff */
[----:B------:R-:W-:Y:S01]  /*4a810*/  STL [R1+0xef8], R21 ;  /* 0x000ef81501007387 */ /* 0x000fe20000100800 */
[----:B------:R-:W-:-:S03]  /*4a820*/  IADD3.X R16, R16, UR8, RZ, P1, !PT ;  /* 0x0000000810107c10 */ /* 0x000fc60008ffe4ff */
[----:B------:R-:W-:Y:S04]  /*4a830*/  STL [R1+0xef4], R22 ;  /* 0x000ef41601007387 */ /* 0x000fe80000100800 */
[----:B------:R-:W-:Y:S01]  /*4a840*/  STL [R1+0xf00], R19 ;  /* 0x000f001301007387 */ /* 0x000fe20000100800 */
[----:B-1----:R-:W-:Y:S01]  /*4a850*/  IMAD.MOV.U32 R6, RZ, RZ, R15 ;  /* 0x000000ffff067224 */ /* 0x002fe200078e000f */
[----:B------:R-:W-:Y:S02]  /*4a860*/  MOV R7, R16 ;  /* 0x0000001000077202 */ /* 0x000fe40000000f00 */
[----:B------:R-:W-:Y:S01]  /*4a870*/  STL [R1+0xefc], R20 ;  /* 0x000efc1401007387 */ /* 0x000fe20000100800 */
[----:B--2---:R-:W-:-:S03]  /*4a880*/  IADD3 R13, P2, R13, UR13, RZ ;  /* 0x0000000d0d0d7c10 */ /* 0x004fc6000ff5e0ff */
[----:B------:R-:W-:Y:S01]  /*4a890*/  STL [R1+0xf08], R17 ;  /* 0x000f081101007387 */ /* 0x000fe20000100800 */
[----:B------:R-:W-:-:S03]  /*4a8a0*/  IADD3.X R14, R14, UR8, RZ, P2, !PT ;  /* 0x000000080e0e7c10 */ /* 0x000fc600097fe4ff */
[----:B------:R1:W-:Y:S04]  /*4a8b0*/  STL [R1+0xf04], R18 ;  /* 0x000f041201007387 */ /* 0x0003e80000100800 */
[----:B------:R-:W-:Y:S04]  /*4a8c0*/  STL [R1+0xf70], R15 ;  /* 0x000f700f01007387 */ /* 0x000fe80000100800 */
[----:B------:R-:W-:Y:S04]  /*4a8d0*/  STL [R1+0xf6c], R16 ;  /* 0x000f6c1001007387 */ /* 0x000fe80000100800 */
[----:B------:R-:W-:Y:S04]  /*4a8e0*/  STL [R1+0xf78], R13 ;  /* 0x000f780d01007387 */ /* 0x000fe80000100800 */
[----:B------:R2:W-:Y:S04]  /*4a8f0*/  LDGSTS.E [R5+0x7e00], desc[UR14][R6.64], P0 ;  /* 0x07e0000006057fae */ /* 0x0005e8000812184e */
[----:B------:R3:W-:Y:S04]  /*4a900*/  STL [R1+0xf74], R14 ;  /* 0x000f740e01007387 */ /* 0x0007e80000100800 */
[----:B-1----:R-:W4:Y:S01]  /*4a910*/  LDL.LU R18, [R1+0xf8c] ;  /* 0x000f8c0001127983 */ /* 0x002f220000300800 */
[----:B--2---:R-:W-:-:S03]  /*4a920*/  MOV R7, R14 ;  /* 0x0000000e00077202 */ /* 0x004fc60000000f00 */
[----:B---3--:R-:W2:Y:S04]  /*4a930*/  LDL.LU R14, [R1+0xf90] ;  /* 0x000f9000010e7983 */ /* 0x008ea80000300800 */
[----:B------:R-:W3:Y:S04]  /*4a940*/  LDL.LU R22, [R1+0xf94] ;  /* 0x000f940001167983 */ /* 0x000ee80000300800 */
[----:B------:R-:W3:Y:S01]  /*4a950*/  LDL.LU R21, [R1+0xf98] ;  /* 0x000f980001157983 */ /* 0x000ee20000300800 */
[----:B------:R-:W-:-:S05]  /*4a960*/  IMAD.MOV.U32 R6, RZ, RZ, R13 ;  /* 0x000000ffff067224 */ /* 0x000fca00078e000d */
[----:B------:R1:W-:Y:S01]  /*4a970*/  LDGSTS.E [R5+0x7e80], desc[UR14][R6.64], P0 ;  /* 0x07e8000006057fae */ /* 0x0003e2000812184e */
[----:B------:R-:W-:-:S04]  /*4a980*/  IADD3 R11, P1, R11, UR13, RZ ;  /* 0x0000000d0b0b7c10 */ /* 0x000fc8000ff3e0ff */
[----:B------:R-:W-:Y:S01]  /*4a990*/  IADD3.X R12, R12, UR8, RZ, P1, !PT ;  /* 0x000000080c0c7c10 */ /* 0x000fe20008ffe4ff */
[----:B-1----:R-:W-:Y:S01]  /*4a9a0*/  IMAD.MOV.U32 R6, RZ, RZ, R11 ;  /* 0x000000ffff067224 */ /* 0x002fe200078e000b */
[----:B------:R-:W-:Y:S02]  /*4a9b0*/  STL [R1+0xf80], R11 ;  /* 0x000f800b01007387 */ /* 0x000fe40000100800 */
[----:B------:R-:W-:Y:S02]  /*4a9c0*/  MOV R7, R12 ;  /* 0x0000000c00077202 */ /* 0x000fe40000000f00 */
[----:B------:R-:W-:Y:S04]  /*4a9d0*/  STL [R1+0xf7c], R12 ;  /* 0x000f7c0c01007387 */ /* 0x000fe80000100800 */
[----:B------:R1:W-:Y:S01]  /*4a9e0*/  LDGSTS.E [R5+0x7f00], desc[UR14][R6.64], P0 ;  /* 0x07f0000006057fae */ /* 0x0003e2000812184e */
[----:B------:R-:W-:-:S04]  /*4a9f0*/  IADD3 R8, P2, R8, UR13, RZ ;  /* 0x0000000d08087c10 */ /* 0x000fc8000ff5e0ff */
[----:B------:R-:W-:Y:S01]  /*4aa00*/  IADD3.X R9, R9, UR8, RZ, P2, !PT ;  /* 0x0000000809097c10 */ /* 0x000fe200097fe4ff */
[----:B------:R1:W-:Y:S02]  /*4aa10*/  STL [R1+0xf88], R8 ;  /* 0x000f880801007387 */ /* 0x0003e40000100800 */
[----:B-1----:R-:W-:Y:S02]  /*4aa20*/  IMAD.MOV.U32 R6, RZ, RZ, R8 ;  /* 0x000000ffff067224 */ /* 0x002fe400078e0008 */
[----:B------:R1:W-:Y:S04]  /*4aa30*/  STL [R1+0xf84], R9 ;  /* 0x000f840901007387 */ /* 0x0003e80000100800 */
[----:B------:R-:W3:Y:S04]  /*4aa40*/  LDL.LU R15, [R1+0x100c] ;  /* 0x00100c00010f7983 */ /* 0x000ee80000300800 */
[----:B------:R-:W3:Y:S04]  /*4aa50*/  LDL.LU R8, [R1+0x1010] ;  /* 0x0010100001087983 */ /* 0x000ee80000300800 */
[----:B------:R-:W3:Y:S04]  /*4aa60*/  LDL.LU R19, [R1+0x1014] ;  /* 0x0010140001137983 */ /* 0x000ee80000300800 */
[----:B------:R-:W3:Y:S01]  /*4aa70*/  LDL.LU R17, [R1+0x1018] ;  /* 0x0010180001117983 */ /* 0x000ee20000300800 */
[----:B------:R-:W-:-:S02]  /*4aa80*/  MOV R7, R9 ;  /* 0x0000000900077202 */ /* 0x000fc40000000f00 */
[----:B------:R-:W-:Y:S01]  /*4aa90*/  PLOP3.LUT P2, PT, PT, PT, UP0, 0x80, 0x0 ;  /* 0x000000000000781c */ /* 0x000fe20003f4f008 */
[----:B------:R-:W3:Y:S04]  /*4aaa0*/  LDL.LU R12, [R1+0x108c] ;  /* 0x00108c00010c7983 */ /* 0x000ee80000300800 */
[----:B------:R1:W-:Y:S01]  /*4aab0*/  LDGSTS.E [R5+0x7f80], desc[UR14][R6.64], P0 ;  /* 0x07f8000006057fae */ /* 0x0003e2000812184e */
[----:B------:R-:W-:-:S03]  /*4aac0*/  ISETP.GE.AND P0, PT, R10, UR17, PT ;  /* 0x000000110a007c0c */ /* 0x000fc6000bf06270 */
[----:B-1----:R-:W3:Y:S04]  /*4aad0*/  LDL.LU R9, [R1+0x1090] ;  /* 0x0010900001097983 */ /* 0x002ee80000300800 */
[----:B------:R-:W3:Y:S01]  /*4aae0*/  LDL.LU R20, [R1+0x1094] ;  /* 0x0010940001147983 */ /* 0x000ee20000300800 */
[----:B------:R-:W-:-:S03]  /*4aaf0*/  LOP3.LUT R6, R10, 0x20, RZ, 0xfc, !PT ;  /* 0x000000200a067812 */ /* 0x000fc600078efcff */
[----:B------:R-:W3:Y:S01]  /*4ab00*/  LDL.LU R13, [R1+0x1098] ;  /* 0x00109800010d7983 */ /* 0x000ee20000300800 */
[----:B------:R-:W-:-:S03]  /*4ab10*/  ISETP.GE.AND P1, PT, R6, UR17, PT ;  /* 0x0000001106007c0c */ /* 0x000fc6000bf26270 */
[----:B------:R-:W3:Y:S01]  /*4ab20*/  LDL.LU R16, [R1+0x1110] ;  /* 0x0011100001107983 */ /* 0x000ee20000300800 */
[----:B------:R-:W-:-:S03]  /*4ab30*/  SEL R6, RZ, 0x4, P0 ;  /* 0x00000004ff067807 */ /* 0x000fc60000000000 */
[----:B------:R-:W3:Y:S01]  /*4ab40*/  LDL.LU R11, [R1+0x1118] ;  /* 0x00111800010b7983 */ /* 0x000ee20000300800 */
[----:B------:R-:W-:-:S03]  /*4ab50*/  SEL R6, R6, RZ, !P2 ;  /* 0x000000ff06067207 */ /* 0x000fc60005000000 */
[----:B------:R-:W0:Y:S01]  /*4ab60*/  LDGDEPBAR ;  /* 0x00000000000079af */ /* 0x000e220000000000 */
[----:B------:R-:W-:Y:S02]  /*4ab70*/  ISETP.NE.U32.AND P0, PT, R6, RZ, PT ;  /* 0x000000ff0600720c */ /* 0x000fe40003f05070 */
[----:B------:R-:W-:-:S04]  /*4ab80*/  SEL R6, RZ, 0x4, P1 ;  /* 0x00000004ff067807 */ /* 0x000fc80000800000 */
[----:B------:R-:W-:-:S04]  /*4ab90*/  SEL R6, R6, RZ, !P2 ;  /* 0x000000ff06067207 */ /* 0x000fc80005000000 */
[----:B------:R-:W-:Y:S02]  /*4aba0*/  ISETP.NE.U32.AND P1, PT, R6, RZ, PT ;  /* 0x000000ff0600720c */ /* 0x000fe40003f25070 */
[----:B--2---:R-:W-:-:S04]  /*4abb0*/  IADD3 R14, P2, R14, UR16, RZ ;  /* 0x000000100e0e7c10 */ /* 0x004fc8000ff5e0ff */
[----:B----4-:R-:W-:Y:S02]  /*4abc0*/  IADD3.X R18, R18, UR9, RZ, P2, !PT ;  /* 0x0000000912127c10 */ /* 0x010fe400097fe4ff */
[----:B---3--:R-:W-:Y:S01]  /*4abd0*/  IADD3 R21, P3, R21, UR16, RZ ;  /* 0x0000001015157c10 */ /* 0x008fe2000ff7e0ff */
[----:B------:R-:W-:Y:S03]  /*4abe0*/  STL [R1+0xf90], R14 ;  /* 0x000f900e01007387 */ /* 0x000fe60000100800 */
[----:B------:R-:W-:Y:S01]  /*4abf0*/  IADD3.X R22, R22, UR9, RZ, P3, !PT ;  /* 0x0000000916167c10 */ /* 0x000fe20009ffe4ff */
[----:B------:R1:W-:Y:S01]  /*4ac00*/  STL [R1+0xf8c], R18 ;  /* 0x000f8c1201007387 */ /* 0x0003e20000100800 */
[----:B------:R-:W-:-:S03]  /*4ac10*/  MOV R7, R18 ;  /* 0x0000001200077202 */ /* 0x000fc60000000f00 */
[----:B------:R-:W-:Y:S04]  /*4ac20*/  STL [R1+0xf98], R21 ;  /* 0x000f981501007387 */ /* 0x000fe80000100800 */
[----:B------:R-:W-:Y:S01]  /*4ac30*/  STL [R1+0xf94], R22 ;  /* 0x000f941601007387 */ /* 0x000fe20000100800 */
[----:B------:R-:W-:-:S03]  /*4ac40*/  IMAD.MOV.U32 R6, RZ, RZ, R14 ;  /* 0x000000ffff067224 */ /* 0x000fc600078e000e */
[----:B-1----:R-:W2:Y:S04]  /*4ac50*/  LDL.LU R18, [R1+0x110c] ;  /* 0x00110c0001127983 */ /* 0x002ea80000300800 */
[----:B------:R-:W3:Y:S04]  /*4ac60*/  LDL.LU R14, [R1+0x1114] ;  /* 0x00111400010e7983 */ /* 0x000ee80000300800 */
[----:B------:R1:W-:Y:S02]  /*4ac70*/  LDGSTS.E [R2+0x10000], desc[UR14][R6.64], P0 ;  /* 0x1000000006027fae */ /* 0x0003e4000812184e */
[----:B-1----:R-:W-:Y:S01]  /*4ac80*/  IMAD.MOV.U32 R6, RZ, RZ, R21 ;  /* 0x000000ffff067224 */ /* 0x002fe200078e0015 */
[----:B------:R-:W-:-:S05]  /*4ac90*/  MOV R7, R22 ;  /* 0x0000001600077202 */ /* 0x000fca0000000f00 */
[----:B------:R1:W-:Y:S01]  /*4aca0*/  LDGSTS.E [R2+0x10080], desc[UR14][R6.64], P1 ;  /* 0x1008000006027fae */ /* 0x0003e2000892184e */
[----:B------:R-:W-:-:S04]  /*4acb0*/  IADD3 R8, P2, R8, UR16, RZ ;  /* 0x0000001008087c10 */ /* 0x000fc8000ff5e0ff */
[----:B------:R-:W-:Y:S02]  /*4acc0*/  IADD3.X R15, R15, UR9, RZ, P2, !PT ;  /* 0x000000090f0f7c10 */ /* 0x000fe400097fe4ff */
[----:B------:R-:W-:Y:S01]  /*4acd0*/  IADD3 R17, P3, R17, UR16, RZ ;  /* 0x0000001011117c10 */ /* 0x000fe2000ff7e0ff */
[----:B------:R-:W-:Y:S01]  /*4ace0*/  STL [R1+0x1010], R8 ;  /* 0x0010100801007387 */ /* 0x000fe20000100800 */
[----:B-1----:R-:W-:Y:S01]  /*4acf0*/  IMAD.MOV.U32 R6, RZ, RZ, R8 ;  /* 0x000000ffff067224 */ /* 0x002fe200078e0008 */
[----:B------:R-:W-:Y:S02]  /*4ad00*/  MOV R7, R15 ;  /* 0x0000000f00077202 */ /* 0x000fe40000000f00 */
[----:B------:R-:W-:Y:S01]  /*4ad10*/  IADD3.X R19, R19, UR9, RZ, P3, !PT ;  /* 0x0000000913137c10 */ /* 0x000fe20009ffe4ff */
[----:B------:R1:W-:Y:S04]  /*4ad20*/  STL [R1+0x100c], R15 ;  /* 0x00100c0f01007387 */ /* 0x0003e80000100800 */
[----:B------:R4:W-:Y:S04]  /*4ad30*/  STL [R1+0x1018], R17 ;  /* 0x0010181101007387 */ /* 0x0009e80000100800 */
[----:B------:R4:W-:Y:S04]  /*4ad40*/  LDGSTS.E [R2+0x10800], desc[UR14][R6.64], P0 ;  /* 0x1080000006027fae */ /* 0x0009e8000812184e */
[----:B-1----:R-:W3:Y:S04]  /*4ad50*/  LDL.LU R15, [R1+0x1190] ;  /* 0x00119000010f7983 */ /* 0x002ee80000300800 */
[----:B------:R1:W-:Y:S04]  /*4ad60*/  STL [R1+0x1014], R19 ;  /* 0x0010141301007387 */ /* 0x0003e80000100800 */
[----:B------:R-:W3:Y:S01]  /*4ad70*/  LDL.LU R8, [R1+0x1198] ;  /* 0x0011980001087983 */ /* 0x000ee20000300800 */
[----:B----4-:R-:W-:-:S03]  /*4ad80*/  IMAD.MOV.U32 R6, RZ, RZ, R17 ;  /* 0x000000ffff067224 */ /* 0x010fc600078e0011 */
[----:B------:R-:W4:Y:S01]  /*4ad90*/  LDL.LU R17, [R1+0x118c] ;  /* 0x00118c0001117983 */ /* 0x000f220000300800 */
[----:B------:R-:W-:-:S03]  /*4ada0*/  MOV R7, R19 ;  /* 0x0000001300077202 */ /* 0x000fc60000000f00 */
[----:B-1----:R-:W4:Y:S01]  /*4adb0*/  LDL.LU R19, [R1+0x1194] ;  /* 0x0011940001137983 */ /* 0x002f220000300800 */
[----:B------:R-:W-:Y:S02]  /*4adc0*/  IADD3 R9, P2, R9, UR16, RZ ;  /* 0x0000001009097c10 */ /* 0x000fe4000ff5e0ff */
[----:B------:R-:W-:Y:S01]  /*4add0*/  IADD3 R13, P3, R13, UR16, RZ ;  /* 0x000000100d0d7c10 */ /* 0x000fe2000ff7e0ff */
[----:B------:R1:W-:Y:S01]  /*4ade0*/  LDGSTS.E [R2+0x10880], desc[UR14][R6.64], P1 ;  /* 0x1088000006027fae */ /* 0x0003e2000892184e */
[----:B------:R-:W-:Y:S02]  /*4adf0*/  IADD3.X R12, R12, UR9, RZ, P2, !PT ;  /* 0x000000090c0c7c10 */ /* 0x000fe400097fe4ff */
[----:B------:R-:W-:Y:S01]  /*4ae00*/  IADD3.X R20, R20, UR9, RZ, P3, !PT ;  /* 0x0000000914147c10 */ /* 0x000fe20009ffe4ff */
[----:B------:R1:W-:Y:S01]  /*4ae10*/  STL [R1+0x1090], R9 ;  /* 0x0010900901007387 */ /* 0x0003e20000100800 */
[----:B------:R-:W-:-:S03]  /*4ae20*/  IADD3 R16, P2, R16, UR16, RZ ;  /* 0x0000001010107c10 */ /* 0x000fc6000ff5e0ff */
[----:B------:R1:W-:Y:S02]  /*4ae30*/  STL [R1+0x108c], R12 ;  /* 0x00108c0c01007387 */ /* 0x0003e40000100800 */
[----:B-1----:R-:W-:Y:S01]  /*4ae40*/  IMAD.MOV.U32 R6, RZ, RZ, R9 ;  /* 0x000000ffff067224 */ /* 0x002fe200078e0009 */
[----:B------:R-:W-:Y:S01]  /*4ae50*/  MOV R7, R12 ;  /* 0x0000000c00077202 */ /* 0x000fe20000000f00 */
[----:B------:R-:W-:Y:S04]  /*4ae60*/  STL [R1+0x1098], R13 ;  /* 0x0010980d01007387 */ /* 0x000fe80000100800 */
[----:B------:R-:W4:Y:S01]  /*4ae70*/  LDL.LU R9, [R1+0x1210] ;  /* 0x0012100001097983 */ /* 0x000f220000300800 */
[----:B------:R-:W-:-:S03]  /*4ae80*/  IADD3 R11, P3, R11, UR16, RZ ;  /* 0x000000100b0b7c10 */ /* 0x000fc6000ff7e0ff */
[----:B------:R1:W-:Y:S04]  /*4ae90*/  STL [R1+0x1094], R20 ;  /* 0x0010941401007387 */ /* 0x0003e80000100800 */
[----:B------:R1:W-:Y:S04]  /*4aea0*/  LDGSTS.E [R2+0x11000], desc[UR14][R6.64], P0 ;  /* 0x1100000006027fae */ /* 0x0003e8000812184e */
[----:B------:R-:W4:Y:S01]  /*4aeb0*/  LDL.LU R12, [R1+0x1218] ;  /* 0x00121800010c7983 */ /* 0x000f220000300800 */
[----:B-1----:R-:W-:Y:S01]  /*4aec0*/  MOV R7, R20 ;  /* 0x0000001400077202 */ /* 0x002fe20000000f00 */
[----:B------:R-:W-:-:S02]  /*4aed0*/  IMAD.MOV.U32 R6, RZ, RZ, R13 ;  /* 0x000000ffff067224 */ /* 0x000fc400078e000d */
[----:B------:R-:W4:Y:S04]  /*4aee0*/  LDL.LU R20, [R1+0x120c] ;  /* 0x00120c0001147983 */ /* 0x000f280000300800 */
[----:B------:R-:W4:Y:S04]  /*4aef0*/  LDL.LU R13, [R1+0x1214] ;  /* 0x00121400010d7983 */ /* 0x000f280000300800 */
[----:B------:R1:W-:Y:S04]  /*4af00*/  STL [R1+0x1110], R16 ;  /* 0x0011101001007387 */ /* 0x0003e80000100800 */
[----:B------:R1:W-:Y:S02]  /*4af10*/  LDGSTS.E [R2+0x11080], desc[UR14][R6.64], P1 ;  /* 0x1108000006027fae */ /* 0x0003e4000892184e */
[----:B-1----:R-:W-:Y:S01]  /*4af20*/  IMAD.MOV.U32 R6, RZ, RZ, R16 ;  /* 0x000000ffff067224 */ /* 0x002fe200078e0010 */
[----:B--2---:R-:W-:-:S02]  /*4af30*/  IADD3.X R18, R18, UR9, RZ, P2, !PT ;  /* 0x0000000912127c10 */ /* 0x004fc400097fe4ff */
[----:B---3--:R-:W-:-:S03]  /*4af40*/  IADD3.X R14, R14, UR9, RZ, P3, !PT ;  /* 0x000000090e0e7c10 */ /* 0x008fc60009ffe4ff */
[----:B------:R1:W-:Y:S04]  /*4af50*/  STL [R1+0x110c], R18 ;  /* 0x00110c1201007387 */ /* 0x0003e80000100800 */
[----:B------:R2:W-:Y:S01]  /*4af60*/  STL [R1+0x1118], R11 ;  /* 0x0011180b01007387 */ /* 0x0005e20000100800 */
[----:B------:R-:W-:-:S03]  /*4af70*/  MOV R7, R18 ;  /* 0x0000001200077202 */ /* 0x000fc60000000f00 */
[----:B------:R-:W3:Y:S04]  /*4af80*/  LDL.LU R16, [R1+0x1290] ;  /* 0x0012900001107983 */ /* 0x000ee80000300800 */
[----:B------:R2:W-:Y:S04]  /*4af90*/  STL [R1+0x1114], R14 ;  /* 0x0011140e01007387 */ /* 0x0005e80000100800 */
[----:B------:R-:W3:Y:S04]  /*4afa0*/  LDL.LU R21, [R1+0x1298] ;  /* 0x0012980001157983 */ /* 0x000ee80000300800 */
[----:B-1----:R-:W3:Y:S04]  /*4afb0*/  LDL.LU R18, [R1+0x128c] ;  /* 0x00128c0001127983 */ /* 0x002ee80000300800 */
[----:B------:R-:W3:Y:S04]  /*4afc0*/  LDL.LU R22, [R1+0x1294] ;  /* 0x0012940001167983 */ /* 0x000ee80000300800 */
[----:B------:R1:W-:Y:S02]  /*4afd0*/  LDGSTS.E [R2+0x11800], desc[UR14][R6.64], P0 ;  /* 0x1180000006027fae */ /* 0x0003e4000812184e */
[----:B-1----:R-:W-:Y:S01]  /*4afe0*/  IMAD.MOV.U32 R6, RZ, RZ, R11 ;  /* 0x000000ffff067224 */ /* 0x002fe200078e000b */
[----:B------:R-:W-:Y:S01]  /*4aff0*/  MOV R7, R14 ;  /* 0x0000000e00077202 */ /* 0x000fe20000000f00 */
[----:B--2---:R-:W2:Y:S04]  /*4b000*/  LDL.LU R11, [R1+0x1310] ;  /* 0x00131000010b7983 */ /* 0x004ea80000300800 */
[----:B------:R-:W2:Y:S04]  /*4b010*/  LDL.LU R14, [R1+0x1318] ;  /* 0x00131800010e7983 */ /* 0x000ea80000300800 */
[----:B------:R1:W-:Y:S01]  /*4b020*/  LDGSTS.E [R2+0x11880], desc[UR14][R6.64], P1 ;  /* 0x1188000006027fae */ /* 0x0003e2000892184e */
[----:B------:R-:W-:-:S05]  /*4b030*/  IADD3 R15, P2, R15, UR16, RZ ;  /* 0x000000100f0f7c10 */ /* 0x000fca000ff5e0ff */
[----:B------:R1:W-:Y:S01]  /*4b040*/  STL [R1+0x1190], R15 ;  /* 0x0011900f01007387 */ /* 0x0003e20000100800 */
[----:B------:R-:W-:Y:S02]  /*4b050*/  IADD3 R8, P3, R8, UR16, RZ ;  /* 0x0000001008087c10 */ /* 0x000fe4000ff7e0ff */
[----:B----4-:R-:W-:Y:S01]  /*4b060*/  IADD3.X R17, R17, UR9, RZ, P2, !PT ;  /* 0x0000000911117c10 */ /* 0x010fe200097fe4ff */
[----:B-1----:R-:W-:Y:S01]  /*4b070*/  IMAD.MOV.U32 R6, RZ, RZ, R15 ;  /* 0x000000ffff067224 */ /* 0x002fe200078e000f */
[----:B------:R-:W-:-:S03]  /*4b080*/  IADD3.X R19, R19, UR9, RZ, P3, !PT ;  /* 0x0000000913137c10 */ /* 0x000fc60009ffe4ff */
[----:B------:R1:W-:Y:S04]  /*4b090*/  STL [R1+0x118c], R17 ;  /* 0x00118c1101007387 */ /* 0x0003e80000100800 */
[----:B------:R-:W-:Y:S01]  /*4b0a0*/  STL [R1+0x1198], R8 ;  /* 0x0011980801007387 */ /* 0x000fe20000100800 */
[----:B------:R-:W-:-:S03]  /*4b0b0*/  MOV R7, R17 ;  /* 0x0000001100077202 */ /* 0x000fc60000000f00 */
[----:B------:R-:W4:Y:S04]  /*4b0c0*/  LDL.LU R15, [R1+0x130c] ;  /* 0x00130c00010f7983 */ /* 0x000f280000300800 */
[----:B------:R1:W-:Y:S04]  /*4b0d0*/  STL [R1+0x1194], R19 ;  /* 0x0011941301007387 */ /* 0x0003e80000100800 */
[----:B-1----:R-:W4:Y:S04]  /*4b0e0*/  LDL.LU R17, [R1+0x1314] ;  /* 0x0013140001117983 */ /* 0x002f280000300800 */
[----:B------:R1:W-:Y:S01]  /*4b0f0*/  LDGSTS.E [R2+0x12000], desc[UR14][R6.64], P0 ;  /* 0x1200000006027fae */ /* 0x0003e2000812184e */
[----:B------:R-:W-:Y:S01]  /*4b100*/  IADD3 R9, P2, R9, UR16, RZ ;  /* 0x0000001009097c10 */ /* 0x000fe2000ff5e0ff */
[----:B-1----:R-:W-:Y:S01]  /*4b110*/  IMAD.MOV.U32 R6, RZ, RZ, R8 ;  /* 0x000000ffff067224 */ /* 0x002fe200078e0008 */
[----:B------:R-:W-:-:S02]  /*4b120*/  IADD3 R12, P3, R12, UR16, RZ ;  /* 0x000000100c0c7c10 */ /* 0x000fc4000ff7e0ff */
[----:B------:R-:W-:Y:S02]  /*4b130*/  MOV R7, R19 ;  /* 0x0000001300077202 */ /* 0x000fe40000000f00 */
[----:B------:R-:W4:Y:S04]  /*4b140*/  LDL.LU R19, [R1+0x1390] ;  /* 0x0013900001137983 */ /* 0x000f280000300800 */
[----:B------:R-:W4:Y:S01]  /*4b150*/  LDL.LU R8, [R1+0x1398] ;  /* 0x0013980001087983 */ /* 0x000f220000300800 */
[----:B------:R-:W-:-:S03]  /*4b160*/  IADD3.X R20, R20, UR9, RZ, P2, !PT ;  /* 0x0000000914147c10 */ /* 0x000fc600097fe4ff */
[----:B------:R-:W-:Y:S01]  /*4b170*/  STL [R1+0x1210], R9 ;  /* 0x0012100901007387 */ /* 0x000fe20000100800 */
[----:B------:R-:W-:-:S03]  /*4b180*/  IADD3.X R13, R13, UR9, RZ, P3, !PT ;  /* 0x000000090d0d7c10 */ /* 0x000fc60009ffe4ff */
[----:B------:R1:W-:Y:S04]  /*4b190*/  LDGSTS.E [R2+0x12080], desc[UR14][R6.64], P1 ;  /* 0x1208000006027fae */ /* 0x0003e8000892184e */
[----:B------:R1:W-:Y:S04]  /*4b1a0*/  STL [R1+0x120c], R20 ;  /* 0x00120c1401007387 */ /* 0x0003e80000100800 */
[----:B------:R1:W-:Y:S02]  /*4b1b0*/  STL [R1+0x1218], R12 ;  /* 0x0012180c01007387 */ /* 0x0003e40000100800 */
[----:B-1----:R-:W-:Y:S01]  /*4b1c0*/  IMAD.MOV.U32 R6, RZ, RZ, R9 ;  /* 0x000000ffff067224 */ /* 0x002fe200078e0009 */
[----:B------:R-:W-:-:S02]  /*4b1d0*/  MOV R7, R20 ;  /* 0x0000001400077202 */ /* 0x000fc40000000f00 */
[----:B------:R-:W4:Y:S04]  /*4b1e0*/  LDL.LU R20, [R1+0x138c] ;  /* 0x00138c0001147983 */ /* 0x000f280000300800 */
[----:B------:R1:W-:Y:S04]  /*4b1f0*/  STL [R1+0x1214], R13 ;  /* 0x0012140d01007387 */ /* 0x0003e80000100800 */
[----:B------:R-:W4:Y:S04]  /*4b200*/  LDL.LU R9, [R1+0x1394] ;  /* 0x0013940001097983 */ /* 0x000f280000300800 */
[----:B------:R1:W-:Y:S02]  /*4b210*/  LDGSTS.E [R2+0x12800], desc[UR14][R6.64], P0 ;  /* 0x1280000006027fae */ /* 0x0003e4000812184e */
[----:B-1----:R-:W-:Y:S01]  /*4b220*/  IMAD.MOV.U32 R6, RZ, RZ, R12 ;  /* 0x000000ffff067224 */ /* 0x002fe200078e000c */
[----:B------:R-:W-:Y:S01]  /*4b230*/  MOV R7, R13 ;  /* 0x0000000d00077202 */ /* 0x000fe20000000f00 */
[----:B------:R-:W4:Y:S04]  /*4b240*/  LDL.LU R12, [R1+0x1410] ;  /* 0x00141000010c7983 */ /* 0x000f280000300800 */
[----:B------:R-:W4:Y:S04]  /*4b250*/  LDL.LU R13, [R1+0x1418] ;  /* 0x00141800010d7983 */ /* 0x000f280000300800 */
[----:B------:R1:W-:Y:S01]  /*4b260*/  LDGSTS.E [R2+0x12880], desc[UR14][R6.64], P1 ;  /* 0x1288000006027fae */ /* 0x0003e2000892184e */
[----:B---3--:R-:W-:-:S05]  /*4b270*/  IADD3 R16, P2, R16, UR16, RZ ;  /* 0x0000001010107c10 */ /* 0x008fca000ff5e0ff */
[----:B------:R-:W-:Y:S01]  /*4b280*/  STL [R1+0x1290], R16 ;  /* 0x0012901001007387 */ /* 0x000fe20000100800 */
[----:B------:R-:W-:Y:S02]  /*4b290*/  IADD3 R21, P3, R21, UR16, RZ ;  /* 0x0000001015157c10 */ /* 0x000fe4000ff7e0ff */
[----:B------:R-:W-:Y:S02]  /*4b2a0*/  IADD3.X R18, R18, UR9, RZ, P2, !PT ;  /* 0x0000000912127c10 */ /* 0x000fe400097fe4ff */
[----:B------:R-:W-:-:S03]  /*4b2b0*/  IADD3.X R22, R22, UR9, RZ, P3, !PT ;  /* 0x0000000916167c10 */ /* 0x000fc60009ffe4ff */
[----:B------:R3:W-:Y:S01]  /*4b2c0*/  STL [R1+0x128c], R18 ;  /* 0x00128c1201007387 */ /* 0x0007e20000100800 */
[----:B-1----:R-:W-:-:S03]  /*4b2d0*/  MOV R7, R18 ;  /* 0x0000001200077202 */ /* 0x002fc60000000f00 */
[----:B------:R-:W-:Y:S01]  /*4b2e0*/  STL [R1+0x1298], R21 ;  /* 0x0012981501007387 */ /* 0x000fe20000100800 */
[----:B------:R-:W-:-:S03]  /*4b2f0*/  IMAD.MOV.U32 R6, RZ, RZ, R16 ;  /* 0x000000ffff067224 */ /* 0x000fc600078e0010 */
[----:B---3--:R-:W3:Y:S04]  /*4b300*/  LDL.LU R18, [R1+0x140c] ;  /* 0x00140c0001127983 */ /* 0x008ee80000300800 */
[----:B------:R-:W-:Y:S04]  /*4b310*/  STL [R1+0x1294], R22 ;  /* 0x0012941601007387 */ /* 0x000fe80000100800 */
[----:B------:R-:W3:Y:S01]  /*4b320*/  LDL.LU R16, [R1+0x1414] ;  /* 0x0014140001107983 */ /* 0x000ee20000300800 */
[----:B--2---:R-:W-:-:S03]  /*4b330*/  IADD3 R11, P2, R11, UR16, RZ ;  /* 0x000000100b0b7c10 */ /* 0x004fc6000ff5e0ff */
[----:B------:R1:W-:Y:S01]  /*4b340*/  LDGSTS.E [R2+0x13000], desc[UR14][R6.64], P0 ;  /* 0x1300000006027fae */ /* 0x0003e2000812184e */
[----:B------:R-:W-:-:S03]  /*4b350*/  IADD3 R14, P3, R14, UR16, RZ ;  /* 0x000000100e0e7c10 */ /* 0x000fc6000ff7e0ff */
[----:B------:R-:W-:Y:S01]  /*4b360*/  STL [R1+0x1310], R11 ;  /* 0x0013100b01007387 */ /* 0x000fe20000100800 */
[----:B-1----:R-:W-:Y:S01]  /*4b370*/  IMAD.MOV.U32 R6, RZ, RZ, R21 ;  /* 0x000000ffff067224 */ /* 0x002fe200078e0015 */
[----:B------:R-:W-:-:S05]  /*4b380*/  MOV R7, R22 ;  /* 0x0000001600077202 */ /* 0x000fca0000000f00 */
[----:B------:R1:W-:Y:S02]  /*4b390*/  LDGSTS.E [R2+0x13080], desc[UR14][R6.64], P1 ;  /* 0x1308000006027fae */ /* 0x0003e4000892184e */
[----:B-1----:R-:W-:Y:S01]  /*4b3a0*/  IMAD.MOV.U32 R6, RZ, RZ, R11 ;  /* 0x000000ffff067224 */ /* 0x002fe200078e000b */
[----:B----4-:R-:W-:-:S04]  /*4b3b0*/  IADD3.X R15, R15, UR9, RZ, P2, !PT ;  /* 0x000000090f0f7c10 */ /* 0x010fc800097fe4ff */
[----:B------:R-:W-:Y:S01]  /*4b3c0*/  MOV R7, R15 ;  /* 0x0000000f00077202 */ /* 0x000fe20000000f00 */
[----:B------:R1:W-:Y:S01]  /*4b3d0*/  STL [R1+0x130c], R15 ;  /* 0x00130c0f01007387 */ /* 0x0003e20000100800 */
[----:B------:R-:W-:-:S03]  /*4b3e0*/  IADD3.X R17, R17, UR9, RZ, P3, !PT ;  /* 0x0000000911117c10 */ /* 0x000fc60009ffe4ff */
[----:B------:R-:W-:Y:S04]  /*4b3f0*/  STL [R1+0x1318], R14 ;  /* 0x0013180e01007387 */ /* 0x000fe80000100800 */
[----:B------:R2:W-:Y:S04]  /*4b400*/  LDGSTS.E [R2+0x13800], desc[UR14][R6.64], P0 ;  /* 0x1380000006027fae */ /* 0x0005e8000812184e */
[----:B-1----:R-:W4:Y:S04]  /*4b410*/  LDL.LU R15, [R1+0x1490] ;  /* 0x00149000010f7983 */ /* 0x002f280000300800 */
[----:B------:R1:W-:Y:S04]  /*4b420*/  STL [R1+0x1314], R17 ;  /* 0x0013141101007387 */ /* 0x0003e80000100800 */
[----:B------:R-:W4:Y:S01]  /*4b430*/  LDL.LU R11, [R1+0x1498] ;  /* 0x00149800010b7983 */ /* 0x000f220000300800 */
[----:B--2---:R-:W-:Y:S01]  /*4b440*/  MOV R7, R17 ;  /* 0x0000001100077202 */ /* 0x004fe20000000f00 */
[----:B------:R-:W-:-:S02]  /*4b450*/  IMAD.MOV.U32 R6, RZ, RZ, R14 ;  /* 0x000000ffff067224 */ /* 0x000fc400078e000e */
[----:B-1----:R-:W2:Y:S04]  /*4b460*/  LDL.LU R17, [R1+0x148c] ;  /* 0x00148c0001117983 */ /* 0x002ea80000300800 */
[----:B------:R-:W2:Y:S01]  /*4b470*/  LDL.LU R14, [R1+0x1494] ;  /* 0x00149400010e7983 */ /* 0x000ea20000300800 */
[----:B------:R-:W-:Y:S02]  /*4b480*/  IADD3 R19, P2, R19, UR16, RZ ;  /* 0x0000001013137c10 */ /* 0x000fe4000ff5e0ff */
[----:B------:R-:W-:Y:S01]  /*4b490*/  IADD3 R8, P3, R8, UR16, RZ ;  /* 0x0000001008087c10 */ /* 0x000fe2000ff7e0ff */
[----:B------:R1:W-:Y:S04]  /*4b4a0*/  LDGSTS.E [R2+0x13880], desc[UR14][R6.64], P1 ;  /* 0x1388000006027fae */ /* 0x0003e8000892184e */
[----:B------:R-:W-:Y:S01]  /*4b4b0*/  STL [R1+0x1390], R19 ;  /* 0x0013901301007387 */ /* 0x000fe20000100800 */
[----:B-1----:R-:W-:Y:S01]  /*4b4c0*/  IMAD.MOV.U32 R6, RZ, RZ, R19 ;  /* 0x000000ffff067224 */ /* 0x002fe200078e0013 */
[----:B------:R-:W-:-:S04]  /*4b4d0*/  IADD3.X R20, R20, UR9, RZ, P2, !PT ;  /* 0x0000000914147c10 */ /* 0x000fc800097fe4ff */
[----:B------:R-:W-:Y:S01]  /*4b4e0*/  MOV R7, R20 ;  /* 0x0000001400077202 */ /* 0x000fe20000000f00 */
[----:B------:R-:W-:Y:S01]  /*4b4f0*/  STL [R1+0x138c], R20 ;  /* 0x00138c1401007387 */ /* 0x000fe20000100800 */
[----:B------:R-:W-:-:S03]  /*4b500*/  IADD3.X R9, R9, UR9, RZ, P3, !PT ;  /* 0x0000000909097c10 */ /* 0x000fc60009ffe4ff */
[----:B------:R-:W-:Y:S04]  /*4b510*/  STL [R1+0x1398], R8 ;  /* 0x0013980801007387 */ /* 0x000fe80000100800 */
[----:B------:R1:W-:Y:S04]  /*4b520*/  STL [R1+0x1394], R9 ;  /* 0x0013940901007387 */ /* 0x0003e80000100800 */
[----:B------:R-:W2:Y:S04]  /*4b530*/  LDL.LU R24, [R1+0x150c] ;  /* 0x00150c0001187983 */ /* 0x000ea80000300800 */
[----:B------:R1:W-:Y:S04]  /*4b540*/  LDGSTS.E [R2+0x14000], desc[UR14][R6.64], P0 ;  /* 0x1400000006027fae */ /* 0x0003e8000812184e */
[----:B------:R-:W2:Y:S01]  /*4b550*/  LDL.LU R23, [R1+0x1510] ;  /* 0x0015100001177983 */ /* 0x000ea20000300800 */
[----:B------:R-:W-:-:S02]  /*4b560*/  IADD3 R12, P2, R12, UR16, RZ ;  /* 0x000000100c0c7c10 */ /* 0x000fc4000ff5e0ff */
[----:B------:R-:W-:Y:S01]  /*4b570*/  IADD3 R13, P3, R13, UR16, RZ ;  /* 0x000000100d0d7c10 */ /* 0x000fe2000ff7e0ff */
[----:B-1----:R-:W-:Y:S01]  /*4b580*/  IMAD.MOV.U32 R6, RZ, RZ, R8 ;  /* 0x000000ffff067224 */ /* 0x002fe200078e0008 */
[----:B------:R-:W-:Y:S02]  /*4b590*/  MOV R7, R9 ;  /* 0x0000000900077202 */ /* 0x000fe40000000f00 */
[----:B------:R-:W2:Y:S04]  /*4b5a0*/  LDL.LU R9, [R1+0x1514] ;  /* 0x0015140001097983 */ /* 0x000ea80000300800 */
[----:B------:R-:W2:Y:S04]  /*4b5b0*/  LDL.LU R8, [R1+0x1518] ;  /* 0x0015180001087983 */ /* 0x000ea80000300800 */
[----:B------:R1:W-:Y:S04]  /*4b5c0*/  LDGSTS.E [R2+0x14080], desc[UR14][R6.64], P1 ;  /* 0x1408000006027fae */ /* 0x0003e8000892184e */
[----:B------:R3:W-:Y:S01]  /*4b5d0*/  STL [R1+0x1410], R12 ;  /* 0x0014100c01007387 */ /* 0x0007e20000100800 */
[----:B-1----:R-:W-:Y:S01]  /*4b5e0*/  IMAD.MOV.U32 R6, RZ, RZ, R12 ;  /* 0x000000ffff067224 */ /* 0x002fe200078e000c */
[----:B---3--:R-:W-:-:S04]  /*4b5f0*/  IADD3.X R18, R18, UR9, RZ, P2, !PT ;  /* 0x0000000912127c10 */ /* 0x008fc800097fe4ff */
[----:B------:R-:W-:Y:S01]  /*4b600*/  MOV R7, R18 ;  /* 0x0000001200077202 */ /* 0x000fe20000000f00 */
[----:B------:R-:W-:Y:S01]  /*4b610*/  STL [R1+0x140c], R18 ;  /* 0x00140c1201007387 */ /* 0x000fe20000100800 */
[----:B------:R-:W-:-:S03]  /*4b620*/  IADD3.X R16, R16, UR9, RZ, P3, !PT ;  /* 0x0000000910107c10 */ /* 0x000fc60009ffe4ff */
[----:B------:R1:W-:Y:S04]  /*4b630*/  STL [R1+0x1418], R13 ;  /* 0x0014180d01007387 */ /* 0x0003e80000100800 */
[----:B------:R-:W3:Y:S04]  /*4b640*/  LDL.LU R12, [R1+0x1590] ;  /* 0x00159000010c7983 */ /* 0x000ee80000300800 */
[----:B------:R1:W-:Y:S04]  /*4b650*/  STL [R1+0x1414], R16 ;  /* 0x0014141001007387 */ /* 0x0003e80000100800 */
[----:B------:R1:W-:Y:S04]  /*4b660*/  LDGSTS.E [R2+0x14800], desc[UR14][R6.64], P0 ;  /* 0x1480000006027fae */ /* 0x0003e8000812184e */
[----:B------:R-:W3:Y:S01]  /*4b670*/  LDL.LU R21, [R1+0x1598] ;  /* 0x0015980001157983 */ /* 0x000ee20000300800 */
[----:B-1----:R-:W-:-:S03]  /*4b680*/  IMAD.MOV.U32 R6, RZ, RZ, R13 ;  /* 0x000000ffff067224 */ /* 0x002fc600078e000d */
[----:B------:R-:W3:Y:S04]  /*4b690*/  LDL.LU R13, [R1+0x158c] ;  /* 0x00158c00010d7983 */ /* 0x000ee80000300800 */
[----:B------:R-:W3:Y:S01]  /*4b6a0*/  LDL.LU R22, [R1+0x1594] ;  /* 0x0015940001167983 */ /* 0x000ee20000300800 */
[----:B------:R-:W-:-:S03]  /*4b6b0*/  MOV R7, R16 ;  /* 0x0000001000077202 */ /* 0x000fc60000000f00 */
[----:B------:R-:W3:Y:S04]  /*4b6c0*/  LDL.LU R19, [R1+0x1610] ;  /* 0x0016100001137983 */ /* 0x000ee80000300800 */
[----:B------:R-:W3:Y:S04]  /*4b6d0*/  LDL.LU R16, [R1+0x1618] ;  /* 0x0016180001107983 */ /* 0x000ee80000300800 */
[----:B------:R1:W-:Y:S01]  /*4b6e0*/  LDGSTS.E [R2+0x14880], desc[UR14][R6.64], P1 ;  /* 0x1488000006027fae */ /* 0x0003e2000892184e */
[----:B----4-:R-:W-:Y:S02]  /*4b6f0*/  IADD3 R15, P2, R15, UR16, RZ ;  /* 0x000000100f0f7c10 */ /* 0x010fe4000ff5e0ff */
[----:B------:R-:W-:-:S03]  /*4b700*/  IADD3 R11, P3, R11, UR16, RZ ;  /* 0x000000100b0b7c10 */ /* 0x000fc6000ff7e0ff */
[----:B------:R-:W-:Y:S01]  /*4b710*/  STL [R1+0x1490], R15 ;  /* 0x0014900f01007387 */ /* 0x000fe20000100800 */
[----:B--2---:R-:W-:Y:S02]  /*4b720*/  IADD3.X R17, R17, UR9, RZ, P2, !PT ;  /* 0x0000000911117c10 */ /* 0x004fe400097fe4ff */
[----:B------:R-:W-:-:S03]  /*4b730*/  IADD3.X R14, R14, UR9, RZ, P3, !PT ;  /* 0x000000090e0e7c10 */ /* 0x000fc60009ffe4ff */
[----:B------:R2:W-:Y:S01]  /*4b740*/  STL [R1+0x148c], R17 ;  /* 0x00148c1101007387 */ /* 0x0005e20000100800 */
[----:B-1----:R-:W-:-:S03]  /*4b750*/  IMAD.MOV.U32 R6, RZ, RZ, R15 ;  /* 0x000000ffff067224 */ /* 0x002fc600078e000f */
[----:B------:R-:W-:Y:S01]  /*4b760*/  STL [R1+0x1498], R11 ;  /* 0x0014980b01007387 */ /* 0x000fe20000100800 */
[----:B------:R-:W-:-:S03]  /*4b770*/  MOV R7, R17 ;  /* 0x0000001100077202 */ /* 0x000fc60000000f00 */
[----:B------:R-:W4:Y:S04]  /*4b780*/  LDL.LU R20, [R1+0x160c] ;  /* 0x00160c0001147983 */ /* 0x000f280000300800 */
[----:B------:R1:W-:Y:S04]  /*4b790*/  STL [R1+0x1494], R14 ;  /* 0x0014940e01007387 */ /* 0x0003e80000100800 */
[----:B------:R-:W4:Y:S04]  /*4b7a0*/  LDL.LU R18, [R1+0x1614] ;  /* 0x0016140001127983 */ /* 0x000f280000300800 */
[----:B--2---:R-:W2:Y:S04]  /*4b7b0*/  LDL.LU R17, [R1+0x168c] ;  /* 0x00168c0001117983 */ /* 0x004ea80000300800 */
[----:B------:R-:W2:Y:S04]  /*4b7c0*/  LDL.LU R15, [R1+0x1690] ;  /* 0x00169000010f7983 */ /* 0x000ea80000300800 */
[----:B------:R1:W-:Y:S02]  /*4b7d0*/  LDGSTS.E [R2+0x15000], desc[UR14][R6.64], P0 ;  /* 0x1500000006027fae */ /* 0x0003e4000812184e */
[----:B-1----:R-:W-:Y:S01]  /*4b7e0*/  MOV R7, R14 ;  /* 0x0000000e00077202 */ /* 0x002fe20000000f00 */
[----:B------:R-:W-:Y:S01]  /*4b7f0*/  IMAD.MOV.U32 R6, RZ, RZ, R11 ;  /* 0x000000ffff067224 */ /* 0x000fe200078e000b */
[----:B------:R-:W2:Y:S04]  /*4b800*/  LDL.LU R14, [R1+0x1694] ;  /* 0x00169400010e7983 */ /* 0x000ea80000300800 */
[----:B------:R-:W2:Y:S01]  /*4b810*/  LDL.LU R11, [R1+0x1698] ;  /* 0x00169800010b7983 */ /* 0x000ea20000300800 */
[----:B------:R-:W-:-:S03]  /*4b820*/  IADD3 R23, P2, R23, UR16, RZ ;  /* 0x0000001017177c10 */ /* 0x000fc6000ff5e0ff */
[----:B------:R1:W-:Y:S01]  /*4b830*/  LDGSTS.E [R2+0x15080], desc[UR14][R6.64], P1 ;  /* 0x1508000006027fae */ /* 0x0003e2000892184e */
[----:B------:R-:W-:-:S03]  /*4b840*/  IADD3.X R24, R24, UR9, RZ, P2, !PT ;  /* 0x0000000918187c10 */ /* 0x000fc600097fe4ff */
[----:B------:R-:W-:Y:S01]  /*4b850*/  STL [R1+0x1510], R23 ;  /* 0x0015101701007387 */ /* 0x000fe20000100800 */
[----:B------:R-:W-:Y:S01]  /*4b860*/  IADD3 R8, P3, R8, UR16, RZ ;  /* 0x0000001008087c10 */ /* 0x000fe2000ff7e0ff */
[----:B-1----:R-:W-:Y:S01]  /*4b870*/  IMAD.MOV.U32 R6, RZ, RZ, R23 ;  /* 0x000000ffff067224 */ /* 0x002fe200078e0017 */
[----:B------:R-:W-:Y:S02]  /*4b880*/  MOV R7, R24 ;  /* 0x0000001800077202 */ /* 0x000fe40000000f00 */
[----:B------:R-:W-:Y:S01]  /*4b890*/  IADD3.X R9, R9, UR9, RZ, P3, !PT ;  /* 0x0000000909097c10 */ /* 0x000fe20009ffe4ff */
[----:B------:R-:W-:Y:S04]  /*4b8a0*/  STL [R1+0x150c], R24 ;  /* 0x00150c1801007387 */ /* 0x000fe80000100800 */
[----:B------:R1:W-:Y:S04]  /*4b8b0*/  LDGSTS.E [R2+0x15800], desc[UR14][R6.64], P0 ;  /* 0x1580000006027fae */ /* 0x0003e8000812184e */
[----:B------:R-:W-:Y:S04]  /*4b8c0*/  STL [R1+0x1518], R8 ;  /* 0x0015180801007387 */ /* 0x000fe80000100800 */
[----:B------:R1:W-:Y:S02]  /*4b8d0*/  STL [R1+0x1514], R9 ;  /* 0x0015140901007387 */ /* 0x0003e40000100800 */
[----:B-1----:R-:W-:Y:S01]  /*4b8e0*/  IMAD.MOV.U32 R6, RZ, RZ, R8 ;  /* 0x000000ffff067224 */ /* 0x002fe200078e0008 */
[----:B------:R-:W-:-:S02]  /*4b8f0*/  MOV R7, R9 ;  /* 0x0000000900077202 */ /* 0x000fc40000000f00 */
[----:B------:R-:W2:Y:S04]  /*4b900*/  LDL.LU.64 R8, [R1+0xa08] ;  /* 0x000a080001087983 */ /* 0x000ea80000300a00 */
[----:B------:R1:W-:Y:S01]  /*4b910*/  LDGSTS.E [R2+0x15880], desc[UR14][R6.64], P1 ;  /* 0x1588000006027fae */ /* 0x0003e2000892184e */
[----:B------:R-:W-:Y:S01]  /*4b920*/  IMAD.MOV.U32 R183, RZ, RZ, R25 ;  /* 0x000000ffffb77224 */ /* 0x000fe200078e0019 */
[----:B---3--:R-:W-:-:S05]  /*4b930*/  IADD3 R12, P2, R12, UR16, RZ ;  /* 0x000000100c0c7c10 */ /* 0x008fca000ff5e0ff */
[----:B------:R-:W-:Y:S01]  /*4b940*/  STL [R1+0x1590], R12 ;  /* 0x0015900c01007387 */ /* 0x000fe20000100800 */
[----:B-1----:R-:W-:Y:S01]  /*4b950*/  IMAD.MOV.U32 R6, RZ, RZ, R12 ;  /* 0x000000ffff067224 */ /* 0x002fe200078e000c */
[----:B------:R-:W-:Y:S02]  /*4b960*/  IADD3 R21, P3, R21, UR16, RZ ;  /* 0x0000001015157c10 */ /* 0x000fe4000ff7e0ff */
[----:B------:R-:W-:-:S04]  /*4b970*/  IADD3.X R13, R13, UR9, RZ, P2, !PT ;  /* 0x000000090d0d7c10 */ /* 0x000fc800097fe4ff */
[----:B------:R-:W-:Y:S01]  /*4b980*/  MOV R7, R13 ;  /* 0x0000000d00077202 */ /* 0x000fe20000000f00 */
[----:B------:R1:W-:Y:S04]  /*4b990*/  STL [R1+0x158c], R13 ;  /* 0x00158c0d01007387 */ /* 0x0003e80000100800 */
[----:B------:R-:W-:Y:S01]  /*4b9a0*/  STL [R1+0x1598], R21 ;  /* 0x0015981501007387 */ /* 0x000fe20000100800 */
[----:B------:R-:W-:Y:S02]  /*4b9b0*/  IADD3.X R22, R22, UR9, RZ, P3, !PT ;  /* 0x0000000916167c10 */ /* 0x000fe40009ffe4ff */
[----:B------:R-:W-:Y:S01]  /*4b9c0*/  IADD3 R19, P2, R19, UR16, RZ ;  /* 0x0000001013137c10 */ /* 0x000fe2000ff5e0ff */
[----:B------:R3:W-:Y:S04]  /*4b9d0*/  LDGSTS.E [R2+0x16000], desc[UR14][R6.64], P0 ;  /* 0x1600000006027fae */ /* 0x0007e8000812184e */
[----:B-1----:R-:W2:Y:S04]  /*4b9e0*/  LDL.LU.64 R12, [R1+0x9a8] ;  /* 0x0009a800010c7983 */ /* 0x002ea80000300a00 */
[----:B------:R-:W-:Y:S04]  /*4b9f0*/  STL [R1+0x1594], R22 ;  /* 0x0015941601007387 */ /* 0x000fe80000100800 */
[----:B------:R-:W2:Y:S04]  /*4ba00*/  LDL.LU R25, [R1+0xf9c] ;  /* 0x000f9c0001197983 */ /* 0x000ea80000300800 */
[----:B------:R-:W2:Y:S01]  /*4ba10*/  LDL.LU R24, [R1+0xfa0] ;  /* 0x000fa00001187983 */ /* 0x000ea20000300800 */
[----:B---3--:R-:W-:Y:S01]  /*4ba20*/  IMAD.MOV.U32 R6, RZ, RZ, R21 ;  /* 0x000000ffff067224 */ /* 0x008fe200078e0015 */
[----:B------:R-:W-:-:S02]  /*4ba30*/  MOV R7, R22 ;  /* 0x0000001600077202 */ /* 0x000fc40000000f00 */
[----:B------:R-:W-:-:S03]  /*4ba40*/  IADD3 R16, P3, R16, UR16, RZ ;  /* 0x0000001010107c10 */ /* 0x000fc6000ff7e0ff */
[----:B------:R1:W-:Y:S04]  /*4ba50*/  LDGSTS.E [R2+0x16080], desc[UR14][R6.64], P1 ;  /* 0x1608000006027fae */ /* 0x0003e8000892184e */
[----:B------:R-:W-:Y:S01]  /*4ba60*/  STL [R1+0x1610], R19 ;  /* 0x0016101301007387 */ /* 0x000fe20000100800 */
[----:B-1----:R-:W-:Y:S01]  /*4ba70*/  IMAD.MOV.U32 R6, RZ, RZ, R19 ;  /* 0x000000ffff067224 */ /* 0x002fe200078e0013 */
[----:B----4-:R-:W-:-:S04]  /*4ba80*/  IADD3.X R20, R20, UR9, RZ, P2, !PT ;  /* 0x0000000914147c10 */ /* 0x010fc800097fe4ff */
[----:B------:R-:W-:Y:S01]  /*4ba90*/  MOV R7, R20 ;  /* 0x0000001400077202 */ /* 0x000fe20000000f00 */
[----:B------:R-:W-:Y:S01]  /*4baa0*/  STL [R1+0x160c], R20 ;  /* 0x00160c1401007387 */ /* 0x000fe20000100800 */
[----:B------:R-:W-:-:S03]  /*4bab0*/  IADD3.X R18, R18, UR9, RZ, P3, !PT ;  /* 0x0000000912127c10 */ /* 0x000fc60009ffe4ff */
[----:B------:R-:W-:Y:S04]  /*4bac0*/  STL [R1+0x1618], R16 ;  /* 0x0016181001007387 */ /* 0x000fe80000100800 */
[----:B------:R1:W-:Y:S01]  /*4bad0*/  LDGSTS.E [R2+0x16800], desc[UR14][R6.64], P0 ;  /* 0x1680000006027fae */ /* 0x0003e2000812184e */
[----:B--2---:R-:W-:-:S03]  /*4bae0*/  IADD3 R15, P2, R15, UR16, RZ ;  /* 0x000000100f0f7c10 */ /* 0x004fc6000ff5e0ff */
[----:B------:R2:W-:Y:S01]  /*4baf0*/  STL [R1+0x1614], R18 ;  /* 0x0016141201007387 */ /* 0x0005e20000100800 */
[----:B------:R-:W-:Y:S02]  /*4bb00*/  IADD3.X R17, R17, UR9, RZ, P2, !PT ;  /* 0x0000000911117c10 */ /* 0x000fe400097fe4ff */
[----:B-1----:R-:W-:Y:S01]  /*4bb10*/  MOV R7, R18 ;  /* 0x0000001200077202 */ /* 0x002fe20000000f00 */
[----:B------:R-:W-:Y:S01]  /*4bb20*/  IMAD.MOV.U32 R6, RZ, RZ, R16 ;  /* 0x000000ffff067224 */ /* 0x000fe200078e0010 */
[----:B--2---:R-:W2:Y:S04]  /*4bb30*/  LDL.LU R18, [R1+0xfa8] ;  /* 0x000fa80001127983 */ /* 0x004ea80000300800 */
[----:B------:R-:W3:Y:S04]  /*4bb40*/  LDL.LU R16, [R1+0x1020] ;  /* 0x0010200001107983 */ /* 0x000ee80000300800 */
[----:B------:R-:W-:Y:S01]  /*4bb50*/  STL [R1+0x1690], R15 ;  /* 0x0016900f01007387 */ /* 0x000fe20000100800 */
[----:B------:R-:W-:-:S03]  /*4bb60*/  IADD3 R11, P3, R11, UR16, RZ ;  /* 0x000000100b0b7c10 */ /* 0x000fc6000ff7e0ff */
[----:B------:R-:W-:Y:S01]  /*4bb70*/  STL [R1+0x168c], R17 ;  /* 0x00168c1101007387 */ /* 0x000fe20000100800 */
[----:B------:R-:W-:-:S03]  /*4bb80*/  IADD3.X R14, R14, UR9, RZ, P3, !PT ;  /* 0x000000090e0e7c10 */ /* 0x000fc60009ffe4ff */
[----:B------:R-:W-:Y:S04]  /*4bb90*/  STL [R1+0x1698], R11 ;  /* 0x0016980b01007387 */ /* 0x000fe80000100800 */
[----:B------:R-:W4:Y:S04]  /*4bba0*/  LDL.LU R23, [R1+0xfa4] ;  /* 0x000fa40001177983 */ /* 0x000f280000300800 */
[----:B------:R1:W-:Y:S04]  /*4bbb0*/  LDGSTS.E [R2+0x16880], desc[UR14][R6.64], P1 ;  /* 0x1688000006027fae */ /* 0x0003e8000892184e */
[----:B------:R1:W-:Y:S04]  /*4bbc0*/  STL [R1+0x1694], R14 ;  /* 0x0016940e01007387 */ /* 0x0003e80000100800 */
[----:B------:R-:W4:Y:S01]  /*4bbd0*/  LDL.LU R20, [R1+0x101c] ;  /* 0x00101c0001147983 */ /* 0x000f220000300800 */
[----:B-1----:R-:W-:Y:S01]  /*4bbe0*/  IMAD.MOV.U32 R6, RZ, RZ, R15 ;  /* 0x000000ffff067224 */ /* 0x002fe200078e000f */
[----:B------:R-:W-:-:S05]  /*4bbf0*/  MOV R7, R17 ;  /* 0x0000001100077202 */ /* 0x000fca0000000f00 */
[----:B------:R1:W-:Y:S02]  /*4bc00*/  LDGSTS.E [R2+0x17000], desc[UR14][R6.64], P0 ;  /* 0x1700000006027fae */ /* 0x0003e4000812184e */
[----:B-1----:R-:W-:Y:S02]  /*4bc10*/  MOV R7, R14 ;  /* 0x0000000e00077202 */ /* 0x002fe40000000f00 */
[----:B------:R-:W4:Y:S01]  /*4bc20*/  LDL.LU R14, [R1+0x1028] ;  /* 0x00102800010e7983 */ /* 0x000f220000300800 */
[----:B------:R-:W-:-:S03]  /*4bc30*/  IMAD.MOV.U32 R6, RZ, RZ, R11 ;  /* 0x000000ffff067224 */ /* 0x000fc600078e000b */
[----:B------:R-:W4:Y:S04]  /*4bc40*/  LDL.LU R11, [R1+0x10a0] ;  /* 0x0010a000010b7983 */ /* 0x000f280000300800 */
[----:B------:R-:W4:Y:S04]  /*4bc50*/  LDL.LU R22, [R1+0x1024] ;  /* 0x0010240001167983 */ /* 0x000f280000300800 */
[----:B------:R-:W4:Y:S04]  /*4bc60*/  LDL.LU R17, [R1+0x109c] ;  /* 0x00109c0001117983 */ /* 0x000f280000300800 */
[----:B------:R1:W-:Y:S04]  /*4bc70*/  LDGSTS.E [R2+0x17080], desc[UR14][R6.64], P1 ;  /* 0x1708000006027fae */ /* 0x0003e8000892184e */
[----:B------:R-:W4:Y:S01]  /*4bc80*/  LDL.LU R15, [R1+0x10a8] ;  /* 0x0010a800010f7983 */ /* 0x000f220000300800 */
[----:B-1----:R-:W-:-:S04]  /*4bc90*/  IADD3 R7, P2, R8, UR16, RZ ;  /* 0x0000001008077c10 */ /* 0x002fc8000ff5e0ff */
[----:B------:R-:W-:Y:S02]  /*4bca0*/  IADD3.X R6, R9, UR9, RZ, P2, !PT ;  /* 0x0000000909067c10 */ /* 0x000fe400097fe4ff */
[----:B------:R-:W-:-:S03]  /*4bcb0*/  MOV R26, R7 ;  /* 0x00000007001a7202 */ /* 0x000fc60000000f00 */
[----:B------:R-:W-:Y:S01]  /*4bcc0*/  IMAD.MOV.U32 R27, RZ, RZ, R6 ;  /* 0x000000ffff1b7224 */ /* 0x000fe200078e0006 */
[----:B------:R-:W-:Y:S02]  /*4bcd0*/  IADD3 R9, P2, R12, UR16, RZ ;  /* 0x000000100c097c10 */ /* 0x000fe4000ff5e0ff */
[----:B------:R-:W4:Y:S02]  /*4bce0*/  LDL.LU R12, [R1+0x1120] ;  /* 0x00112000010c7983 */ /* 0x000f240000300800 */
[----:B------:R-:W-:-:S04]  /*4bcf0*/  IADD3.X R8, R13, UR9, RZ, P2, !PT ;  /* 0x000000090d087c10 */ /* 0x000fc800097fe4ff */
[-C--:B------:R-:W-:Y:S02]  /*4bd00*/  LOP3.LUT R9, R9, R8.reuse, RZ, 0x3c, !PT ;  /* 0x0000000809097212 */ /* 0x080fe400078e3cff */
[----:B------:R-:W-:Y:S02]  /*4bd10*/  IADD3 R24, P2, R24, UR16, RZ ;  /* 0x0000001018187c10 */ /* 0x000fe4000ff5e0ff */
[----:B------:R-:W-:Y:S02]  /*4bd20*/  LOP3.LUT R8, R9, R8, RZ, 0x3c, !PT ;  /* 0x0000000809087212 */ /* 0x000fe400078e3cff */
[----:B------:R-:W-:Y:S02]  /*4bd30*/  IADD3.X R25, R25, UR9, RZ, P2, !PT ;  /* 0x0000000919197c10 */ /* 0x000fe400097fe4ff */
[----:B------:R-:W-:Y:S01]  /*4bd40*/  LOP3.LUT R9, R9, R8, RZ, 0x3c, !PT ;  /* 0x0000000809097212 */ /* 0x000fe200078e3cff */
[----:B------:R-:W-:Y:S04]  /*4bd50*/  STL [R1+0xfa0], R24 ;  /* 0x000fa01801007387 */ /* 0x000fe80000100800 */
[----:B------:R-:W-:Y:S04]  /*4bd60*/  STL [R1+0xf9c], R25 ;  /* 0x000f9c1901007387 */ /* 0x000fe80000100800 */
[----:B------:R-:W-:Y:S04]  /*4bd70*/  STL.64 [R1+0xa08], R26 ;  /* 0x000a081a01007387 */ /* 0x000fe80000100a00 */
[----:B------:R1:W-:Y:S04]  /*4bd80*/  STL.64 [R1+0x9a8], R8 ;  /* 0x0009a80801007387 */ /* 0x0003e80000100a00 */
[----:B------:R-:W4:Y:S04]  /*4bd90*/  LDL.LU R21, [R1+0x10a4] ;  /* 0x0010a40001157983 */ /* 0x000f280000300800 */
[----:B------:R-:W4:Y:S01]  /*4bda0*/  LDL.LU R19, [R1+0x111c] ;  /* 0x00111c0001137983 */ /* 0x000f220000300800 */
[----:B------:R-:W-:-:S03]  /*4bdb0*/  IMAD.SHL.U32 R13, R10, 0x4, RZ ;  /* 0x000000040a0d7824 */ /* 0x000fc600078e00ff */
[----:B------:R1:W-:Y:S02]  /*4bdc0*/  LDGSTS.E [R2+0x17800], desc[UR14][R8.64], P0 ;  /* 0x1780000008027fae */ /* 0x0003e4000812184e */
[----:B------:R-:W-:Y:S02]  /*4bdd0*/  LOP3.LUT R10, R13, 0x10, RZ, 0x3c, !PT ;  /* 0x000000100d0a7812 */ /* 0x000fe400078e3cff */
[----:B------:R-:W-:Y:S02]  /*4bde0*/  LDGSTS.E [R2+0x17880], desc[UR14][R26.64], P1 ;  /* 0x178800001a027fae */ /* 0x000fe4000892184e */
[----:B------:R-:W-:Y:S01]  /*4bdf0*/  IADD3 R6, R10, UR18, RZ ;  /* 0x000000120a067c10 */ /* 0x000fe2000fffe0ff */
[----:B-1----:R-:W-:Y:S01]  /*4be00*/  IMAD.MOV.U32 R8, RZ, RZ, R24 ;  /* 0x000000ffff087224 */ /* 0x002fe200078e0018 */
[----:B------:R-:W-:-:S05]  /*4be10*/  MOV R9, R25 ;  /* 0x0000001900097202 */ /* 0x000fca0000000f00 */
[----:B------:R1:W-:Y:S01]  /*4be20*/  LDGSTS.E [R6+0x10100], desc[UR14][R8.64], P0 ;  /* 0x1010000008067fae */ /* 0x0003e2000812184e */
[----:B--2---:R-:W-:Y:S02]  /*4be30*/  IADD3 R18, P2, R18, UR16, RZ ;  /* 0x0000001012127c10 */ /* 0x004fe4000ff5e0ff */
[----:B---3--:R-:W-:-:S03]  /*4be40*/  IADD3 R16, P3, R16, UR16, RZ ;  /* 0x0000001010107c10 */ /* 0x008fc6000ff7e0ff */
[----:B------:R2:W-:Y:S01]  /*4be50*/  STL [R1+0xfa8], R18 ;  /* 0x000fa81201007387 */ /* 0x0005e20000100800 */
[----:B-1----:R-:W-:Y:S01]  /*4be60*/  IMAD.MOV.U32 R8, RZ, RZ, R18 ;  /* 0x000000ffff087224 */ /* 0x002fe200078e0012 */
[----:B----4-:R-:W-:-:S04]  /*4be70*/  IADD3.X R23, R23, UR9, RZ, P2, !PT ;  /* 0x0000000917177c10 */ /* 0x010fc800097fe4ff */
[----:B------:R-:W-:Y:S01]  /*4be80*/  MOV R9, R23 ;  /* 0x0000001700097202 */ /* 0x000fe20000000f00 */
[----:B------:R-:W-:Y:S04]  /*4be90*/  STL [R1+0xfa4], R23 ;  /* 0x000fa41701007387 */ /* 0x000fe80000100800 */
[----:B------:R-:W-:Y:S01]  /*4bea0*/  STL [R1+0x1020], R16 ;  /* 0x0010201001007387 */ /* 0x000fe20000100800 */
[----:B------:R-:W-:-:S03]  /*4beb0*/  IADD3.X R20, R20, UR9, RZ, P3, !PT ;  /* 0x0000000914147c10 */ /* 0x000fc60009ffe4ff */
[----:B--2---:R-:W2:Y:S04]  /*4bec0*/  LDL.LU R18, [R1+0x1128] ;  /* 0x0011280001127983 */ /* 0x004ea80000300800 */
[----:B------:R1:W-:Y:S04]  /*4bed0*/  STL [R1+0x101c], R20 ;  /* 0x00101c1401007387 */ /* 0x0003e80000100800 */
[----:B------:R3:W-:Y:S04]  /*4bee0*/  LDGSTS.E [R6+0x10180], desc[UR14][R8.64], P1 ;  /* 0x1018000008067fae */ /* 0x0007e8000892184e */
[----:B------:R-:W4:Y:S01]  /*4bef0*/  LDL.LU R7, [R1+0x11a0] ;  /* 0x0011a00001077983 */ /* 0x000f220000300800 */
[----:B---3--:R-:W-:Y:S01]  /*4bf00*/  MOV R9, R20 ;  /* 0x0000001400097202 */ /* 0x008fe20000000f00 */
[----:B------:R-:W-:-:S02]  /*4bf10*/  IMAD.MOV.U32 R8, RZ, RZ, R16 ;  /* 0x000000ffff087224 */ /* 0x000fc400078e0010 */
[----:B-1----:R-:W3:Y:S01]  /*4bf20*/  LDL.LU R20, [R1+0x1124] ;  /* 0x0011240001147983 */ /* 0x002ee20000300800 */
[----:B------:R-:W-:-:S03]  /*4bf30*/  IADD3 R14, P2, R14, UR16, RZ ;  /* 0x000000100e0e7c10 */ /* 0x000fc6000ff5e0ff */
[----:B------:R-:W3:Y:S01]  /*4bf40*/  LDL.LU R16, [R1+0x119c] ;  /* 0x00119c0001107983 */ /* 0x000ee20000300800 */
[----:B------:R-:W-:-:S03]  /*4bf50*/  IADD3 R11, P3, R11, UR16, RZ ;  /* 0x000000100b0b7c10 */ /* 0x000fc6000ff7e0ff */
[----:B------:R1:W-:Y:S01]  /*4bf60*/  LDGSTS.E [R6+0x10900], desc[UR14][R8.64], P0 ;  /* 0x1090000008067fae */ /* 0x0003e2000812184e */
[----:B------:R-:W-:-:S03]  /*4bf70*/  IADD3.X R22, R22, UR9, RZ, P2, !PT ;  /* 0x0000000916167c10 */ /* 0x000fc600097fe4ff */
[----:B------:R1:W-:Y:S01]  /*4bf80*/  STL [R1+0x1028], R14 ;  /* 0x0010280e01007387 */ /* 0x0003e20000100800 */
[----:B------:R-:W-:-:S03]  /*4bf90*/  IADD3.X R17, R17, UR9, RZ, P3, !PT ;  /* 0x0000000911117c10 */ /* 0x000fc60009ffe4ff */
[----:B------:R-:W-:Y:S01]  /*4bfa0*/  STL [R1+0x1024], R22 ;  /* 0x0010241601007387 */ /* 0x000fe20000100800 */
[----:B-1----:R-:W-:Y:S01]  /*4bfb0*/  IMAD.MOV.U32 R8, RZ, RZ, R14 ;  /* 0x000000ffff087224 */ /* 0x002fe200078e000e */
[----:B------:R-:W-:Y:S02]  /*4bfc0*/  MOV R9, R22 ;  /* 0x0000001600097202 */ /* 0x000fe40000000f00 */
[----:B------:R-:W-:Y:S04]  /*4bfd0*/  STL [R1+0x10a0], R11 ;  /* 0x0010a00b01007387 */ /* 0x000fe80000100800 */
[----:B------:R-:W3:Y:S04]  /*4bfe0*/  LDL.LU R14, [R1+0x11a8] ;  /* 0x0011a800010e7983 */ /* 0x000ee80000300800 */
[----:B------:R1:W-:Y:S04]  /*4bff0*/  STL [R1+0x109c], R17 ;  /* 0x00109c1101007387 */ /* 0x0003e80000100800 */
[----:B------:R1:W-:Y:S04]  /*4c000*/  LDGSTS.E [R6+0x10980], desc[UR14][R8.64], P1 ;  /* 0x1098000008067fae */ /* 0x0003e8000892184e */
[----:B------:R-:W3:Y:S01]  /*4c010*/  LDL.LU R10, [R1+0x1220] ;  /* 0x00122000010a7983 */ /* 0x000ee20000300800 */
[----:B-1----:R-:W-:-:S03]  /*4c020*/  MOV R9, R17 ;  /* 0x0000001100097202 */ /* 0x002fc60000000f00 */
[----:B------:R-:W3:Y:S01]  /*4c030*/  LDL.LU R17, [R1+0x11a4] ;  /* 0x0011a40001117983 */ /* 0x000ee20000300800 */
[----:B------:R-:W-:-:S03]  /*4c040*/  IMAD.MOV.U32 R8, RZ, RZ, R11 ;  /* 0x000000ffff087224 */ /* 0x000fc600078e000b */
[----:B------:R-:W3:Y:S01]  /*4c050*/  LDL.LU R11, [R1+0x121c] ;  /* 0x00121c00010b7983 */ /* 0x000ee20000300800 */
[----:B------:R-:W-:-:S03]  /*4c060*/  IADD3 R15, P2, R15, UR16, RZ ;  /* 0x000000100f0f7c10 */ /* 0x000fc6000ff5e0ff */
[----:B------:R1:W-:Y:S04]  /*4c070*/  LDGSTS.E [R6+0x11100], desc[UR14][R8.64], P0 ;  /* 0x1110000008067fae */ /* 0x0003e8000812184e */
[----:B------:R1:W-:Y:S01]  /*4c080*/  STL [R1+0x10a8], R15 ;  /* 0x0010a80f01007387 */ /* 0x0003e20000100800 */
[----:B------:R-:W-:Y:S01]  /*4c090*/  IADD3 R12, P3, R12, UR16, RZ ;  /* 0x000000100c0c7c10 */ /* 0x000fe2000ff7e0ff */
[----:B-1----:R-:W-:Y:S01]  /*4c0a0*/  IMAD.MOV.U32 R8, RZ, RZ, R15 ;  /* 0x000000ffff087224 */ /* 0x002fe200078e000f */
[----:B------:R-:W-:Y:S02]  /*4c0b0*/  IADD3.X R21, R21, UR9, RZ, P2, !PT ;  /* 0x0000000915157c10 */ /* 0x000fe400097fe4ff */
[----:B------:R-:W-:-:S03]  /*4c0c0*/  IADD3.X R19, R19, UR9, RZ, P3, !PT ;  /* 0x0000000913137c10 */ /* 0x000fc60009ffe4ff */
[----:B------:R1:W-:Y:S01]  /*4c0d0*/  STL [R1+0x10a4], R21 ;  /* 0x0010a41501007387 */ /* 0x0003e20000100800 */
[----:B------:R-:W-:-:S03]  /*4c0e0*/  MOV R9, R21 ;  /* 0x0000001500097202 */ /* 0x000fc60000000f00 */
[----:B------:R-:W-:Y:S04]  /*4c0f0*/  STL [R1+0x1120], R12 ;  /* 0x0011200c01007387 */ /* 0x000fe80000100800 */
[----:B------:R-:W3:Y:S04]  /*4c100*/  LDL.LU R15, [R1+0x1228] ;  /* 0x00122800010f7983 */ /* 0x000ee80000300800 */
[----:B------:R1:W-:Y:S04]  /*4c110*/  STL [R1+0x111c], R19 ;  /* 0x00111c1301007387 */ /* 0x0003e80000100800 */
[----:B------:R1:W-:Y:S04]  /*4c120*/  LDGSTS.E [R6+0x11180], desc[UR14][R8.64], P1 ;  /* 0x1118000008067fae */ /* 0x0003e8000892184e */
[----:B-1----:R-:W3:Y:S01]  /*4c130*/  LDL.LU R21, [R1+0x12a0] ;  /* 0x0012a00001157983 */ /* 0x002ee20000300800 */
[----:B------:R-:W-:-:S03]  /*4c140*/  MOV R9, R19 ;  /* 0x0000001300097202 */ /* 0x000fc60000000f00 */
[----:B------:R-:W3:Y:S04]  /*4c150*/  LDL.LU R19, [R1+0x1224] ;  /* 0x0012240001137983 */ /* 0x000ee80000300800 */
[----:B------:R-:W3:Y:S01]  /*4c160*/  LDL.LU R22, [R1+0x129c] ;  /* 0x00129c0001167983 */ /* 0x000ee20000300800 */
[----:B------:R-:W-:-:S03]  /*4c170*/  IMAD.MOV.U32 R8, RZ, RZ, R12 ;  /* 0x000000ffff087224 */ /* 0x000fc600078e000c */
[----:B------:R-:W3:Y:S04]  /*4c180*/  LDL.LU R2, [R1+0x12a8] ;  /* 0x0012a80001027983 */ /* 0x000ee80000300800 */
[----:B------:R-:W3:Y:S04]  /*4c190*/  LDL.LU R12, [R1+0x1320] ;  /* 0x00132000010c7983 */ /* 0x000ee80000300800 */
[----:B------:R1:W-:Y:S01]  /*4c1a0*/  LDGSTS.E [R6+0x11900], desc[UR14][R8.64], P0 ;  /* 0x1190000008067fae */ /* 0x0003e2000812184e */
[----:B--2---:R-:W-:-:S05]  /*4c1b0*/  IADD3 R18, P2, R18, UR16, RZ ;  /* 0x0000001012127c10 */ /* 0x004fca000ff5e0ff */
[----:B------:R2:W-:Y:S01]  /*4c1c0*/  STL [R1+0x1128], R18 ;  /* 0x0011281201007387 */ /* 0x0005e20000100800 */
[----:B-1----:R-:W-:Y:S01]  /*4c1d0*/  IMAD.MOV.U32 R8, RZ, RZ, R18 ;  /* 0x000000ffff087224 */ /* 0x002fe200078e0012 */
[----:B----4-:R-:W-:Y:S02]  /*4c1e0*/  IADD3 R7, P3, R7, UR16, RZ ;  /* 0x0000001007077c10 */ /* 0x010fe4000ff7e0ff */
[----:B---3--:R-:W-:Y:S02]  /*4c1f0*/  IADD3.X R20, R20, UR9, RZ, P2, !PT ;  /* 0x0000000914147c10 */ /* 0x008fe400097fe4ff */
[----:B------:R-:W-:-:S03]  /*4c200*/  IADD3.X R16, R16, UR9, RZ, P3, !PT ;  /* 0x0000000910107c10 */ /* 0x000fc60009ffe4ff */
[----:B------:R1:W-:Y:S01]  /*4c210*/  STL [R1+0x1124], R20 ;  /* 0x0011241401007387 */ /* 0x0003e20000100800 */
[----:B------:R-:W-:-:S03]  /*4c220*/  MOV R9, R20 ;  /* 0x0000001400097202 */ /* 0x000fc60000000f00 */
[----:B------:R3:W-:Y:S04]  /*4c230*/  STL [R1+0x11a0], R7 ;  /* 0x0011a00701007387 */ /* 0x0007e80000100800 */
[----:B--2---:R-:W2:Y:S04]  /*4c240*/  LDL.LU R18, [R1+0x12a4] ;  /* 0x0012a40001127983 */ /* 0x004ea80000300800 */
[----:B------:R4:W-:Y:S04]  /*4c250*/  STL [R1+0x119c], R16 ;  /* 0x00119c1001007387 */ /* 0x0009e80000100800 */
[----:B-1----:R-:W2:Y:S04]  /*4c260*/  LDL.LU R20, [R1+0x131c] ;  /* 0x00131c0001147983 */ /* 0x002ea80000300800 */
[----:B------:R1:W-:Y:S01]  /*4c270*/  LDGSTS.E [R6+0x11980], desc[UR14][R8.64], P1 ;  /* 0x1198000008067fae */ /* 0x0003e2000892184e */
[----:B------:R-:W-:Y:S01]  /*4c280*/  IADD3 R14, P2, R14, UR16, RZ ;  /* 0x000000100e0e7c10 */ /* 0x000fe2000ff5e0ff */
[----:B-1----:R-:W-:Y:S01]  /*4c290*/  IMAD.MOV.U32 R8, RZ, RZ, R7 ;  /* 0x000000ffff087224 */ /* 0x002fe200078e0007 */
[----:B------:R-:W-:Y:S01]  /*4c2a0*/  MOV R9, R16 ;  /* 0x0000001000097202 */ /* 0x000fe20000000f00 */
[----:B---3--:R-:W3:Y:S01]  /*4c2b0*/  LDL.LU R7, [R1+0x1328] ;  /* 0x0013280001077983 */ /* 0x008ee20000300800 */
[----:B------:R-:W-:-:S03]  /*4c2c0*/  IADD3 R10, P3, R10, UR16, RZ ;  /* 0x000000100a0a7c10 */ /* 0x000fc6000ff7e0ff */
[----:B----4-:R-:W4:Y:S01]  /*4c2d0*/  LDL.LU R16, [R1+0x13a0] ;  /* 0x0013a00001107983 */ /* 0x010f220000300800 */
[----:B------:R-:W-:-:S03]  /*4c2e0*/  IADD3.X R17, R17, UR9, RZ, P2, !PT ;  /* 0x0000000911117c10 */ /* 0x000fc600097fe4ff */
[----:B------:R1:W-:Y:S01]  /*4c2f0*/  STL [R1+0x11a8], R14 ;  /* 0x0011a80e01007387 */ /* 0x0003e20000100800 */
[----:B------:R-:W-:-:S03]  /*4c300*/  IADD3.X R11, R11, UR9, RZ, P3, !PT ;  /* 0x000000090b0b7c10 */ /* 0x000fc60009ffe4ff */
[----:B------:R1:W-:Y:S04]  /*4c310*/  LDGSTS.E [R6+0x12100], desc[UR14][R8.64], P0 ;  /* 0x1210000008067fae */ /* 0x0003e8000812184e */
[----:B------:R1:W-:Y:S04]  /*4c320*/  STL [R1+0x11a4], R17 ;  /* 0x0011a41101007387 */ /* 0x0003e80000100800 */
[----:B------:R1:W-:Y:S02]  /*4c330*/  STL [R1+0x1220], R10 ;  /* 0x0012200a01007387 */ /* 0x0003e40000100800 */
[----:B-1----:R-:W-:-:S02]  /*4c340*/  IMAD.MOV.U32 R8, RZ, RZ, R14 ;  /* 0x000000ffff087224 */ /* 0x002fc400078e000e */
[----:B------:R-:W4:Y:S01]  /*4c350*/  LDL.LU R14, [R1+0x1324] ;  /* 0x00132400010e7983 */ /* 0x000f220000300800 */
[----:B------:R-:W-:-:S03]  /*4c360*/  MOV R9, R17 ;  /* 0x0000001100097202 */ /* 0x000fc60000000f00 */
        /* <DEDUP_REMOVED lines=8> */
[----:B------:R-:W-:-:S05]  /*4c3f0*/  IADD3 R15, P2, R15, UR16, RZ ;  /* 0x000000100f0f7c10 */ /* 0x000fca000ff5e0ff */
[----:B------:R-:W-:Y:S01]  /*4c400*/  STL [R1+0x1228], R15 ;  /* 0x0012280f01007387 */ /* 0x000fe20000100800 */
[----:B------:R-:W-:Y:S02]  /*4c410*/  IADD3 R21, P3, R21, UR16, RZ ;  /* 0x0000001015157c10 */ /* 0x000fe4000ff7e0ff */
[----:B------:R-:W-:Y:S02]  /*4c420*/  IADD3.X R19, R19, UR9, RZ, P2, !PT ;  /* 0x0000000913137c10 */ /* 0x000fe400097fe4ff */
[----:B------:R-:W-:-:S03]  /*4c430*/  IADD3.X R22, R22, UR9, RZ, P3, !PT ;  /* 0x0000000916167c10 */ /* 0x000fc60009ffe4ff */
[----:B------:R1:W-:Y:S02]  /*4c440*/  STL [R1+0x1224], R19 ;  /* 0x0012241301007387 */ /* 0x0003e40000100800 */
[----:B-1----:R-:W-:Y:S02]  /*4c450*/  MOV R9, R19 ;  /* 0x0000001300097202 */ /* 0x002fe40000000f00 */
[----:B------:R-:W-:Y:S01]  /*4c460*/  STL [R1+0x12a0], R21 ;  /* 0x0012a01501007387 */ /* 0x000fe20000100800 */
[----:B------:R-:W-:-:S03]  /*4c470*/  IMAD.MOV.U32 R8, RZ, RZ, R15 ;  /* 0x000000ffff087224 */ /* 0x000fc600078e000f */
[----:B------:R-:W4:Y:S04]  /*4c480*/  LDL.LU R19, [R1+0x13a4] ;  /* 0x0013a40001137983 */ /* 0x000f280000300800 */
[----:B------:R-:W-:Y:S04]  /*4c490*/  STL [R1+0x129c], R22 ;  /* 0x00129c1601007387 */ /* 0x000fe80000100800 */
[----:B------:R-:W4:Y:S01]  /*4c4a0*/  LDL.LU R15, [R1+0x141c] ;  /* 0x00141c00010f7983 */ /* 0x000f220000300800 */
[----:B------:R-:W-:-:S03]  /*4c4b0*/  IADD3 R2, P2, R2, UR16, RZ ;  /* 0x0000001002027c10 */ /* 0x000fc6000ff5e0ff */
[----:B------:R1:W-:Y:S01]  /*4c4c0*/  LDGSTS.E [R6+0x12980], desc[UR14][R8.64], P1 ;  /* 0x1298000008067fae */ /* 0x0003e2000892184e */
[----:B------:R-:W-:-:S03]  /*4c4d0*/  IADD3 R12, P3, R12, UR16, RZ ;  /* 0x000000100c0c7c10 */ /* 0x000fc6000ff7e0ff */
[----:B------:R-:W-:Y:S01]  /*4c4e0*/  STL [R1+0x12a8], R2 ;  /* 0x0012a80201007387 */ /* 0x000fe20000100800 */
[----:B-1----:R-:W-:Y:S01]  /*4c4f0*/  IMAD.MOV.U32 R8, RZ, RZ, R21 ;  /* 0x000000ffff087224 */ /* 0x002fe200078e0015 */
[----:B------:R-:W-:-:S05]  /*4c500*/  MOV R9, R22 ;  /* 0x0000001600097202 */ /* 0x000fca0000000f00 */
[----:B------:R1:W-:Y:S02]  /*4c510*/  LDGSTS.E [R6+0x13100], desc[UR14][R8.64], P0 ;  /* 0x1310000008067fae */ /* 0x0003e4000812184e */
[----:B-1----:R-:W-:Y:S01]  /*4c520*/  IMAD.MOV.U32 R8, RZ, RZ, R2 ;  /* 0x000000ffff087224 */ /* 0x002fe200078e0002 */
[----:B--2---:R-:W-:-:S04]  /*4c530*/  IADD3.X R18, R18, UR9, RZ, P2, !PT ;  /* 0x0000000912127c10 */ /* 0x004fc800097fe4ff */
        /* <DEDUP_REMOVED lines=8> */
[----:B--2---:R-:W-:-:S02]  /*4c5c0*/  MOV R9, R20 ;  /* 0x0000001400097202 */ /* 0x004fc40000000f00 */
[----:B---3--:R-:W-:Y:S01]  /*4c5d0*/  IADD3 R7, P2, R7, UR16, RZ ;  /* 0x0000001007077c10 */ /* 0x008fe2000ff5e0ff */
[----:B------:R-:W-:Y:S01]  /*4c5e0*/  IMAD.MOV.U32 R8, RZ, RZ, R12 ;  /* 0x000000ffff087224 */ /* 0x000fe200078e000c */
[----:B-1----:R-:W2:Y:S01]  /*4c5f0*/  LDL.LU R20, [R1+0x1424] ;  /* 0x0014240001147983 */ /* 0x002ea20000300800 */
[----:B----4-:R-:W-:-:S03]  /*4c600*/  IADD3 R16, P3, R16, UR16, RZ ;  /* 0x0000001010107c10 */ /* 0x010fc6000ff7e0ff */
[----:B------:R-:W3:Y:S04]  /*4c610*/  LDL.LU R12, [R1+0x149c] ;  /* 0x00149c00010c7983 */ /* 0x000ee80000300800 */
[----:B------:R1:W-:Y:S04]  /*4c620*/  LDGSTS.E [R6+0x13900], desc[UR14][R8.64], P0 ;  /* 0x1390000008067fae */ /* 0x0003e8000812184e */
[----:B------:R4:W-:Y:S01]  /*4c630*/  STL [R1+0x1328], R7 ;  /* 0x0013280701007387 */ /* 0x0009e20000100800 */
[----:B------:R-:W-:Y:S01]  /*4c640*/  IADD3.X R14, R14, UR9, RZ, P2, !PT ;  /* 0x000000090e0e7c10 */ /* 0x000fe200097fe4ff */
[----:B-1----:R-:W-:-:S03]  /*4c650*/  IMAD.MOV.U32 R8, RZ, RZ, R7 ;  /* 0x000000ffff087224 */ /* 0x002fc600078e0007 */
[----:B------:R-:W-:Y:S01]  /*4c660*/  MOV R9, R14 ;  /* 0x0000000e00097202 */ /* 0x000fe20000000f00 */
[----:B------:R1:W-:Y:S01]  /*4c670*/  STL [R1+0x1324], R14 ;  /* 0x0013240e01007387 */ /* 0x0003e20000100800 */
[----:B------:R-:W-:-:S03]  /*4c680*/  IADD3.X R17, R17, UR9, RZ, P3, !PT ;  /* 0x0000000911117c10 */ /* 0x000fc60009ffe4ff */
[----:B------:R1:W-:Y:S04]  /*4c690*/  STL [R1+0x13a0], R16 ;  /* 0x0013a01001007387 */ /* 0x0003e80000100800 */
[----:B----4-:R-:W4:Y:S04]  /*4c6a0*/  LDL.LU R7, [R1+0x14a8] ;  /* 0x0014a80001077983 */ /* 0x010f280000300800 */
[----:B------:R1:W-:Y:S04]  /*4c6b0*/  STL [R1+0x139c], R17 ;  /* 0x00139c1101007387 */ /* 0x0003e80000100800 */
[----:B------:R1:W-:Y:S04]  /*4c6c0*/  LDGSTS.E [R6+0x13980], desc[UR14][R8.64], P1 ;  /* 0x1398000008067fae */ /* 0x0003e8000892184e */
[----:B-1----:R-:W4:Y:S01]  /*4c6d0*/  LDL.LU R14, [R1+0x1520] ;  /* 0x00152000010e7983 */ /* 0x002f220000300800 */
[----:B------:R-:W-:-:S03]  /*4c6e0*/  IMAD.MOV.U32 R8, RZ, RZ, R16 ;  /* 0x000000ffff087224 */ /* 0x000fc600078e0010 */
[----:B------:R-:W4:Y:S01]  /*4c6f0*/  LDL.LU R16, [R1+0x14a4] ;  /* 0x0014a40001107983 */ /* 0x000f220000300800 */
[----:B------:R-:W-:-:S03]  /*4c700*/  MOV R9, R17 ;  /* 0x0000001100097202 */ /* 0x000fc60000000f00 */
[----:B------:R-:W4:Y:S01]  /*4c710*/  LDL.LU R17, [R1+0x151c] ;  /* 0x00151c0001117983 */ /* 0x000f220000300800 */
[----:B------:R-:W-:Y:S02]  /*4c720*/  IADD3 R10, P2, R10, UR16, RZ ;  /* 0x000000100a0a7c10 */ /* 0x000fe4000ff5e0ff */
[----:B------:R-:W-:Y:S01]  /*4c730*/  IADD3 R11, P3, R11, UR16, RZ ;  /* 0x000000100b0b7c10 */ /* 0x000fe2000ff7e0ff */
[----:B------:R1:W-:Y:S04]  /*4c740*/  LDGSTS.E [R6+0x14100], desc[UR14][R8.64], P0 ;  /* 0x1410000008067fae */ /* 0x0003e8000812184e */
[----:B------:R1:W-:Y:S02]  /*4c750*/  STL [R1+0x13a8], R10 ;  /* 0x0013a80a01007387 */ /* 0x0003e40000100800 */
[----:B-1----:R-:W-:Y:S01]  /*4c760*/  IMAD.MOV.U32 R8, RZ, RZ, R10 ;  /* 0x000000ffff087224 */ /* 0x002fe200078e000a */
[----:B------:R-:W-:-:S04]  /*4c770*/  IADD3.X R19, R19, UR9, RZ, P2, !PT ;  /* 0x0000000913137c10 */ /* 0x000fc800097fe4ff */
[----:B------:R-:W-:Y:S01]  /*4c780*/  MOV R9, R19 ;  /* 0x0000001300097202 */ /* 0x000fe20000000f00 */
[----:B------:R-:W-:Y:S01]  /*4c790*/  STL [R1+0x13a4], R19 ;  /* 0x0013a41301007387 */ /* 0x000fe20000100800 */
[----:B------:R-:W-:-:S03]  /*4c7a0*/  IADD3.X R15, R15, UR9, RZ, P3, !PT ;  /* 0x000000090f0f7c10 */ /* 0x000fc60009ffe4ff */
[----:B------:R1:W-:Y:S04]  /*4c7b0*/  STL [R1+0x1420], R11 ;  /* 0x0014200b01007387 */ /* 0x0003e80000100800 */
[----:B------:R-:W4:Y:S04]  /*4c7c0*/  LDL.LU R10, [R1+0x1528] ;  /* 0x00152800010a7983 */ /* 0x000f280000300800 */
[----:B------:R1:W-:Y:S04]  /*4c7d0*/  STL [R1+0x141c], R15 ;  /* 0x00141c0f01007387 */ /* 0x0003e80000100800 */
[----:B------:R1:W-:Y:S04]  /*4c7e0*/  LDGSTS.E [R6+0x14180], desc[UR14][R8.64], P1 ;  /* 0x1418000008067fae */ /* 0x0003e8000892184e */
[----:B------:R-:W4:Y:S01]  /*4c7f0*/  LDL.LU R21, [R1+0x15a0] ;  /* 0x0015a00001157983 */ /* 0x000f220000300800 */
[----:B-1----:R-:W-:-:S03]  /*4c800*/  IMAD.MOV.U32 R8, RZ, RZ, R11 ;  /* 0x000000ffff087224 */ /* 0x002fc600078e000b */
[----:B------:R-:W4:Y:S04]  /*4c810*/  LDL.LU R11, [R1+0x1524] ;  /* 0x00152400010b7983 */ /* 0x000f280000300800 */
[----:B------:R-:W4:Y:S01]  /*4c820*/  LDL.LU R22, [R1+0x159c] ;  /* 0x00159c0001167983 */ /* 0x000f220000300800 */
[----:B------:R-:W-:-:S03]  /*4c830*/  MOV R9, R15 ;  /* 0x0000000f00097202 */ /* 0x000fc60000000f00 */
[----:B------:R-:W4:Y:S04]  /*4c840*/  LDL.LU R19, [R1+0x15a8] ;  /* 0x0015a80001137983 */ /* 0x000f280000300800 */
[----:B------:R-:W4:Y:S04]  /*4c850*/  LDL.LU R15, [R1+0x1620] ;  /* 0x00162000010f7983 */ /* 0x000f280000300800 */
[----:B------:R1:W-:Y:S01]  /*4c860*/  LDGSTS.E [R6+0x14900], desc[UR14][R8.64], P0 ;  /* 0x1490000008067fae */ /* 0x0003e2000812184e */
[----:B------:R-:W-:-:S05]  /*4c870*/  IADD3 R18, P2, R18, UR16, RZ ;  /* 0x0000001012127c10 */ /* 0x000fca000ff5e0ff */
[----:B------:R-:W-:Y:S01]  /*4c880*/  STL [R1+0x1428], R18 ;  /* 0x0014281201007387 */ /* 0x000fe20000100800 */
[----:B------:R-:W-:Y:S02]  /*4c890*/  IADD3 R2, P3, R2, UR16, RZ ;  /* 0x0000001002027c10 */ /* 0x000fe4000ff7e0ff */
[----:B--2---:R-:W-:Y:S01]  /*4c8a0*/  IADD3.X R20, R20, UR9, RZ, P2, !PT ;  /* 0x0000000914147c10 */ /* 0x004fe200097fe4ff */
[----:B-1----:R-:W-:Y:S01]  /*4c8b0*/  IMAD.MOV.U32 R8, RZ, RZ, R18 ;  /* 0x000000ffff087224 */ /* 0x002fe200078e0012 */
[----:B---3--:R-:W-:-:S03]  /*4c8c0*/  IADD3.X R12, R12, UR9, RZ, P3, !PT ;  /* 0x000000090c0c7c10 */ /* 0x008fc60009ffe4ff */
[----:B------:R1:W-:Y:S01]  /*4c8d0*/  STL [R1+0x1424], R20 ;  /* 0x0014241401007387 */ /* 0x0003e20000100800 */
[----:B------:R-:W-:-:S03]  /*4c8e0*/  MOV R9, R20 ;  /* 0x0000001400097202 */ /* 0x000fc60000000f00 */
[----:B------:R-:W-:Y:S04]  /*4c8f0*/  STL [R1+0x14a0], R2 ;  /* 0x0014a00201007387 */ /* 0x000fe80000100800 */
[----:B------:R2:W-:Y:S04]  /*4c900*/  LDGSTS.E [R6+0x14980], desc[UR14][R8.64], P1 ;  /* 0x1498000008067fae */ /* 0x0005e8000892184e */
[----:B-1----:R-:W3:Y:S04]  /*4c910*/  LDL.LU R20, [R1+0x15a4] ;  /* 0x0015a40001147983 */ /* 0x002ee80000300800 */
[----:B------:R1:W-:Y:S04]  /*4c920*/  STL [R1+0x149c], R12 ;  /* 0x00149c0c01007387 */ /* 0x0003e80000100800 */
[----:B------:R-:W3:Y:S01]  /*4c930*/  LDL.LU R18, [R1+0x161c] ;  /* 0x00161c0001127983 */ /* 0x000ee20000300800 */
[----:B--2---:R-:W-:Y:S01]  /*4c940*/  IMAD.MOV.U32 R8, RZ, RZ, R2 ;  /* 0x000000ffff087224 */ /* 0x004fe200078e0002 */
[----:B------:R-:W-:-:S02]  /*4c950*/  MOV R9, R12 ;  /* 0x0000000c00097202 */ /* 0x000fc40000000f00 */
[----:B-1----:R-:W2:Y:S04]  /*4c960*/  LDL.LU R12, [R1+0x1628] ;  /* 0x00162800010c7983 */ /* 0x002ea80000300800 */
[----:B------:R-:W2:Y:S01]  /*4c970*/  LDL.LU R2, [R1+0x16a0] ;  /* 0x0016a00001027983 */ /* 0x000ea20000300800 */
[----:B----4-:R-:W-:-:S03]  /*4c980*/  IADD3 R7, P2, R7, UR16, RZ ;  /* 0x0000001007077c10 */ /* 0x010fc6000ff5e0ff */
[----:B------:R1:W-:Y:S04]  /*4c990*/  LDGSTS.E [R6+0x15100], desc[UR14][R8.64], P0 ;  /* 0x1510000008067fae */ /* 0x0003e8000812184e */
[----:B------:R-:W-:Y:S01]  /*4c9a0*/  STL [R1+0x14a8], R7 ;  /* 0x0014a80701007387 */ /* 0x000fe20000100800 */
[----:B------:R-:W-:Y:S02]  /*4c9b0*/  IADD3 R14, P3, R14, UR16, RZ ;  /* 0x000000100e0e7c10 */ /* 0x000fe4000ff7e0ff */
[----:B------:R-:W-:Y:S02]  /*4c9c0*/  IADD3.X R16, R16, UR9, RZ, P2, !PT ;  /* 0x0000000910107c10 */ /* 0x000fe400097fe4ff */
[----:B------:R-:W-:-:S03]  /*4c9d0*/  IADD3.X R17, R17, UR9, RZ, P3, !PT ;  /* 0x0000000911117c10 */ /* 0x000fc60009ffe4ff */
[----:B------:R4:W-:Y:S01]  /*4c9e0*/  STL [R1+0x14a4], R16 ;  /* 0x0014a41001007387 */ /* 0x0009e20000100800 */
[----:B-1----:R-:W-:Y:S01]  /*4c9f0*/  MOV R9, R16 ;  /* 0x0000001000097202 */ /* 0x002fe20000000f00 */
[----:B------:R-:W-:Y:S02]  /*4ca00*/  IMAD.MOV.U32 R8, RZ, RZ, R7 ;  /* 0x000000ffff087224 */ /* 0x000fe400078e0007 */
[----:B------:R1:W-:Y:S04]  /*4ca10*/  STL [R1+0x1520], R14 ;  /* 0x0015200e01007387 */ /* 0x0003e80000100800 */
[----:B------:R1:W-:Y:S04]  /*4ca20*/  LDGSTS.E [R6+0x15180], desc[UR14][R8.64], P1 ;  /* 0x1518000008067fae */ /* 0x0003e8000892184e */
[----:B----4-:R-:W4:Y:S04]  /*4ca30*/  LDL.LU R16, [R1+0x1624] ;  /* 0x0016240001107983 */ /* 0x010f280000300800 */
[----:B------:R-:W-:Y:S04]  /*4ca40*/  STL [R1+0x151c], R17 ;  /* 0x00151c1101007387 */ /* 0x000fe80000100800 */
[----:B------:R-:W4:Y:S01]  /*4ca50*/  LDL.LU R7, [R1+0x169c] ;  /* 0x00169c0001077983 */ /* 0x000f220000300800 */
[----:B-1----:R-:W-:Y:S01]  /*4ca60*/  IMAD.MOV.U32 R8, RZ, RZ, R14 ;  /* 0x000000ffff087224 */ /* 0x002fe200078e000e */
[----:B------:R-:W-:-:S02]  /*4ca70*/  MOV R9, R17 ;  /* 0x0000001100097202 */ /* 0x000fc40000000f00 */
[----:B------:R-:W4:Y:S04]  /*4ca80*/  LDL.LU R14, [R1+0x16a8] ;  /* 0x0016a800010e7983 */ /* 0x000f280000300800 */
[----:B------:R1:W-:Y:S01]  /*4ca90*/  LDGSTS.E [R6+0x15900], desc[UR14][R8.64], P0 ;  /* 0x1590000008067fae */ /* 0x0003e2000812184e */
[----:B------:R-:W-:-:S05]  /*4caa0*/  IADD3 R10, P2, R10, UR16, RZ ;  /* 0x000000100a0a7c10 */ /* 0x000fca000ff5e0ff */
[----:B------:R-:W-:Y:S01]  /*4cab0*/  STL [R1+0x1528], R10 ;  /* 0x0015280a01007387 */ /* 0x000fe20000100800 */
[----:B-1----:R-:W-:Y:S01]  /*4cac0*/  IMAD.MOV.U32 R8, RZ, RZ, R10 ;  /* 0x000000ffff087224 */ /* 0x002fe200078e000a */
[----:B------:R-:W-:Y:S02]  /*4cad0*/  IADD3 R21, P3, R21, UR16, RZ ;  /* 0x0000001015157c10 */ /* 0x000fe4000ff7e0ff */
[----:B------:R-:W-:Y:S02]  /*4cae0*/  IADD3.X R11, R11, UR9, RZ, P2, !PT ;  /* 0x000000090b0b7c10 */ /* 0x000fe400097fe4ff */
[----:B------:R-:W-:-:S03]  /*4caf0*/  IADD3.X R22, R22, UR9, RZ, P3, !PT ;  /* 0x0000000916167c10 */ /* 0x000fc60009ffe4ff */
[----:B------:R1:W-:Y:S01]  /*4cb00*/  STL [R1+0x1524], R11 ;  /* 0x0015240b01007387 */ /* 0x0003e20000100800 */
[----:B------:R-:W-:-:S03]  /*4cb10*/  MOV R9, R11 ;  /* 0x0000000b00097202 */ /* 0x000fc60000000f00 */
[----:B------:R-:W-:Y:S01]  /*4cb20*/  STL [R1+0x15a0], R21 ;  /* 0x0015a01501007387 */ /* 0x000fe20000100800 */
[----:B------:R-:W-:-:S03]  /*4cb30*/  IADD3 R19, P2, R19, UR16, RZ ;  /* 0x0000001013137c10 */ /* 0x000fc6000ff5e0ff */
[----:B------:R1:W-:Y:S04]  /*4cb40*/  LDGSTS.E [R6+0x15980], desc[UR14][R8.64], P1 ;  /* 0x1598000008067fae */ /* 0x0003e8000892184e */
[----:B-1----:R-:W4:Y:S04]  /*4cb50*/  LDL.LU.64 R10, [R1+0x9a0] ;  /* 0x0009a000010a7983 */ /* 0x002f280000300a00 */
[----:B------:R-:W-:Y:S04]  /*4cb60*/  STL [R1+0x159c], R22 ;  /* 0x00159c1601007387 */ /* 0x000fe80000100800 */
[----:B------:R-:W4:Y:S04]  /*4cb70*/  LDL.LU R17, [R1+0x16a4] ;  /* 0x0016a40001117983 */ /* 0x000f280000300800 */
[----:B------:R-:W4:Y:S01]  /*4cb80*/  LDL.LU.64 R26, [R1+0x998] ;  /* 0x00099800011a7983 */ /* 0x000f220000300a00 */
[----:B------:R-:W-:Y:S01]  /*4cb90*/  IMAD.MOV.U32 R8, RZ, RZ, R21 ;  /* 0x000000ffff087224 */ /* 0x000fe200078e0015 */
[----:B------:R-:W-:-:S02]  /*4cba0*/  MOV R9, R22 ;  /* 0x0000001600097202 */ /* 0x000fc40000000f00 */
[----:B------:R-:W-:-:S03]  /*4cbb0*/  IADD3 R15, P3, R15, UR16, RZ ;  /* 0x000000100f0f7c10 */ /* 0x000fc6000ff7e0ff */
[----:B------:R1:W-:Y:S04]  /*4cbc0*/  LDGSTS.E [R6+0x16100], desc[UR14][R8.64], P0 ;  /* 0x1610000008067fae */ /* 0x0003e8000812184e */
[----:B------:R-:W-:Y:S01]  /*4cbd0*/  STL [R1+0x15a8], R19 ;  /* 0x0015a81301007387 */ /* 0x000fe20000100800 */
[----:B-1----:R-:W-:Y:S01]  /*4cbe0*/  IMAD.MOV.U32 R8, RZ, RZ, R19 ;  /* 0x000000ffff087224 */ /* 0x002fe200078e0013 */
[----:B---3--:R-:W-:-:S04]  /*4cbf0*/  IADD3.X R20, R20, UR9, RZ, P2, !PT ;  /* 0x0000000914147c10 */ /* 0x008fc800097fe4ff */
[----:B------:R-:W-:Y:S01]  /*4cc00*/  MOV R9, R20 ;  /* 0x0000001400097202 */ /* 0x000fe20000000f00 */
[----:B------:R-:W-:Y:S01]  /*4cc10*/  STL [R1+0x15a4], R20 ;  /* 0x0015a41401007387 */ /* 0x000fe20000100800 */
[----:B------:R-:W-:-:S03]  /*4cc20*/  IADD3.X R18, R18, UR9, RZ, P3, !PT ;  /* 0x0000000912127c10 */ /* 0x000fc60009ffe4ff */
[----:B------:R1:W-:Y:S04]  /*4cc30*/  STL [R1+0x1620], R15 ;  /* 0x0016200f01007387 */ /* 0x0003e80000100800 */
[----:B------:R3:W-:Y:S01]  /*4cc40*/  LDGSTS.E [R6+0x16180], desc[UR14][R8.64], P1 ;  /* 0x1618000008067fae */ /* 0x0007e2000892184e */
[----:B--2---:R-:W-:-:S03]  /*4cc50*/  IADD3 R12, P2, R12, UR16, RZ ;  /* 0x000000100c0c7c10 */ /* 0x004fc6000ff5e0ff */
[----:B------:R2:W-:Y:S01]  /*4cc60*/  STL [R1+0x161c], R18 ;  /* 0x00161c1201007387 */ /* 0x0005e20000100800 */
[----:B------:R-:W-:-:S03]  /*4cc70*/  IADD3 R2, P3, R2, UR16, RZ ;  /* 0x0000001002027c10 */ /* 0x000fc6000ff7e0ff */
[----:B------:R-:W2:Y:S01]  /*4cc80*/  LDL.LU R24, [R1+0xfac] ;  /* 0x000fac0001187983 */ /* 0x000ea20000300800 */
[----:B---3--:R-:W-:-:S03]  /*4cc90*/  IMAD.MOV.U32 R8, RZ, RZ, R15 ;  /* 0x000000ffff087224 */ /* 0x008fc600078e000f */
[----:B-1----:R-:W3:Y:S01]  /*4cca0*/  LDL.LU R15, [R1+0xfb0] ;  /* 0x000fb000010f7983 */ /* 0x002ee20000300800 */
[----:B------:R-:W-:-:S03]  /*4ccb0*/  MOV R9, R18 ;  /* 0x0000001200097202 */ /* 0x000fc60000000f00 */
[----:B------:R-:W3:Y:S04]  /*4ccc0*/  LDL.LU R23, [R1+0xfb4] ;  /* 0x000fb40001177983 */ /* 0x000ee80000300800 */
[----:B------:R-:W3:Y:S04]  /*4ccd0*/  LDL.LU R22, [R1+0xfb8] ;  /* 0x000fb80001167983 */ /* 0x000ee80000300800 */
[----:B------:R1:W-:Y:S04]  /*4cce0*/  STL [R1+0x1628], R12 ;  /* 0x0016280c01007387 */ /* 0x0003e80000100800 */
[----:B------:R1:W-:Y:S01]  /*4ccf0*/  LDGSTS.E [R6+0x16900], desc[UR14][R8.64], P0 ;  /* 0x1690000008067fae */ /* 0x0003e2000812184e */
[----:B----4-:R-:W-:Y:S01]  /*4cd00*/  IADD3.X R16, R16, UR9, RZ, P2, !PT ;  /* 0x0000000910107c10 */ /* 0x010fe200097fe4ff */
[----:B-1----:R-:W-:-:S04]  /*4cd10*/  IMAD.MOV.U32 R8, RZ, RZ, R12 ;  /* 0x000000ffff087224 */ /* 0x002fc800078e000c */
[----:B------:R1:W-:Y:S01]  /*4cd20*/  STL [R1+0x1624], R16 ;  /* 0x0016241001007387 */ /* 0x0003e20000100800 */
[----:B------:R-:W-:-:S03]  /*4cd30*/  IADD3.X R7, R7, UR9, RZ, P3, !PT ;  /* 0x0000000907077c10 */ /* 0x000fc60009ffe4ff */
[----:B------:R-:W-:Y:S04]  /*4cd40*/  STL [R1+0x16a0], R2 ;  /* 0x0016a00201007387 */ /* 0x000fe80000100800 */
[----:B------:R4:W-:Y:S04]  /*4cd50*/  STL [R1+0x169c], R7 ;  /* 0x00169c0701007387 */ /* 0x0009e80000100800 */
[----:B--2---:R-:W2:Y:S01]  /*4cd60*/  LDL.LU R18, [R1+0x102c] ;  /* 0x00102c0001127983 */ /* 0x004ea20000300800 */
[----:B------:R-:W-:-:S03]  /*4cd70*/  MOV R9, R16 ;  /* 0x0000001000097202 */ /* 0x000fc60000000f00 */
[----:B------:R-:W2:Y:S04]  /*4cd80*/  LDL.LU R12, [R1+0x1030] ;  /* 0x00103000010c7983 */ /* 0x000ea80000300800 */
[----:B------:R-:W2:Y:S04]  /*4cd90*/  LDL.LU R20, [R1+0x1034] ;  /* 0x0010340001147983 */ /* 0x000ea80000300800 */
[----:B-1----:R-:W2:Y:S01]  /*4cda0*/  LDL.LU R16, [R1+0x1038] ;  /* 0x0010380001107983 */ /* 0x002ea20000300800 */
[----:B------:R-:W-:-:S03]  /*4cdb0*/  IADD3 R14, P2, R14, UR16, RZ ;  /* 0x000000100e0e7c10 */ /* 0x000fc6000ff5e0ff */
[----:B------:R1:W-:Y:S02]  /*4cdc0*/  LDGSTS.E [R6+0x16980], desc[UR14][R8.64], P1 ;  /* 0x1698000008067fae */ /* 0x0003e4000892184e */
[----:B-1----:R-:W-:Y:S01]  /*4cdd0*/  MOV R9, R7 ;  /* 0x0000000700097202 */ /* 0x002fe20000000f00 */
[----:B------:R-:W-:Y:S01]  /*4cde0*/  IMAD.MOV.U32 R8, RZ, RZ, R2 ;  /* 0x000000ffff087224 */ /* 0x000fe200078e0002 */
[----:B------:R1:W-:Y:S04]  /*4cdf0*/  STL [R1+0x16a8], R14 ;  /* 0x0016a80e01007387 */ /* 0x0003e80000100800 */
[----:B------:R1:W-:Y:S02]  /*4ce00*/  LDGSTS.E [R6+0x17100], desc[UR14][R8.64], P0 ;  /* 0x1710000008067fae */ /* 0x0003e4000812184e */
[----:B-1----:R-:W-:Y:S01]  /*4ce10*/  IMAD.MOV.U32 R8, RZ, RZ, R14 ;  /* 0x000000ffff087224 */ /* 0x002fe200078e000e */
[----:B----4-:R-:W-:-:S04]  /*4ce20*/  IADD3 R7, P3, R10, UR16, RZ ;  /* 0x000000100a077c10 */ /* 0x010fc8000ff7e0ff */
[----:B------:R-:W-:Y:S02]  /*4ce30*/  IADD3.X R2, R11, UR9, RZ, P3, !PT ;  /* 0x000000090b027c10 */ /* 0x000fe40009ffe4ff */
[----:B------:R-:W-:Y:S02]  /*4ce40*/  IADD3.X R17, R17, UR9, RZ, P2, !PT ;  /* 0x0000000911117c10 */ /* 0x000fe400097fe4ff */
[----:B------:R-:W-:-:S04]  /*4ce50*/  IADD3 R11, P2, R26, UR16, RZ ;  /* 0x000000101a0b7c10 */ /* 0x000fc8000ff5e0ff */
[----:B------:R-:W-:-:S04]  /*4ce60*/  IADD3.X R10, R27, UR9, RZ, P2, !PT ;  /* 0x000000091b0a7c10 */ /* 0x000fc800097fe4ff */
[----:B------:R-:W-:Y:S01]  /*4ce70*/  LOP3.LUT R11, R11, R10, RZ, 0x3c, !PT ;  /* 0x0000000a0b0b7212 */ /* 0x000fe200078e3cff */
[----:B------:R-:W-:-:S03]  /*4ce80*/  IMAD.MOV.U32 R26, RZ, RZ, R7 ;  /* 0x000000ffff1a7224 */ /* 0x000fc600078e0007 */
[C---:B------:R-:W-:Y:S02]  /*4ce90*/  LOP3.LUT R10, R11.reuse, R10, RZ, 0x3c, !PT ;  /* 0x0000000a0b0a7212 */ /* 0x040fe400078e3cff */
[----:B------:R-:W-:Y:S01]  /*4cea0*/  MOV R27, R2 ;  /* 0x00000002001b7202 */ /* 0x000fe20000000f00 */
[----:B------:R1:W-:Y:S01]  /*4ceb0*/  STL [R1+0x16a4], R17 ;  /* 0x0016a41101007387 */ /* 0x0003e20000100800 */
[----:B------:R-:W-:-:S03]  /*4cec0*/  LOP3.LUT R11, R11, R10, RZ, 0x3c, !PT ;  /* 0x0000000a0b0b7212 */ /* 0x000fc600078e3cff */
[----:B------:R-:W4:Y:S01]  /*4ced0*/  LDL.LU R14, [R1+0x10b0] ;  /* 0x0010b000010e7983 */ /* 0x000f220000300800 */
[----:B------:R-:W-:-:S03]  /*4cee0*/  MOV R9, R17 ;  /* 0x0000001100097202 */ /* 0x000fc60000000f00 */
[----:B------:R-:W4:Y:S04]  /*4cef0*/  LDL.LU R19, [R1+0x10b8] ;  /* 0x0010b80001137983 */ /* 0x000f280000300800 */
[----:B------:R-:W-:Y:S04]  /*4cf00*/  STL.64 [R1+0x9a0], R26 ;  /* 0x0009a01a01007387 */ /* 0x000fe80000100a00 */
[----:B------:R-:W-:Y:S04]  /*4cf10*/  STL.64 [R1+0x998], R10 ;  /* 0x0009980a01007387 */ /* 0x000fe80000100a00 */
[----:B-1----:R-:W4:Y:S04]  /*4cf20*/  LDL.LU R17, [R1+0x10ac] ;  /* 0x0010ac0001117983 */ /* 0x002f280000300800 */
[----:B------:R-:W4:Y:S04]  /*4cf30*/  LDL.LU R21, [R1+0x10b4] ;  /* 0x0010b40001157983 */ /* 0x000f280000300800 */
[----:B------:R-:W-:Y:S04]  /*4cf40*/  LDGSTS.E [R6+0x17180], desc[UR14][R8.64], P1 ;  /* 0x1718000008067fae */ /* 0x000fe8000892184e */
[----:B------:R-:W-:Y:S04]  /*4cf50*/  LDGSTS.E [R6+0x17900], desc[UR14][R26.64], P0 ;  /* 0x179000001a067fae */ /* 0x000fe8000812184e */
[----:B------:R1:W-:Y:S04]  /*4cf60*/  LDGSTS.E [R6+0x17980], desc[UR14][R10.64], P1 ;  /* 0x179800000a067fae */ /* 0x0003e8000892184e */
[----:B------:R-:W4:Y:S04]  /*4cf70*/  LDL.LU R9, [R1+0x1130] ;  /* 0x0011300001097983 */ /* 0x000f280000300800 */
[----:B------:R-:W4:Y:S01]  /*4cf80*/  LDL.LU R8, [R1+0x1138] ;  /* 0x0011380001087983 */ /* 0x000f220000300800 */
[----:B---3--:R-:W-:-:S04]  /*4cf90*/  IADD3 R15, P2, R15, UR16, RZ ;  /* 0x000000100f0f7c10 */ /* 0x008fc8000ff5e0ff */
[----:B------:R-:W-:Y:S01]  /*4cfa0*/  IADD3.X R24, R24, UR9, RZ, P2, !PT ;  /* 0x0000000918187c10 */ /* 0x000fe200097fe4ff */
[----:B------:R3:W-:Y:S01]  /*4cfb0*/  STL [R1+0xfb0], R15 ;  /* 0x000fb00f01007387 */ /* 0x0007e20000100800 */
[----:B------:R-:W-:Y:S01]  /*4cfc0*/  IADD3 R22, P3, R22, UR16, RZ ;  /* 0x0000001016167c10 */ /* 0x000fe2000ff7e0ff */
[----:B-1----:R-:W-:Y:S01]  /*4cfd0*/  IMAD.MOV.U32 R6, RZ, RZ, R15 ;  /* 0x000000ffff067224 */ /* 0x002fe200078e000f */
[----:B------:R-:W-:Y:S01]  /*4cfe0*/  MOV R7, R24 ;  /* 0x0000001800077202 */ /* 0x000fe20000000f00 */
[----:B------:R-:W-:Y:S01]  /*4cff0*/  STL [R1+0xfac], R24 ;  /* 0x000fac1801007387 */ /* 0x000fe20000100800 */
[----:B------:R-:W-:-:S03]  /*4d000*/  IADD3.X R23, R23, UR9, RZ, P3, !PT ;  /* 0x0000000917177c10 */ /* 0x000fc60009ffe4ff */
[----:B------:R-:W-:Y:S04]  /*4d010*/  STL [R1+0xfb8], R22 ;  /* 0x000fb81601007387 */ /* 0x000fe80000100800 */
[----:B---3--:R-:W3:Y:S04]  /*4d020*/  LDL.LU R15, [R1+0x112c] ;  /* 0x00112c00010f7983 */ /* 0x008ee80000300800 */
[----:B------:R1:W-:Y:S04]  /*4d030*/  LDGSTS.E [R3+0x10200], desc[UR14][R6.64], P0 ;  /* 0x1020000006037fae */ /* 0x0003e8000812184e */
[----:B------:R-:W-:Y:S04]  /*4d040*/  STL [R1+0xfb4], R23 ;  /* 0x000fb41701007387 */ /* 0x000fe80000100800 */
[----:B------:R-:W3:Y:S01]  /*4d050*/  LDL.LU R10, [R1+0x1134] ;  /* 0x00113400010a7983 */ /* 0x000ee20000300800 */
[----:B-1----:R-:W-:Y:S01]  /*4d060*/  IMAD.MOV.U32 R6, RZ, RZ, R22 ;  /* 0x000000ffff067224 */ /* 0x002fe200078e0016 */
[----:B------:R-:W-:-:S05]  /*4d070*/  MOV R7, R23 ;  /* 0x0000001700077202 */ /* 0x000fca0000000f00 */
[----:B------:R1:W-:Y:S01]  /*4d080*/  LDGSTS.E [R3+0x10280], desc[UR14][R6.64], P1 ;  /* 0x1028000006037fae */ /* 0x0003e2000892184e */
[----:B--2---:R-:W-:-:S04]  /*4d090*/  IADD3 R12, P2, R12, UR16, RZ ;  /* 0x000000100c0c7c10 */ /* 0x004fc8000ff5e0ff */
[----:B------:R-:W-:Y:S02]  /*4d0a0*/  IADD3.X R18, R18, UR9, RZ, P2, !PT ;  /* 0x0000000912127c10 */ /* 0x000fe400097fe4ff */
[----:B------:R-:W-:Y:S01]  /*4d0b0*/  IADD3 R16, P3, R16, UR16, RZ ;  /* 0x0000001010107c10 */ /* 0x000fe2000ff7e0ff */
[----:B------:R2:W-:Y:S01]  /*4d0c0*/  STL [R1+0x1030], R12 ;  /* 0x0010300c01007387 */ /* 0x0005e20000100800 */
[----:B-1----:R-:W-:Y:S01]  /*4d0d0*/  IMAD.MOV.U32 R6, RZ, RZ, R12 ;  /* 0x000000ffff067224 */ /* 0x002fe200078e000c */
[----:B------:R-:W-:Y:S02]  /*4d0e0*/  MOV R7, R18 ;  /* 0x0000001200077202 */ /* 0x000fe40000000f00 */
[----:B------:R-:W-:Y:S01]  /*4d0f0*/  IADD3.X R20, R20, UR9, RZ, P3, !PT ;  /* 0x0000000914147c10 */ /* 0x000fe20009ffe4ff */
[----:B------:R1:W-:Y:S04]  /*4d100*/  STL [R1+0x102c], R18 ;  /* 0x00102c1201007387 */ /* 0x0003e80000100800 */
[----:B------:R1:W-:Y:S04]  /*4d110*/  STL [R1+0x1038], R16 ;  /* 0x0010381001007387 */ /* 0x0003e80000100800 */
[----:B--2---:R-:W2:Y:S04]  /*4d120*/  LDL.LU R12, [R1+0x11b0] ;  /* 0x0011b000010c7983 */ /* 0x004ea80000300800 */
[----:B------:R1:W-:Y:S04]  /*4d130*/  STL [R1+0x1034], R20 ;  /* 0x0010341401007387 */ /* 0x0003e80000100800 */
[----:B------:R1:W-:Y:S04]  /*4d140*/  LDGSTS.E [R3+0x10a00], desc[UR14][R6.64], P0 ;  /* 0x10a0000006037fae */ /* 0x0003e8000812184e */
[----:B-1----:R-:W2:Y:S01]  /*4d150*/  LDL.LU R18, [R1+0x11b8] ;  /* 0x0011b80001127983 */ /* 0x002ea20000300800 */
[----:B------:R-:W-:-:S03]  /*4d160*/  IMAD.MOV.U32 R6, RZ, RZ, R16 ;  /* 0x000000ffff067224 */ /* 0x000fc600078e0010 */
[----:B------:R-:W2:Y:S01]  /*4d170*/  LDL.LU R16, [R1+0x11ac] ;  /* 0x0011ac0001107983 */ /* 0x000ea20000300800 */
[----:B------:R-:W-:-:S03]  /*4d180*/  MOV R7, R20 ;  /* 0x0000001400077202 */ /* 0x000fc60000000f00 */
[----:B------:R-:W2:Y:S04]  /*4d190*/  LDL.LU R20, [R1+0x11b4] ;  /* 0x0011b40001147983 */ /* 0x000ea80000300800 */
[----:B------:R-:W2:Y:S04]  /*4d1a0*/  LDL.LU R11, [R1+0x1230] ;  /* 0x00123000010b7983 */ /* 0x000ea80000300800 */
[----:B------:R-:W2:Y:S04]  /*4d1b0*/  LDL.LU R2, [R1+0x1238] ;  /* 0x0012380001027983 */ /* 0x000ea80000300800 */
[----:B------:R1:W-:Y:S01]  /*4d1c0*/  LDGSTS.E [R3+0x10a80], desc[UR14][R6.64], P1 ;  /* 0x10a8000006037fae */ /* 0x0003e2000892184e */
[----:B----4-:R-:W-:-:S02]  /*4d1d0*/  IADD3 R14, P2, R14, UR16, RZ ;  /* 0x000000100e0e7c10 */ /* 0x010fc4000ff5e0ff */
[----:B------:R-:W-:-:S03]  /*4d1e0*/  IADD3 R19, P3, R19, UR16, RZ ;  /* 0x0000001013137c10 */ /* 0x000fc6000ff7e0ff */
[----:B------:R-:W-:Y:S01]  /*4d1f0*/  STL [R1+0x10b0], R14 ;  /* 0x0010b00e01007387 */ /* 0x000fe20000100800 */
[----:B-1----:R-:W-:Y:S01]  /*4d200*/  IMAD.MOV.U32 R6, RZ, RZ, R14 ;  /* 0x000000ffff067224 */ /* 0x002fe200078e000e */
[----:B------:R-:W-:Y:S02]  /*4d210*/  IADD3.X R17, R17, UR9, RZ, P2, !PT ;  /* 0x0000000911117c10 */ /* 0x000fe400097fe4ff */
[----:B------:R-:W-:-:S03]  /*4d220*/  IADD3.X R21, R21, UR9, RZ, P3, !PT ;  /* 0x0000000915157c10 */ /* 0x000fc60009ffe4ff */
[----:B------:R1:W-:Y:S01]  /*4d230*/  STL [R1+0x10ac], R17 ;  /* 0x0010ac1101007387 */ /* 0x0003e20000100800 */
[----:B------:R-:W-:-:S03]  /*4d240*/  MOV R7, R17 ;  /* 0x0000001100077202 */ /* 0x000fc60000000f00 */
[----:B------:R-:W-:Y:S04]  /*4d250*/  STL [R1+0x10b8], R19 ;  /* 0x0010b81301007387 */ /* 0x000fe80000100800 */
[----:B------:R4:W-:Y:S04]  /*4d260*/  LDGSTS.E [R3+0x11200], desc[UR14][R6.64], P0 ;  /* 0x1120000006037fae */ /* 0x0009e8000812184e */
[----:B-1----:R-:W2:Y:S04]  /*4d270*/  LDL.LU R17, [R1+0x122c] ;  /* 0x00122c0001117983 */ /* 0x002ea80000300800 */
[----:B------:R-:W-:Y:S04]  /*4d280*/  STL [R1+0x10b4], R21 ;  /* 0x0010b41501007387 */ /* 0x000fe80000100800 */
[----:B------:R-:W2:Y:S01]  /*4d290*/  LDL.LU R14, [R1+0x1234] ;  /* 0x00123400010e7983 */ /* 0x000ea20000300800 */
[----:B------:R-:W-:Y:S01]  /*4d2a0*/  IADD3 R9, P2, R9, UR16, RZ ;  /* 0x0000001009097c10 */ /* 0x000fe2000ff5e0ff */
[----:B----4-:R-:W-:Y:S01]  /*4d2b0*/  IMAD.MOV.U32 R6, RZ, RZ, R19 ;  /* 0x000000ffff067224 */ /* 0x010fe200078e0013 */
[----:B------:R-:W-:-:S02]  /*4d2c0*/  MOV R7, R21 ;  /* 0x0000001500077202 */ /* 0x000fc40000000f00 */
[----:B------:R-:W-:Y:S01]  /*4d2d0*/  IADD3 R8, P3, R8, UR16, RZ ;  /* 0x0000001008087c10 */ /* 0x000fe2000ff7e0ff */
[----:B------:R1:W-:Y:S04]  /*4d2e0*/  STL [R1+0x1130], R9 ;  /* 0x0011300901007387 */ /* 0x0003e80000100800 */
[----:B------:R4:W-:Y:S02]  /*4d2f0*/  LDGSTS.E [R3+0x11280], desc[UR14][R6.64], P1 ;  /* 0x1128000006037fae */ /* 0x0009e4000892184e */
[----:B----4-:R-:W-:Y:S01]  /*4d300*/  IMAD.MOV.U32 R6, RZ, RZ, R9 ;  /* 0x000000ffff067224 */ /* 0x010fe200078e0009 */
[----:B---3--:R-:W-:-:S05]  /*4d310*/  IADD3.X R15, R15, UR9, RZ, P2, !PT ;  /* 0x000000090f0f7c10 */ /* 0x008fca00097fe4ff */
[----:B------:R3:W-:Y:S04]  /*4d320*/  STL [R1+0x112c], R15 ;  /* 0x00112c0f01007387 */ /* 0x0007e80000100800 */
[----:B------:R4:W-:Y:S01]  /*4d330*/  STL [R1+0x1138], R8 ;  /* 0x0011380801007387 */ /* 0x0009e20000100800 */
[----:B------:R-:W-:-:S03]  /*4d340*/  IADD3.X R10, R10, UR9, RZ, P3, !PT ;  /* 0x000000090a0a7c10 */ /* 0x000fc60009ffe4ff */
[----:B-1----:R-:W2:Y:S01]  /*4d350*/  LDL.LU R9, [R1+0x12b0] ;  /* 0x0012b00001097983 */ /* 0x002ea20000300800 */
[----:B------:R-:W-:-:S03]  /*4d360*/  MOV R7, R15 ;  /* 0x0000000f00077202 */ /* 0x000fc60000000f00 */
[----:B------:R1:W-:Y:S04]  /*4d370*/  STL [R1+0x1134], R10 ;  /* 0x0011340a01007387 */ /* 0x0003e80000100800 */
[----:B------:R-:W2:Y:S04]  /*4d380*/  LDL.LU R19, [R1+0x12b8] ;  /* 0x0012b80001137983 */ /* 0x000ea80000300800 */
[----:B---3--:R-:W3:Y:S04]  /*4d390*/  LDL.LU R15, [R1+0x12ac] ;  /* 0x0012ac00010f7983 */ /* 0x008ee80000300800 */
[----:B------:R4:W-:Y:S04]  /*4d3a0*/  LDGSTS.E [R3+0x11a00], desc[UR14][R6.64], P0 ;  /* 0x11a0000006037fae */ /* 0x0009e8000812184e */
[----:B------:R-:W3:Y:S01]  /*4d3b0*/  LDL.LU R21, [R1+0x12b4] ;  /* 0x0012b40001157983 */ /* 0x000ee20000300800 */
[----:B----4-:R-:W-:Y:S01]  /*4d3c0*/  IMAD.MOV.U32 R6, RZ, RZ, R8 ;  /* 0x000000ffff067224 */ /* 0x010fe200078e0008 */
[----:B------:R-:W-:-:S02]  /*4d3d0*/  MOV R7, R10 ;  /* 0x0000000a00077202 */ /* 0x000fc40000000f00 */
[----:B------:R-:W4:Y:S04]  /*4d3e0*/  LDL.LU R8, [R1+0x1330] ;  /* 0x0013300001087983 */ /* 0x000f280000300800 */
[----:B-1----:R-:W4:Y:S04]  /*4d3f0*/  LDL.LU R10, [R1+0x1338] ;  /* 0x00133800010a7983 */ /* 0x002f280000300800 */
[----:B------:R1:W-:Y:S01]  /*4d400*/  LDGSTS.E [R3+0x11a80], desc[UR14][R6.64], P1 ;  /* 0x11a8000006037fae */ /* 0x0003e2000892184e */
[----:B--2---:R-:W-:-:S05]  /*4d410*/  IADD3 R12, P2, R12, UR16, RZ ;  /* 0x000000100c0c7c10 */ /* 0x004fca000ff5e0ff */
        /* <DEDUP_REMOVED lines=8> */
[----:B--2---:R-:W2:Y:S04]  /*4d4a0*/  LDL.LU R16, [R1+0x132c] ;  /* 0x00132c0001107983 */ /* 0x004ea80000300800 */
[----:B------:R-:W-:Y:S04]  /*4d4b0*/  STL [R1+0x11b4], R20 ;  /* 0x0011b41401007387 */ /* 0x000fe80000100800 */
[----:B------:R-:W2:Y:S01]  /*4d4c0*/  LDL.LU R12, [R1+0x1334] ;  /* 0x00133400010c7983 */ /* 0x000ea20000300800 */
[----:B------:R-:W-:Y:S02]  /*4d4d0*/  IADD3 R11, P2, R11, UR16, RZ ;  /* 0x000000100b0b7c10 */ /* 0x000fe4000ff5e0ff */
[----:B------:R-:W-:Y:S01]  /*4d4e0*/  IADD3 R2, P3, R2, UR16, RZ ;  /* 0x0000001002027c10 */ /* 0x000fe2000ff7e0ff */
[----:B------:R1:W-:Y:S04]  /*4d4f0*/  LDGSTS.E [R3+0x12200], desc[UR14][R6.64], P0 ;  /* 0x1220000006037fae */ /* 0x0003e8000812184e */
[----:B------:R1:W-:Y:S02]  /*4d500*/  STL [R1+0x1230], R11 ;  /* 0x0012300b01007387 */ /* 0x0003e40000100800 */
[----:B-1----:R-:W-:Y:S01]  /*4d510*/  IMAD.MOV.U32 R6, RZ, RZ, R18 ;  /* 0x000000ffff067224 */ /* 0x002fe200078e0012 */
[----:B------:R-:W-:-:S05]  /*4d520*/  MOV R7, R20 ;  /* 0x0000001400077202 */ /* 0x000fca0000000f00 */
[----:B------:R1:W-:Y:S02]  /*4d530*/  LDGSTS.E [R3+0x12280], desc[UR14][R6.64], P1 ;  /* 0x1228000006037fae */ /* 0x0003e4000892184e */
[----:B-1----:R-:W-:Y:S01]  /*4d540*/  IMAD.MOV.U32 R6, RZ, RZ, R11 ;  /* 0x000000ffff067224 */ /* 0x002fe200078e000b */
[----:B------:R-:W-:-:S05]  /*4d550*/  IADD3.X R17, R17, UR9, RZ, P2, !PT ;  /* 0x0000000911117c10 */ /* 0x000fca00097fe4ff */
[----:B------:R1:W-:Y:S01]  /*4d560*/  STL [R1+0x122c], R17 ;  /* 0x00122c1101007387 */ /* 0x0003e20000100800 */
[----:B------:R-:W-:-:S03]  /*4d570*/  IADD3.X R14, R14, UR9, RZ, P3, !PT ;  /* 0x000000090e0e7c10 */ /* 0x000fc60009ffe4ff */
[----:B------:R-:W-:Y:S01]  /*4d580*/  STL [R1+0x1238], R2 ;  /* 0x0012380201007387 */ /* 0x000fe20000100800 */
[----:B------:R-:W-:-:S03]  /*4d590*/  MOV R7, R17 ;  /* 0x0000001100077202 */ /* 0x000fc60000000f00 */
[----:B------:R-:W2:Y:S04]  /*4d5a0*/  LDL.LU R11, [R1+0x13b0] ;  /* 0x0013b000010b7983 */ /* 0x000ea80000300800 */
[----:B------:R1:W-:Y:S04]  /*4d5b0*/  STL [R1+0x1234], R14 ;  /* 0x0012340e01007387 */ /* 0x0003e80000100800 */
[----:B-1----:R-:W2:Y:S04]  /*4d5c0*/  LDL.LU R17, [R1+0x13b8] ;  /* 0x0013b80001117983 */ /* 0x002ea80000300800 */
[----:B------:R-:W2:Y:S04]  /*4d5d0*/  LDL.LU R20, [R1+0x13ac] ;  /* 0x0013ac0001147983 */ /* 0x000ea80000300800 */
[----:B------:R-:W2:Y:S04]  /*4d5e0*/  LDL.LU R18, [R1+0x13b4] ;  /* 0x0013b40001127983 */ /* 0x000ea80000300800 */
[----:B------:R1:W-:Y:S02]  /*4d5f0*/  LDGSTS.E [R3+0x12a00], desc[UR14][R6.64], P0 ;  /* 0x12a0000006037fae */ /* 0x0003e4000812184e */
[----:B-1----:R-:W-:Y:S01]  /*4d600*/  IMAD.MOV.U32 R6, RZ, RZ, R2 ;  /* 0x000000ffff067224 */ /* 0x002fe200078e0002 */
[----:B------:R-:W-:-:S02]  /*4d610*/  MOV R7, R14 ;  /* 0x0000000e00077202 */ /* 0x000fc40000000f00 */
[----:B------:R-:W2:Y:S04]  /*4d620*/  LDL.LU R14, [R1+0x1430] ;  /* 0x00143000010e7983 */ /* 0x000ea80000300800 */
[----:B------:R1:W-:Y:S04]  /*4d630*/  LDGSTS.E [R3+0x12a80], desc[UR14][R6.64], P1 ;  /* 0x12a8000006037fae */ /* 0x0003e8000892184e */
[----:B------:R-:W2:Y:S01]  /*4d640*/  LDL.LU R2, [R1+0x1438] ;  /* 0x0014380001027983 */ /* 0x000ea20000300800 */
[----:B------:R-:W-:-:S05]  /*4d650*/  IADD3 R9, P2, R9, UR16, RZ ;  /* 0x0000001009097c10 */ /* 0x000fca000ff5e0ff */
[----:B-1----:R-:W-:Y:S01]  /*4d660*/  IMAD.MOV.U32 R6, RZ, RZ, R9 ;  /* 0x000000ffff067224 */ /* 0x002fe200078e0009 */
[----:B------:R-:W-:Y:S02]  /*4d670*/  IADD3 R19, P3, R19, UR16, RZ ;  /* 0x0000001013137c10 */ /* 0x000fe4000ff7e0ff */
[----:B---3--:R-:W-:-:S04]  /*4d680*/  IADD3.X R15, R15, UR9, RZ, P2, !PT ;  /* 0x000000090f0f7c10 */ /* 0x008fc800097fe4ff */
[----:B------:R-:W-:Y:S01]  /*4d690*/  MOV R7, R15 ;  /* 0x0000000f00077202 */ /* 0x000fe20000000f00 */
[----:B------:R-:W-:Y:S01]  /*4d6a0*/  STL [R1+0x12b0], R9 ;  /* 0x0012b00901007387 */ /* 0x000fe20000100800 */
[----:B------:R-:W-:-:S03]  /*4d6b0*/  IADD3.X R21, R21, UR9, RZ, P3, !PT ;  /* 0x0000000915157c10 */ /* 0x000fc60009ffe4ff */
[----:B------:R1:W-:Y:S04]  /*4d6c0*/  STL [R1+0x12ac], R15 ;  /* 0x0012ac0f01007387 */ /* 0x0003e80000100800 */
[----:B------:R3:W-:Y:S01]  /*4d6d0*/  LDGSTS.E [R3+0x13200], desc[UR14][R6.64], P0 ;  /* 0x1320000006037fae */ /* 0x0007e2000812184e */
[----:B----4-:R-:W-:-:S03]  /*4d6e0*/  IADD3 R8, P2, R8, UR16, RZ ;  /* 0x0000001008087c10 */ /* 0x010fc6000ff5e0ff */
[----:B------:R-:W-:Y:S01]  /*4d6f0*/  STL [R1+0x12b8], R19 ;  /* 0x0012b81301007387 */ /* 0x000fe20000100800 */
[----:B------:R-:W-:-:S03]  /*4d700*/  IADD3 R10, P3, R10, UR16, RZ ;  /* 0x000000100a0a7c10 */ /* 0x000fc6000ff7e0ff */
[----:B-1----:R-:W4:Y:S01]  /*4d710*/  LDL.LU R15, [R1+0x142c] ;  /* 0x00142c00010f7983 */ /* 0x002f220000300800 */
[----:B---3--:R-:W-:Y:S01]  /*4d720*/  IMAD.MOV.U32 R6, RZ, RZ, R19 ;  /* 0x000000ffff067224 */ /* 0x008fe200078e0013 */
[----:B------:R-:W-:Y:S02]  /*4d730*/  MOV R7, R21 ;  /* 0x0000001500077202 */ /* 0x000fe40000000f00 */
[----:B------:R-:W-:Y:S04]  /*4d740*/  STL [R1+0x12b4], R21 ;  /* 0x0012b41501007387 */ /* 0x000fe80000100800 */
[----:B------:R-:W3:Y:S04]  /*4d750*/  LDL.LU R9, [R1+0x1434] ;  /* 0x0014340001097983 */ /* 0x000ee80000300800 */
[----:B------:R1:W-:Y:S04]  /*4d760*/  LDGSTS.E [R3+0x13280], desc[UR14][R6.64], P1 ;  /* 0x1328000006037fae */ /* 0x0003e8000892184e */
[----:B------:R2:W-:Y:S01]  /*4d770*/  STL [R1+0x1330], R8 ;  /* 0x0013300801007387 */ /* 0x0005e20000100800 */
[----:B-1----:R-:W-:Y:S01]  /*4d780*/  IMAD.MOV.U32 R6, RZ, RZ, R8 ;  /* 0x000000ffff067224 */ /* 0x002fe200078e0008 */
[----:B--2---:R-:W-:-:S04]  /*4d790*/  IADD3.X R16, R16, UR9, RZ, P2, !PT ;  /* 0x0000000910107c10 */ /* 0x004fc800097fe4ff */
[----:B------:R-:W-:Y:S01]  /*4d7a0*/  MOV R7, R16 ;  /* 0x0000001000077202 */ /* 0x000fe20000000f00 */
[----:B------:R1:W-:Y:S01]  /*4d7b0*/  STL [R1+0x132c], R16 ;  /* 0x00132c1001007387 */ /* 0x0003e20000100800 */
[----:B------:R-:W-:-:S03]  /*4d7c0*/  IADD3.X R12, R12, UR9, RZ, P3, !PT ;  /* 0x000000090c0c7c10 */ /* 0x000fc60009ffe4ff */
[----:B------:R-:W-:Y:S04]  /*4d7d0*/  STL [R1+0x1338], R10 ;  /* 0x0013380a01007387 */ /* 0x000fe80000100800 */
[----:B------:R-:W2:Y:S04]  /*4d7e0*/  LDL.LU R8, [R1+0x14b0] ;  /* 0x0014b00001087983 */ /* 0x000ea80000300800 */
[----:B------:R1:W-:Y:S04]  /*4d7f0*/  STL [R1+0x1334], R12 ;  /* 0x0013340c01007387 */ /* 0x0003e80000100800 */
[----:B------:R1:W-:Y:S04]  /*4d800*/  LDGSTS.E [R3+0x13a00], desc[UR14][R6.64], P0 ;  /* 0x13a0000006037fae */ /* 0x0003e8000812184e */
[----:B-1----:R-:W2:Y:S01]  /*4d810*/  LDL.LU R16, [R1+0x14b8] ;  /* 0x0014b80001107983 */ /* 0x002ea20000300800 */
[----:B------:R-:W-:-:S03]  /*4d820*/  MOV R7, R12 ;  /* 0x0000000c00077202 */ /* 0x000fc60000000f00 */
[----:B------:R-:W2:Y:S04]  /*4d830*/  LDL.LU R12, [R1+0x14ac] ;  /* 0x0014ac00010c7983 */ /* 0x000ea80000300800 */
[----:B------:R-:W2:Y:S01]  /*4d840*/  LDL.LU R21, [R1+0x14b4] ;  /* 0x0014b40001157983 */ /* 0x000ea20000300800 */
[----:B------:R-:W-:-:S03]  /*4d850*/  IMAD.MOV.U32 R6, RZ, RZ, R10 ;  /* 0x000000ffff067224 */ /* 0x000fc600078e000a */
[----:B------:R-:W2:Y:S04]  /*4d860*/  LDL.LU R10, [R1+0x1530] ;  /* 0x00153000010a7983 */ /* 0x000ea80000300800 */
[----:B------:R-:W2:Y:S04]  /*4d870*/  LDL.LU R19, [R1+0x1538] ;  /* 0x0015380001137983 */ /* 0x000ea80000300800 */
[----:B------:R1:W-:Y:S01]  /*4d880*/  LDGSTS.E [R3+0x13a80], desc[UR14][R6.64], P1 ;  /* 0x13a8000006037fae */ /* 0x0003e2000892184e */
[----:B------:R-:W-:-:S05]  /*4d890*/  IADD3 R11, P2, R11, UR16, RZ ;  /* 0x000000100b0b7c10 */ /* 0x000fca000ff5e0ff */
[----:B------:R1:W-:Y:S01]  /*4d8a0*/  STL [R1+0x13b0], R11 ;  /* 0x0013b00b01007387 */ /* 0x0003e20000100800 */
[----:B------:R-:W-:Y:S02]  /*4d8b0*/  IADD3 R17, P3, R17, UR16, RZ ;  /* 0x0000001011117c10 */ /* 0x000fe4000ff7e0ff */
[----:B------:R-:W-:Y:S01]  /*4d8c0*/  IADD3.X R20, R20, UR9, RZ, P2, !PT ;  /* 0x0000000914147c10 */ /* 0x000fe200097fe4ff */
[----:B-1----:R-:W-:-:S04]  /*4d8d0*/  IMAD.MOV.U32 R6, RZ, RZ, R11 ;  /* 0x000000ffff067224 */ /* 0x002fc800078e000b */
[----:B------:R1:W-:Y:S01]  /*4d8e0*/  STL [R1+0x13ac], R20 ;  /* 0x0013ac1401007387 */ /* 0x0003e20000100800 */
[----:B------:R-:W-:-:S03]  /*4d8f0*/  IADD3.X R18, R18, UR9, RZ, P3, !PT ;  /* 0x0000000912127c10 */ /* 0x000fc60009ffe4ff */
[----:B------:R3:W-:Y:S04]  /*4d900*/  STL [R1+0x13b8], R17 ;  /* 0x0013b81101007387 */ /* 0x0007e80000100800 */
[----:B------:R-:W2:Y:S01]  /*4d910*/  LDL.LU R11, [R1+0x152c] ;  /* 0x00152c00010b7983 */ /* 0x000ea20000300800 */
[----:B------:R-:W-:-:S03]  /*4d920*/  MOV R7, R20 ;  /* 0x0000001400077202 */ /* 0x000fc60000000f00 */
[----:B------:R-:W-:Y:S04]  /*4d930*/  STL [R1+0x13b4], R18 ;  /* 0x0013b41201007387 */ /* 0x000fe80000100800 */
[----:B-1----:R-:W2:Y:S01]  /*4d940*/  LDL.LU R20, [R1+0x1534] ;  /* 0x0015340001147983 */ /* 0x002ea20000300800 */
[----:B------:R-:W-:-:S03]  /*4d950*/  IADD3 R14, P2, R14, UR16, RZ ;  /* 0x000000100e0e7c10 */ /* 0x000fc6000ff5e0ff */
[----:B------:R1:W-:Y:S01]  /*4d960*/  LDGSTS.E [R3+0x14200], desc[UR14][R6.64], P0 ;  /* 0x1420000006037fae */ /* 0x0003e2000812184e */
[----:B------:R-:W-:-:S03]  /*4d970*/  IADD3 R2, P3, R2, UR16, RZ ;  /* 0x0000001002027c10 */ /* 0x000fc6000ff7e0ff */
[----:B------:R3:W-:Y:S01]  /*4d980*/  STL [R1+0x1430], R14 ;  /* 0x0014300e01007387 */ /* 0x0007e20000100800 */
[----:B-1----:R-:W-:Y:S01]  /*4d990*/  IMAD.MOV.U32 R6, RZ, RZ, R17 ;  /* 0x000000ffff067224 */ /* 0x002fe200078e0011 */
[----:B------:R-:W-:-:S05]  /*4d9a0*/  MOV R7, R18 ;  /* 0x0000001200077202 */ /* 0x000fca0000000f00 */
[----:B------:R1:W-:Y:S02]  /*4d9b0*/  LDGSTS.E [R3+0x14280], desc[UR14][R6.64], P1 ;  /* 0x1428000006037fae */ /* 0x0003e4000892184e */
[----:B-1----:R-:W-:Y:S01]  /*4d9c0*/  IMAD.MOV.U32 R6, RZ, RZ, R14 ;  /* 0x000000ffff067224 */ /* 0x002fe200078e000e */
[----:B----4-:R-:W-:-:S04]  /*4d9d0*/  IADD3.X R15, R15, UR9, RZ, P2, !PT ;  /* 0x000000090f0f7c10 */ /* 0x010fc800097fe4ff */
[----:B------:R-:W-:Y:S01]  /*4d9e0*/  MOV R7, R15 ;  /* 0x0000000f00077202 */ /* 0x000fe20000000f00 */
[----:B------:R1:W-:Y:S01]  /*4d9f0*/  STL [R1+0x142c], R15 ;  /* 0x00142c0f01007387 */ /* 0x0003e20000100800 */
[----:B---3--:R-:W-:-:S03]  /*4da00*/  IADD3.X R9, R9, UR9, RZ, P3, !PT ;  /* 0x0000000909097c10 */ /* 0x008fc60009ffe4ff */
[----:B------:R-:W-:Y:S04]  /*4da10*/  STL [R1+0x1438], R2 ;  /* 0x0014380201007387 */ /* 0x000fe80000100800 */
[----:B------:R-:W3:Y:S04]  /*4da20*/  LDL.LU R17, [R1+0x15b0] ;  /* 0x0015b00001117983 */ /* 0x000ee80000300800 */
[----:B------:R4:W-:Y:S04]  /*4da30*/  STL [R1+0x1434], R9 ;  /* 0x0014340901007387 */ /* 0x0009e80000100800 */
[----:B------:R-:W3:Y:S04]  /*4da40*/  LDL.LU R14, [R1+0x15b8] ;  /* 0x0015b800010e7983 */ /* 0x000ee80000300800 */
[----:B------:R4:W-:Y:S04]  /*4da50*/  LDGSTS.E [R3+0x14a00], desc[UR14][R6.64], P0 ;  /* 0x14a0000006037fae */ /* 0x0009e8000812184e */
[----:B------:R-:W3:Y:S04]  /*4da60*/  LDL.LU R18, [R1+0x15ac] ;  /* 0x0015ac0001127983 */ /* 0x000ee80000300800 */
[----:B-1----:R-:W3:Y:S01]  /*4da70*/  LDL.LU R15, [R1+0x15b4] ;  /* 0x0015b400010f7983 */ /* 0x002ee20000300800 */
[----:B----4-:R-:W-:Y:S01]  /*4da80*/  IMAD.MOV.U32 R6, RZ, RZ, R2 ;  /* 0x000000ffff067224 */ /* 0x010fe200078e0002 */
[----:B------:R-:W-:-:S02]  /*4da90*/  MOV R7, R9 ;  /* 0x0000000900077202 */ /* 0x000fc40000000f00 */
[----:B------:R-:W4:Y:S04]  /*4daa0*/  LDL.LU R9, [R1+0x1630] ;  /* 0x0016300001097983 */ /* 0x000f280000300800 */
[----:B------:R-:W4:Y:S04]  /*4dab0*/  LDL.LU R2, [R1+0x1638] ;  /* 0x0016380001027983 */ /* 0x000f280000300800 */
[----:B------:R1:W-:Y:S01]  /*4dac0*/  LDGSTS.E [R3+0x14a80], desc[UR14][R6.64], P1 ;  /* 0x14a8000006037fae */ /* 0x0003e2000892184e */
[----:B--2---:R-:W-:-:S05]  /*4dad0*/  IADD3 R8, P2, R8, UR16, RZ ;  /* 0x0000001008087c10 */ /* 0x004fca000ff5e0ff */
[----:B------:R-:W-:Y:S01]  /*4dae0*/  STL [R1+0x14b0], R8 ;  /* 0x0014b00801007387 */ /* 0x000fe20000100800 */
[----:B------:R-:W-:Y:S01]  /*4daf0*/  IADD3 R16, P3, R16, UR16, RZ ;  /* 0x0000001010107c10 */ /* 0x000fe2000ff7e0ff */
[----:B-1----:R-:W-:Y:S01]  /*4db00*/  IMAD.MOV.U32 R6, RZ, RZ, R8 ;  /* 0x000000ffff067224 */ /* 0x002fe200078e0008 */
[----:B------:R-:W-:Y:S02]  /*4db10*/  IADD3.X R12, R12, UR9, RZ, P2, !PT ;  /* 0x000000090c0c7c10 */ /* 0x000fe400097fe4ff */
[----:B------:R-:W-:-:S03]  /*4db20*/  IADD3.X R21, R21, UR9, RZ, P3, !PT ;  /* 0x0000000915157c10 */ /* 0x000fc60009ffe4ff */
[----:B------:R1:W-:Y:S01]  /*4db30*/  STL [R1+0x14ac], R12 ;  /* 0x0014ac0c01007387 */ /* 0x0003e20000100800 */
[----:B------:R-:W-:-:S03]  /*4db40*/  MOV R7, R12 ;  /* 0x0000000c00077202 */ /* 0x000fc60000000f00 */
[----:B------:R-:W-:Y:S01]  /*4db50*/  STL [R1+0x14b8], R16 ;  /* 0x0014b81001007387 */ /* 0x000fe20000100800 */
[----:B------:R-:W-:-:S03]  /*4db60*/  IADD3 R10, P2, R10, UR16, RZ ;  /* 0x000000100a0a7c10 */ /* 0x000fc6000ff5e0ff */
[----:B------:R2:W-:Y:S04]  /*4db70*/  LDGSTS.E [R3+0x15200], desc[UR14][R6.64], P0 ;  /* 0x1520000006037fae */ /* 0x0005e8000812184e */
[----:B-1----:R-:W4:Y:S04]  /*4db80*/  LDL.LU R12, [R1+0x162c] ;  /* 0x00162c00010c7983 */ /* 0x002f280000300800 */
[----:B------:R-:W-:Y:S04]  /*4db90*/  STL [R1+0x14b4], R21 ;  /* 0x0014b41501007387 */ /* 0x000fe80000100800 */
[----:B------:R-:W4:Y:S01]  /*4dba0*/  LDL.LU R8, [R1+0x1634] ;  /* 0x0016340001087983 */ /* 0x000f220000300800 */
[----:B--2---:R-:W-:Y:S01]  /*4dbb0*/  IMAD.MOV.U32 R6, RZ, RZ, R16 ;  /* 0x000000ffff067224 */ /* 0x004fe200078e0010 */
[----:B------:R-:W-:-:S02]  /*4dbc0*/  MOV R7, R21 ;  /* 0x0000001500077202 */ /* 0x000fc40000000f00 */
[----:B------:R-:W-:Y:S01]  /*4dbd0*/  IADD3 R19, P3, R19, UR16, RZ ;  /* 0x0000001013137c10 */ /* 0x000fe2000ff7e0ff */
[----:B------:R-:W-:Y:S04]  /*4dbe0*/  STL [R1+0x1530], R10 ;  /* 0x0015300a01007387 */ /* 0x000fe80000100800 */
[----:B------:R1:W-:Y:S01]  /*4dbf0*/  LDGSTS.E [R3+0x15280], desc[UR14][R6.64], P1 ;  /* 0x1528000006037fae */ /* 0x0003e2000892184e */
[----:B------:R-:W-:Y:S01]  /*4dc00*/  IMAD.MOV.U32 R181, RZ, RZ, R29 ;  /* 0x000000ffffb57224 */ /* 0x000fe200078e001d */
[----:B------:R-:W-:Y:S01]  /*4dc10*/  MOV R182, R28 ;  /* 0x0000001c00b67202 */ /* 0x000fe20000000f00 */
[----:B-1----:R-:W-:Y:S01]  /*4dc20*/  IMAD.MOV.U32 R6, RZ, RZ, R10 ;  /* 0x000000ffff067224 */ /* 0x002fe200078e000a */
[----:B------:R-:W-:-:S04]  /*4dc30*/  IADD3.X R11, R11, UR9, RZ, P2, !PT ;  /* 0x000000090b0b7c10 */ /* 0x000fc800097fe4ff */
[----:B------:R-:W-:Y:S01]  /*4dc40*/  MOV R7, R11 ;  /* 0x0000000b00077202 */ /* 0x000fe20000000f00 */
[----:B------:R1:W-:Y:S01]  /*4dc50*/  STL [R1+0x152c], R11 ;  /* 0x00152c0b01007387 */ /* 0x0003e20000100800 */
[----:B------:R-:W-:-:S03]  /*4dc60*/  IADD3.X R20, R20, UR9, RZ, P3, !PT ;  /* 0x0000000914147c10 */ /* 0x000fc60009ffe4ff */
[----:B------:R2:W-:Y:S04]  /*4dc70*/  STL [R1+0x1538], R19 ;  /* 0x0015381301007387 */ /* 0x0005e80000100800 */
[----:B------:R2:W-:Y:S04]  /*4dc80*/  LDGSTS.E [R3+0x15a00], desc[UR14][R6.64], P0 ;  /* 0x15a0000006037fae */ /* 0x0005e8000812184e */
[----:B-1----:R-:W4:Y:S04]  /*4dc90*/  LDL.LU.64 R10, [R1+0x9b0] ;  /* 0x0009b000010a7983 */ /* 0x002f280000300a00 */
[----:B------:R-:W-:Y:S04]  /*4dca0*/  STL [R1+0x1534], R20 ;  /* 0x0015341401007387 */ /* 0x000fe80000100800 */
[----:B------:R-:W4:Y:S01]  /*4dcb0*/  LDL.LU R16, [R1+0x16b0] ;  /* 0x0016b00001107983 */ /* 0x000f220000300800 */
[----:B--2---:R-:W-:-:S03]  /*4dcc0*/  IMAD.MOV.U32 R6, RZ, RZ, R19 ;  /* 0x000000ffff067224 */ /* 0x004fc600078e0013 */
[----:B------:R-:W2:Y:S04]  /*4dcd0*/  LDL.LU.64 R28, [R1+0x990] ;  /* 0x00099000011c7983 */ /* 0x000ea80000300a00 */
[----:B------:R-:W2:Y:S04]  /*4dce0*/  LDL.LU.64 R26, [R1+0x988] ;  /* 0x00098800011a7983 */ /* 0x000ea80000300a00 */
[----:B------:R-:W2:Y:S01]  /*4dcf0*/  LDL.LU R19, [R1+0x16ac] ;  /* 0x0016ac0001137983 */ /* 0x000ea20000300800 */
[----:B------:R-:W-:-:S05]  /*4dd00*/  MOV R7, R20 ;  /* 0x0000001400077202 */ /* 0x000fca0000000f00 */
[----:B------:R1:W-:Y:S01]  /*4dd10*/  LDGSTS.E [R3+0x15a80], desc[UR14][R6.64], P1 ;  /* 0x15a8000006037fae */ /* 0x0003e2000892184e */
[----:B---3--:R-:W-:Y:S02]  /*4dd20*/  IADD3 R17, P2, R17, UR16, RZ ;  /* 0x0000001011117c10 */ /* 0x008fe4000ff5e0ff */
[----:B------:R-:W-:-:S03]  /*4dd30*/  IADD3 R14, P3, R14, UR16, RZ ;  /* 0x000000100e0e7c10 */ /* 0x000fc6000ff7e0ff */
[----:B-1----:R-:W-:Y:S01]  /*4dd40*/  IMAD.MOV.U32 R6, RZ, RZ, R17 ;  /* 0x000000ffff067224 */ /* 0x002fe200078e0011 */
[----:B------:R1:W-:Y:S01]  /*4dd50*/  STL [R1+0x15b0], R17 ;  /* 0x0015b01101007387 */ /* 0x0003e20000100800 */
[----:B------:R-:W-:Y:S02]  /*4dd60*/  IADD3.X R18, R18, UR9, RZ, P2, !PT ;  /* 0x0000000912127c10 */ /* 0x000fe400097fe4ff */
[----:B------:R-:W-:Y:S02]  /*4dd70*/  IADD3.X R15, R15, UR9, RZ, P3, !PT ;  /* 0x000000090f0f7c10 */ /* 0x000fe40009ffe4ff */
[----:B------:R-:W-:Y:S01]  /*4dd80*/  MOV R7, R18 ;  /* 0x0000001200077202 */ /* 0x000fe20000000f00 */
[----:B------:R-:W-:Y:S01]  /*4dd90*/  STL [R1+0x15ac], R18 ;  /* 0x0015ac1201007387 */ /* 0x000fe20000100800 */
[----:B----4-:R-:W-:-:S03]  /*4dda0*/  IADD3 R9, P2, R9, UR16, RZ ;  /* 0x0000001009097c10 */ /* 0x010fc6000ff5e0ff */
[----:B------:R3:W-:Y:S01]  /*4ddb0*/  STL [R1+0x15b8], R14 ;  /* 0x0015b80e01007387 */ /* 0x0007e20000100800 */
[----:B------:R-:W-:-:S03]  /*4ddc0*/  IADD3 R2, P3, R2, UR16, RZ ;  /* 0x0000001002027c10 */ /* 0x000fc6000ff7e0ff */
[----:B------:R4:W-:Y:S04]  /*4ddd0*/  LDGSTS.E [R3+0x16200], desc[UR14][R6.64], P0 ;  /* 0x1620000006037fae */ /* 0x0009e8000812184e */
[----:B------:R3:W-:Y:S04]  /*4dde0*/  STL [R1+0x15b4], R15 ;  /* 0x0015b40f01007387 */ /* 0x0007e80000100800 */
[----:B-1----:R-:W2:Y:S01]  /*4ddf0*/  LDL.LU R17, [R1+0xfc0] ;  /* 0x000fc00001117983 */ /* 0x002ea20000300800 */
[----:B----4-:R-:W-:-:S03]  /*4de00*/  IMAD.MOV.U32 R6, RZ, RZ, R14 ;  /* 0x000000ffff067224 */ /* 0x010fc600078e000e */
[----:B---3--:R-:W3:Y:S04]  /*4de10*/  LDL.LU R14, [R1+0xfc8] ;  /* 0x000fc800010e7983 */ /* 0x008ee80000300800 */
[----:B------:R-:W-:Y:S01]  /*4de20*/  STL [R1+0x1630], R9 ;  /* 0x0016300901007387 */ /* 0x000fe20000100800 */
[----:B------:R-:W-:-:S05]  /*4de30*/  IADD3.X R12, R12, UR9, RZ, P2, !PT ;  /* 0x000000090c0c7c10 */ /* 0x000fca00097fe4ff */
[----:B------:R-:W-:Y:S01]  /*4de40*/  STL [R1+0x162c], R12 ;  /* 0x00162c0c01007387 */ /* 0x000fe20000100800 */
[----:B------:R-:W-:-:S03]  /*4de50*/  IADD3.X R8, R8, UR9, RZ, P3, !PT ;  /* 0x0000000908087c10 */ /* 0x000fc60009ffe4ff */
[----:B------:R-:W-:Y:S04]  /*4de60*/  STL [R1+0x1638], R2 ;  /* 0x0016380201007387 */ /* 0x000fe80000100800 */
[----:B------:R1:W-:Y:S04]  /*4de70*/  STL [R1+0x1634], R8 ;  /* 0x0016340801007387 */ /* 0x0003e80000100800 */
[----:B------:R-:W4:Y:S04]  /*4de80*/  LDL.LU R24, [R1+0xfbc] ;  /* 0x000fbc0001187983 */ /* 0x000f280000300800 */
[----:B------:R-:W4:Y:S01]  /*4de90*/  LDL.LU R18, [R1+0xfc4] ;  /* 0x000fc40001127983 */ /* 0x000f220000300800 */
[----:B------:R-:W-:-:S03]  /*4dea0*/  MOV R7, R15 ;  /* 0x0000000f00077202 */ /* 0x000fc60000000f00 */
[----:B------:R-:W4:Y:S04]  /*4deb0*/  LDL.LU R23, [R1+0x103c] ;  /* 0x00103c0001177983 */ /* 0x000f280000300800 */
[----:B------:R1:W-:Y:S04]  /*4dec0*/  LDGSTS.E [R3+0x16280], desc[UR14][R6.64], P1 ;  /* 0x1628000006037fae */ /* 0x0003e8000892184e */
[----:B------:R-:W4:Y:S04]  /*4ded0*/  LDL.LU R20, [R1+0x1040] ;  /* 0x0010400001147983 */ /* 0x000f280000300800 */
[----:B------:R-:W4:Y:S01]  /*4dee0*/  LDL.LU R21, [R1+0x1044] ;  /* 0x0010440001157983 */ /* 0x000f220000300800 */
[----:B-1----:R-:W-:Y:S01]  /*4def0*/  IMAD.MOV.U32 R6, RZ, RZ, R9 ;  /* 0x000000ffff067224 */ /* 0x002fe200078e0009 */
[----:B------:R-:W-:-:S02]  /*4df00*/  MOV R7, R12 ;  /* 0x0000000c00077202 */ /* 0x000fc40000000f00 */
[----:B------:R-:W4:Y:S04]  /*4df10*/  LDL.LU R15, [R1+0x1048] ;  /* 0x00104800010f7983 */ /* 0x000f280000300800 */
[----:B------:R1:W-:Y:S02]  /*4df20*/  LDGSTS.E [R3+0x16a00], desc[UR14][R6.64], P0 ;  /* 0x16a0000006037fae */ /* 0x0003e4000812184e */
[----:B-1----:R-:W-:Y:S01]  /*4df30*/  MOV R7, R8 ;  /* 0x0000000800077202 */ /* 0x002fe20000000f00 */
[----:B------:R-:W-:-:S05]  /*4df40*/  IMAD.MOV.U32 R6, RZ, RZ, R2 ;  /* 0x000000ffff067224 */ /* 0x000fca00078e0002 */
[----:B------:R1:W-:Y:S01]  /*4df50*/  LDGSTS.E [R3+0x16a80], desc[UR14][R6.64], P1 ;  /* 0x16a8000006037fae */ /* 0x0003e2000892184e */
[----:B------:R-:W-:-:S04]  /*4df60*/  IADD3 R8, P2, R10, UR16, RZ ;  /* 0x000000100a087c10 */ /* 0x000fc8000ff5e0ff */
[----:B------:R-:W-:Y:S02]  /*4df70*/  IADD3.X R2, R11, UR9, RZ, P2, !PT ;  /* 0x000000090b027c10 */ /* 0x000fe400097fe4ff */
[----:B------:R-:W-:Y:S02]  /*4df80*/  IADD3 R16, P2, R16, UR16, RZ ;  /* 0x0000001010107c10 */ /* 0x000fe4000ff5e0ff */
[----:B--2---:R-:W-:Y:S01]  /*4df90*/  IADD3 R10, P3, R28, UR16, RZ ;  /* 0x000000101c0a7c10 */ /* 0x004fe2000ff7e0ff */
[----:B------:R-:W-:-:S03]  /*4dfa0*/  IMAD.MOV.U32 R30, RZ, RZ, R8 ;  /* 0x000000ffff1e7224 */ /* 0x000fc600078e0008 */
[----:B------:R-:W-:Y:S02]  /*4dfb0*/  IADD3.X R9, R29, UR9, RZ, P3, !PT ;  /* 0x000000091d097c10 */ /* 0x000fe40009ffe4ff */
[----:B------:R-:W-:Y:S02]  /*4dfc0*/  IADD3.X R19, R19, UR9, RZ, P2, !PT ;  /* 0x0000000913137c10 */ /* 0x000fe400097fe4ff */
[----:B------:R-:W-:Y:S01]  /*4dfd0*/  IADD3 R12, P2, R26, UR16, RZ ;  /* 0x000000101a0c7c10 */ /* 0x000fe2000ff5e0ff */
[----:B------:R-:W-:Y:S01]  /*4dfe0*/  IMAD.MOV.U32 R28, RZ, RZ, R10 ;  /* 0x000000ffff1c7224 */ /* 0x000fe200078e000a */
[----:B------:R-:W-:Y:S02]  /*4dff0*/  MOV R31, R2 ;  /* 0x00000002001f7202 */ /* 0x000fe40000000f00 */
[----:B------:R-:W-:Y:S01]  /*4e000*/  IADD3.X R11, R27, UR9, RZ, P2, !PT ;  /* 0x000000091b0b7c10 */ /* 0x000fe200097fe4ff */
[----:B------:R-:W-:Y:S01]  /*4e010*/  IMAD.MOV.U32 R26, RZ, RZ, R12 ;  /* 0x000000ffff1a7224 */ /* 0x000fe200078e000c */
[----:B------:R-:W-:Y:S01]  /*4e020*/  MOV R29, R9 ;  /* 0x00000009001d7202 */ /* 0x000fe20000000f00 */
[----:B------:R-:W-:Y:S01]  /*4e030*/  STL [R1+0x16b0], R16 ;  /* 0x0016b01001007387 */ /* 0x000fe20000100800 */
[----:B------:R-:W-:-:S03]  /*4e040*/  MOV R27, R11 ;  /* 0x0000000b001b7202 */ /* 0x000fc60000000f00 */
[----:B------:R2:W-:Y:S01]  /*4e050*/  STL [R1+0x16ac], R19 ;  /* 0x0016ac1301007387 */ /* 0x0005e20000100800 */
[----:B-1----:R-:W-:-:S03]  /*4e060*/  MOV R7, R19 ;  /* 0x0000001300077202 */ /* 0x002fc60000000f00 */
[----:B------:R-:W-:Y:S01]  /*4e070*/  STL.64 [R1+0x9b0], R30 ;  /* 0x0009b01e01007387 */ /* 0x000fe20000100a00 */
[----:B------:R-:W-:-:S03]  /*4e080*/  IMAD.MOV.U32 R6, RZ, RZ, R16 ;  /* 0x000000ffff067224 */ /* 0x000fc600078e0010 */
[----:B------:R-:W-:Y:S04]  /*4e090*/  STL.64 [R1+0x990], R28 ;  /* 0x0009901c01007387 */ /* 0x000fe80000100a00 */
[----:B------:R-:W-:Y:S04]  /*4e0a0*/  STL.64 [R1+0x988], R26 ;  /* 0x0009881a01007387 */ /* 0x000fe80000100a00 */
[----:B--2---:R-:W2:Y:S04]  /*4e0b0*/  LDL.LU R19, [R1+0x10bc] ;  /* 0x0010bc0001137983 */ /* 0x004ea80000300800 */
[----:B------:R-:W2:Y:S04]  /*4e0c0*/  LDL.LU R16, [R1+0x10c0] ;  /* 0x0010c00001107983 */ /* 0x000ea80000300800 */
[----:B------:R-:W2:Y:S04]  /*4e0d0*/  LDL.LU R22, [R1+0x10c4] ;  /* 0x0010c40001167983 */ /* 0x000ea80000300800 */
[----:B------:R-:W2:Y:S01]  /*4e0e0*/  LDL.LU R12, [R1+0x10c8] ;  /* 0x0010c800010c7983 */ /* 0x000ea20000300800 */
[----:B------:R-:W-:-:S03]  /*4e0f0*/  LOP3.LUT R2, R13, 0x30, RZ, 0x3c, !PT ;  /* 0x000000300d027812 */ /* 0x000fc600078e3cff */
[----:B------:R1:W-:Y:S02]  /*4e100*/  LDGSTS.E [R3+0x17200], desc[UR14][R6.64], P0 ;  /* 0x1720000006037fae */ /* 0x0003e4000812184e */
[----:B------:R-:W-:Y:S02]  /*4e110*/  VIADD R2, R2, UR18 ;  /* 0x0000001202027c36 */ /* 0x000fe40008000000 */
[----:B------:R-:W-:Y:S04]  /*4e120*/  LDGSTS.E [R3+0x17280], desc[UR14][R30.64], P1 ;  /* 0x172800001e037fae */ /* 0x000fe8000892184e */
[----:B------:R-:W-:Y:S04]  /*4e130*/  LDGSTS.E [R3+0x17a00], desc[UR14][R28.64], P0 ;  /* 0x17a000001c037fae */ /* 0x000fe8000812184e */
[----:B------:R-:W-:Y:S01]  /*4e140*/  LDGSTS.E [R3+0x17a80], desc[UR14][R26.64], P1 ;  /* 0x17a800001a037fae */ /* 0x000fe2000892184e */
[----:B------:R-:W-:-:S02]  /*4e150*/  IADD3 R17, P2, R17, UR16, RZ ;  /* 0x0000001011117c10 */ /* 0x000fc4000ff5e0ff */
[----:B---3--:R-:W-:-:S03]  /*4e160*/  IADD3 R14, P3, R14, UR16, RZ ;  /* 0x000000100e0e7c10 */ /* 0x008fc6000ff7e0ff */
[----:B------:R3:W-:Y:S01]  /*4e170*/  STL [R1+0xfc0], R17 ;  /* 0x000fc01101007387 */ /* 0x0007e20000100800 */
[----:B-1----:R-:W-:-:S03]  /*4e180*/  MOV R6, R17 ;  /* 0x0000001100067202 */ /* 0x002fc60000000f00 */
[----:B------:R-:W-:Y:S01]  /*4e190*/  STL [R1+0xfc8], R14 ;  /* 0x000fc80e01007387 */ /* 0x000fe20000100800 */
[----:B----4-:R-:W-:Y:S02]  /*4e1a0*/  IADD3.X R24, R24, UR9, RZ, P2, !PT ;  /* 0x0000000918187c10 */ /* 0x010fe400097fe4ff */
[----:B------:R-:W-:-:S03]  /*4e1b0*/  IADD3.X R18, R18, UR9, RZ, P3, !PT ;  /* 0x0000000912127c10 */ /* 0x000fc60009ffe4ff */
[----:B------:R-:W-:Y:S01]  /*4e1c0*/  IMAD.MOV.U32 R7, RZ, RZ, R24 ;  /* 0x000000ffff077224 */ /* 0x000fe200078e0018 */
[----:B------:R-:W-:Y:S04]  /*4e1d0*/  STL [R1+0xfbc], R24 ;  /* 0x000fbc1801007387 */ /* 0x000fe80000100800 */
[----:B---3--:R-:W3:Y:S04]  /*4e1e0*/  LDL.LU R17, [R1+0x1140] ;  /* 0x0011400001117983 */ /* 0x008ee80000300800 */
[----:B------:R-:W4:Y:S04]  /*4e1f0*/  LDL.LU R8, [R1+0x1148] ;  /* 0x0011480001087983 */ /* 0x000f280000300800 */
[----:B------:R1:W-:Y:S04]  /*4e200*/  LDGSTS.E [R2+0x10300], desc[UR14][R6.64], P0 ;  /* 0x1030000006027fae */ /* 0x0003e8000812184e */
[----:B------:R1:W-:Y:S02]  /*4e210*/  STL [R1+0xfc4], R18 ;  /* 0x000fc41201007387 */ /* 0x0003e40000100800 */
[----:B-1----:R-:W-:-:S02]  /*4e220*/  IMAD.MOV.U32 R7, RZ, RZ, R18 ;  /* 0x000000ffff077224 */ /* 0x002fc400078e0012 */
[----:B------:R-:W4:Y:S01]  /*4e230*/  LDL.LU R18, [R1+0x113c] ;  /* 0x00113c0001127983 */ /* 0x000f220000300800 */
[----:B------:R-:W-:-:S03]  /*4e240*/  MOV R6, R14 ;  /* 0x0000000e00067202 */ /* 0x000fc60000000f00 */
[----:B------:R-:W4:Y:S01]  /*4e250*/  LDL.LU R14, [R1+0x1144] ;  /* 0x00114400010e7983 */ /* 0x000f220000300800 */
[----:B------:R-:W-:Y:S02]  /*4e260*/  IADD3 R20, P2, R20, UR16, RZ ;  /* 0x0000001014147c10 */ /* 0x000fe4000ff5e0ff */
[----:B------:R-:W-:Y:S01]  /*4e270*/  IADD3 R15, P3, R15, UR16, RZ ;  /* 0x000000100f0f7c10 */ /* 0x000fe2000ff7e0ff */
[----:B------:R1:W-:Y:S01]  /*4e280*/  LDGSTS.E [R2+0x10380], desc[UR14][R6.64], P1 ;  /* 0x1038000006027fae */ /* 0x0003e2000892184e */
[----:B------:R-:W-:Y:S02]  /*4e290*/  IADD3.X R23, R23, UR9, RZ, P2, !PT ;  /* 0x0000000917177c10 */ /* 0x000fe400097fe4ff */
[----:B------:R-:W-:Y:S01]  /*4e2a0*/  IADD3.X R21, R21, UR9, RZ, P3, !PT ;  /* 0x0000000915157c10 */ /* 0x000fe20009ffe4ff */
[----:B------:R1:W-:Y:S04]  /*4e2b0*/  STL [R1+0x1040], R20 ;  /* 0x0010401401007387 */ /* 0x0003e80000100800 */
[----:B------:R-:W-:Y:S01]  /*4e2c0*/  STL [R1+0x103c], R23 ;  /* 0x00103c1701007387 */ /* 0x000fe20000100800 */
[----:B-1----:R-:W-:Y:S01]  /*4e2d0*/  MOV R6, R20 ;  /* 0x0000001400067202 */ /* 0x002fe20000000f00 */
[----:B------:R-:W-:-:S02]  /*4e2e0*/  IMAD.MOV.U32 R7, RZ, RZ, R23 ;  /* 0x000000ffff077224 */ /* 0x000fc400078e0017 */
[----:B------:R1:W-:Y:S04]  /*4e2f0*/  STL [R1+0x1048], R15 ;  /* 0x0010480f01007387 */ /* 0x0003e80000100800 */
[----:B------:R-:W4:Y:S04]  /*4e300*/  LDL.LU R10, [R1+0x11c0] ;  /* 0x0011c000010a7983 */ /* 0x000f280000300800 */
[----:B------:R1:W-:Y:S04]  /*4e310*/  STL [R1+0x1044], R21 ;  /* 0x0010441501007387 */ /* 0x0003e80000100800 */
[----:B------:R1:W-:Y:S04]  /*4e320*/  LDGSTS.E [R2+0x10b00], desc[UR14][R6.64], P0 ;  /* 0x10b0000006027fae */ /* 0x0003e8000812184e */
[----:B------:R-:W4:Y:S01]  /*4e330*/  LDL.LU R20, [R1+0x11c8] ;  /* 0x0011c80001147983 */ /* 0x000f220000300800 */
[----:B-1----:R-:W-:-:S03]  /*4e340*/  MOV R6, R15 ;  /* 0x0000000f00067202 */ /* 0x002fc60000000f00 */
[----:B------:R-:W4:Y:S01]  /*4e350*/  LDL.LU R15, [R1+0x11bc] ;  /* 0x0011bc00010f7983 */ /* 0x000f220000300800 */
[----:B------:R-:W-:-:S03]  /*4e360*/  IMAD.MOV.U32 R7, RZ, RZ, R21 ;  /* 0x000000ffff077224 */ /* 0x000fc600078e0015 */
[----:B------:R-:W4:Y:S04]  /*4e370*/  LDL.LU R21, [R1+0x11c4] ;  /* 0x0011c40001157983 */ /* 0x000f280000300800 */
[----:B------:R-:W4:Y:S04]  /*4e380*/  LDL.LU R9, [R1+0x1240] ;  /* 0x0012400001097983 */ /* 0x000f280000300800 */
[----:B------:R-:W4:Y:S04]  /*4e390*/  LDL.LU R11, [R1+0x1248] ;  /* 0x00124800010b7983 */ /* 0x000f280000300800 */
[----:B------:R1:W-:Y:S01]  /*4e3a0*/  LDGSTS.E [R2+0x10b80], desc[UR14][R6.64], P1 ;  /* 0x10b8000006027fae */ /* 0x0003e2000892184e */
[----:B--2---:R-:W-:-:S04]  /*4e3b0*/  IADD3 R16, P2, R16, UR16, RZ ;  /* 0x0000001010107c10 */ /* 0x004fc8000ff5e0ff */
[----:B------:R-:W-:Y:S01]  /*4e3c0*/  IADD3.X R19, R19, UR9, RZ, P2, !PT ;  /* 0x0000000913137c10 */ /* 0x000fe200097fe4ff */
[----:B------:R2:W-:Y:S01]  /*4e3d0*/  STL [R1+0x10c0], R16 ;  /* 0x0010c01001007387 */ /* 0x0005e20000100800 */
[----:B------:R-:W-:-:S03]  /*4e3e0*/  IADD3 R12, P3, R12, UR16, RZ ;  /* 0x000000100c0c7c10 */ /* 0x000fc6000ff7e0ff */
[----:B------:R2:W-:Y:S01]  /*4e3f0*/  STL [R1+0x10bc], R19 ;  /* 0x0010bc1301007387 */ /* 0x0005e20000100800 */
[----:B-1----:R-:W-:Y:S02]  /*4e400*/  MOV R6, R16 ;  /* 0x0000001000067202 */ /* 0x002fe40000000f00 */
[----:B------:R-:W-:Y:S01]  /*4e410*/  IADD3.X R22, R22, UR9, RZ, P3, !PT ;  /* 0x0000000916167c10 */ /* 0x000fe20009ffe4ff */
[----:B------:R1:W-:Y:S04]  /*4e420*/  STL [R1+0x10c8], R12 ;  /* 0x0010c80c01007387 */ /* 0x0003e80000100800 */
[----:B--2---:R-:W2:Y:S01]  /*4e430*/  LDL.LU R16, [R1+0x123c] ;  /* 0x00123c0001107983 */ /* 0x004ea20000300800 */
[----:B------:R-:W-:-:S03]  /*4e440*/  IMAD.MOV.U32 R7, RZ, RZ, R19 ;  /* 0x000000ffff077224 */ /* 0x000fc600078e0013 */
[----:B------:R-:W-:Y:S04]  /*4e450*/  STL [R1+0x10c4], R22 ;  /* 0x0010c41601007387 */ /* 0x000fe80000100800 */
[----:B------:R-:W2:Y:S04]  /*4e460*/  LDL.LU R19, [R1+0x1244] ;  /* 0x0012440001137983 */ /* 0x000ea80000300800 */
[----:B------:R1:W-:Y:S04]  /*4e470*/  LDGSTS.E [R2+0x11300], desc[UR14][R6.64], P0 ;  /* 0x1130000006027fae */ /* 0x0003e8000812184e */
[----:B------:R-:W2:Y:S01]  /*4e480*/  LDL.LU R3, [R1+0x12c0] ;  /* 0x0012c00001037983 */ /* 0x000ea20000300800 */
[----:B-1----:R-:W-:Y:S01]  /*4e490*/  MOV R6, R12 ;  /* 0x0000000c00067202 */ /* 0x002fe20000000f00 */
[----:B------:R-:W-:-:S02]  /*4e4a0*/  IMAD.MOV.U32 R7, RZ, RZ, R22 ;  /* 0x000000ffff077224 */ /* 0x000fc400078e0016 */
[----:B------:R-:W2:Y:S04]  /*4e4b0*/  LDL.LU R12, [R1+0x12c8] ;  /* 0x0012c800010c7983 */ /* 0x000ea80000300800 */
[----:B------:R1:W-:Y:S01]  /*4e4c0*/  LDGSTS.E [R2+0x11380], desc[UR14][R6.64], P1 ;  /* 0x1138000006027fae */ /* 0x0003e2000892184e */
[----:B---3--:R-:W-:Y:S02]  /*4e4d0*/  IADD3 R17, P2, R17, UR16, RZ ;  /* 0x0000001011117c10 */ /* 0x008fe4000ff5e0ff */
[----:B----4-:R-:W-:-:S03]  /*4e4e0*/  IADD3 R8, P3, R8, UR16, RZ ;  /* 0x0000001008087c10 */ /* 0x010fc6000ff7e0ff */
[----:B------:R3:W-:Y:S01]  /*4e4f0*/  STL [R1+0x1140], R17 ;  /* 0x0011401101007387 */ /* 0x0007e20000100800 */
[----:B-1----:R-:W-:Y:S02]  /*4e500*/  MOV R6, R17 ;  /* 0x0000001100067202 */ /* 0x002fe40000000f00 */
[----:B------:R-:W-:Y:S02]  /*4e510*/  IADD3.X R18, R18, UR9, RZ, P2, !PT ;  /* 0x0000000912127c10 */ /* 0x000fe400097fe4ff */
[----:B------:R-:W-:-:S03]  /*4e520*/  IADD3.X R14, R14, UR9, RZ, P3, !PT ;  /* 0x000000090e0e7c10 */ /* 0x000fc60009ffe4ff */
[----:B------:R1:W-:Y:S04]  /*4e530*/  STL [R1+0x113c], R18 ;  /* 0x00113c1201007387 */ /* 0x0003e80000100800 */
[----:B------:R-:W-:Y:S04]  /*4e540*/  STL [R1+0x1148], R8 ;  /* 0x0011480801007387 */ /* 0x000fe80000100800 */
[----:B---3--:R-:W3:Y:S01]  /*4e550*/  LDL.LU R17, [R1+0x12bc] ;  /* 0x0012bc0001117983 */ /* 0x008ee20000300800 */
[----:B------:R-:W-:-:S03]  /*4e560*/  IMAD.MOV.U32 R7, RZ, RZ, R18 ;  /* 0x000000ffff077224 */ /* 0x000fc600078e0012 */
[----:B------:R4:W-:Y:S04]  /*4e570*/  STL [R1+0x1144], R14 ;  /* 0x0011440e01007387 */ /* 0x0009e80000100800 */
[----:B-1----:R-:W3:Y:S04]  /*4e580*/  LDL.LU R18, [R1+0x12c4] ;  /* 0x0012c40001127983 */ /* 0x002ee80000300800 */
[----:B------:R1:W-:Y:S01]  /*4e590*/  LDGSTS.E [R2+0x11b00], desc[UR14][R6.64], P0 ;  /* 0x11b0000006027fae */ /* 0x0003e2000812184e */
[----:B------:R-:W-:Y:S02]  /*4e5a0*/  IADD3 R10, P2, R10, UR16, RZ ;  /* 0x000000100a0a7c10 */ /* 0x000fe4000ff5e0ff */
[----:B-1----:R-:W-:Y:S01]  /*4e5b0*/  MOV R6, R8 ;  /* 0x0000000800067202 */ /* 0x002fe20000000f00 */
[----:B------:R-:W-:Y:S01]  /*4e5c0*/  IMAD.MOV.U32 R7, RZ, RZ, R14 ;  /* 0x000000ffff077224 */ /* 0x000fe200078e000e */
[----:B------:R-:W-:Y:S01]  /*4e5d0*/  IADD3 R20, P3, R20, UR16, RZ ;  /* 0x0000001014147c10 */ /* 0x000fe2000ff7e0ff */
[----:B----4-:R-:W4:Y:S04]  /*4e5e0*/  LDL.LU R14, [R1+0x1340] ;  /* 0x00134000010e7983 */ /* 0x010f280000300800 */
[----:B------:R-:W4:Y:S01]  /*4e5f0*/  LDL.LU R8, [R1+0x1348] ;  /* 0x0013480001087983 */ /* 0x000f220000300800 */
[----:B------:R-:W-:-:S03]  /*4e600*/  IADD3.X R15, R15, UR9, RZ, P2, !PT ;  /* 0x000000090f0f7c10 */ /* 0x000fc600097fe4ff */
[----:B------:R-:W-:Y:S01]  /*4e610*/  STL [R1+0x11c0], R10 ;  /* 0x0011c00a01007387 */ /* 0x000fe20000100800 */
[----:B------:R-:W-:-:S03]  /*4e620*/  IADD3.X R21, R21, UR9, RZ, P3, !PT ;  /* 0x0000000915157c10 */ /* 0x000fc60009ffe4ff */
[----:B------:R1:W-:Y:S04]  /*4e630*/  LDGSTS.E [R2+0x11b80], desc[UR14][R6.64], P1 ;  /* 0x11b8000006027fae */ /* 0x0003e8000892184e */
[----:B------:R1:W-:Y:S01]  /*4e640*/  STL [R1+0x11bc], R15 ;  /* 0x0011bc0f01007387 */ /* 0x0003e20000100800 */
[----:B------:R-:W-:-:S03]  /*4e650*/  IADD3 R9, P2, R9, UR16, RZ ;  /* 0x0000001009097c10 */ /* 0x000fc6000ff5e0ff */
[----:B------:R-:W-:Y:S01]  /*4e660*/  STL [R1+0x11c8], R20 ;  /* 0x0011c81401007387 */ /* 0x000fe20000100800 */
[----:B-1----:R-:W-:Y:S01]  /*4e670*/  MOV R6, R10 ;  /* 0x0000000a00067202 */ /* 0x002fe20000000f00 */
[----:B------:R-:W-:Y:S02]  /*4e680*/  IMAD.MOV.U32 R7, RZ, RZ, R15 ;  /* 0x000000ffff077224 */ /* 0x000fe400078e000f */
[----:B------:R-:W4:Y:S04]  /*4e690*/  LDL.LU R15, [R1+0x133c] ;  /* 0x00133c00010f7983 */ /* 0x000f280000300800 */
[----:B------:R-:W-:Y:S04]  /*4e6a0*/  STL [R1+0x11c4], R21 ;  /* 0x0011c41501007387 */ /* 0x000fe80000100800 */
[----:B------:R-:W4:Y:S01]  /*4e6b0*/  LDL.LU R10, [R1+0x1344] ;  /* 0x00134400010a7983 */ /* 0x000f220000300800 */
[----:B------:R-:W-:-:S03]  /*4e6c0*/  IADD3 R11, P3, R11, UR16, RZ ;  /* 0x000000100b0b7c10 */ /* 0x000fc6000ff7e0ff */
[----:B------:R1:W-:Y:S04]  /*4e6d0*/  LDGSTS.E [R2+0x12300], desc[UR14][R6.64], P0 ;  /* 0x1230000006027fae */ /* 0x0003e8000812184e */
[----:B------:R2:W-:Y:S01]  /*4e6e0*/  STL [R1+0x1240], R9 ;  /* 0x0012400901007387 */ /* 0x0005e20000100800 */
[----:B-1----:R-:W-:Y:S01]  /*4e6f0*/  MOV R6, R20 ;  /* 0x0000001400067202 */ /* 0x002fe20000000f00 */
[----:B------:R-:W-:Y:S01]  /*4e700*/  IMAD.MOV.U32 R7, RZ, RZ, R21 ;  /* 0x000000ffff077224 */ /* 0x000fe200078e0015 */
[----:B--2---:R-:W-:-:S04]  /*4e710*/  IADD3.X R16, R16, UR9, RZ, P2, !PT ;  /* 0x0000000910107c10 */ /* 0x004fc800097fe4ff */
[----:B------:R1:W-:Y:S01]  /*4e720*/  LDGSTS.E [R2+0x12380], desc[UR14][R6.64], P1 ;  /* 0x1238000006027fae */ /* 0x0003e2000892184e */
[----:B------:R-:W-:-:S03]  /*4e730*/  IADD3.X R19, R19, UR9, RZ, P3, !PT ;  /* 0x0000000913137c10 */ /* 0x000fc60009ffe4ff */
[----:B------:R2:W-:Y:S04]  /*4e740*/  STL [R1+0x123c], R16 ;  /* 0x00123c1001007387 */ /* 0x0005e80000100800 */
[----:B------:R2:W-:Y:S01]  /*4e750*/  STL [R1+0x1248], R11 ;  /* 0x0012480b01007387 */ /* 0x0005e20000100800 */
[----:B-1----:R-:W-:Y:S01]  /*4e760*/  MOV R6, R9 ;  /* 0x0000000900067202 */ /* 0x002fe20000000f00 */
[----:B------:R-:W-:Y:S02]  /*4e770*/  IMAD.MOV.U32 R7, RZ, RZ, R16 ;  /* 0x000000ffff077224 */ /* 0x000fe400078e0010 */
[----:B------:R-:W4:Y:S04]  /*4e780*/  LDL.LU R9, [R1+0x13c0] ;  /* 0x0013c00001097983 */ /* 0x000f280000300800 */
[----:B------:R1:W-:Y:S04]  /*4e790*/  STL [R1+0x1244], R19 ;  /* 0x0012441301007387 */ /* 0x0003e80000100800 */
[----:B------:R1:W-:Y:S04]  /*4e7a0*/  LDGSTS.E [R2+0x12b00], desc[UR14][R6.64], P0 ;  /* 0x12b0000006027fae */ /* 0x0003e8000812184e */
[----:B--2---:R-:W2:Y:S01]  /*4e7b0*/  LDL.LU R16, [R1+0x13c8] ;  /* 0x0013c80001107983 */ /* 0x004ea20000300800 */
[----:B-1----:R-:W-:-:S03]  /*4e7c0*/  MOV R6, R11 ;  /* 0x0000000b00067202 */ /* 0x002fc60000000f00 */
[----:B------:R-:W2:Y:S01]  /*4e7d0*/  LDL.LU R11, [R1+0x13bc] ;  /* 0x0013bc00010b7983 */ /* 0x000ea20000300800 */
[----:B------:R-:W-:-:S03]  /*4e7e0*/  IMAD.MOV.U32 R7, RZ, RZ, R19 ;  /* 0x000000ffff077224 */ /* 0x000fc600078e0013 */
[----:B------:R-:W2:Y:S01]  /*4e7f0*/  LDL.LU R19, [R1+0x13c4] ;  /* 0x0013c40001137983 */ /* 0x000ea20000300800 */
[----:B------:R-:W-:Y:S02]  /*4e800*/  IADD3 R3, P2, R3, UR16, RZ ;  /* 0x0000001003037c10 */ /* 0x000fe4000ff5e0ff */
[----:B------:R-:W-:Y:S01]  /*4e810*/  IADD3 R12, P3, R12, UR16, RZ ;  /* 0x000000100c0c7c10 */ /* 0x000fe2000ff7e0ff */
[----:B------:R1:W-:Y:S04]  /*4e820*/  LDGSTS.E [R2+0x12b80], desc[UR14][R6.64], P1 ;  /* 0x12b8000006027fae */ /* 0x0003e8000892184e */
[----:B------:R-:W-:Y:S01]  /*4e830*/  STL [R1+0x12c0], R3 ;  /* 0x0012c00301007387 */ /* 0x000fe20000100800 */
[----:B-1----:R-:W-:Y:S02]  /*4e840*/  MOV R6, R3 ;  /* 0x0000000300067202 */ /* 0x002fe40000000f00 */
[----:B---3--:R-:W-:-:S05]  /*4e850*/  IADD3.X R17, R17, UR9, RZ, P2, !PT ;  /* 0x0000000911117c10 */ /* 0x008fca00097fe4ff */
[----:B------:R-:W-:Y:S01]  /*4e860*/  IMAD.MOV.U32 R7, RZ, RZ, R17 ;  /* 0x000000ffff077224 */ /* 0x000fe200078e0011 */
[----:B------:R1:W-:Y:S01]  /*4e870*/  STL [R1+0x12bc], R17 ;  /* 0x0012bc1101007387 */ /* 0x0003e20000100800 */
[----:B------:R-:W-:-:S03]  /*4e880*/  IADD3.X R18, R18, UR9, RZ, P3, !PT ;  /* 0x0000000912127c10 */ /* 0x000fc60009ffe4ff */
[----:B------:R-:W-:Y:S04]  /*4e890*/  STL [R1+0x12c8], R12 ;  /* 0x0012c80c01007387 */ /* 0x000fe80000100800 */
[----:B------:R3:W-:Y:S04]  /*4e8a0*/  LDGSTS.E [R2+0x13300], desc[UR14][R6.64], P0 ;  /* 0x1330000006027fae */ /* 0x0007e8000812184e */
[----:B-1----:R-:W2:Y:S04]  /*4e8b0*/  LDL.LU R17, [R1+0x1440] ;  /* 0x0014400001117983 */ /* 0x002ea80000300800 */
[----:B------:R1:W-:Y:S04]  /*4e8c0*/  STL [R1+0x12c4], R18 ;  /* 0x0012c41201007387 */ /* 0x0003e80000100800 */
[----:B------:R-:W2:Y:S01]  /*4e8d0*/  LDL.LU R3, [R1+0x1448] ;  /* 0x0014480001037983 */ /* 0x000ea20000300800 */
[----:B---3--:R-:W-:Y:S01]  /*4e8e0*/  IMAD.MOV.U32 R7, RZ, RZ, R18 ;  /* 0x000000ffff077224 */ /* 0x008fe200078e0012 */
[----:B------:R-:W-:-:S02]  /*4e8f0*/  MOV R6, R12 ;  /* 0x0000000c00067202 */ /* 0x000fc40000000f00 */
[----:B-1----:R-:W3:Y:S04]  /*4e900*/  LDL.LU R18, [R1+0x143c] ;  /* 0x00143c0001127983 */ /* 0x002ee80000300800 */
[----:B------:R-:W3:Y:S01]  /*4e910*/  LDL.LU R12, [R1+0x1444] ;  /* 0x00144400010c7983 */ /* 0x000ee20000300800 */
[----:B----4-:R-:W-:Y:S02]  /*4e920*/  IADD3 R14, P2, R14, UR16, RZ ;  /* 0x000000100e0e7c10 */ /* 0x010fe4000ff5e0ff */
[----:B------:R-:W-:Y:S01]  /*4e930*/  IADD3 R8, P3, R8, UR16, RZ ;  /* 0x0000001008087c10 */ /* 0x000fe2000ff7e0ff */
[----:B------:R1:W-:Y:S04]  /*4e940*/  LDGSTS.E [R2+0x13380], desc[UR14][R6.64], P1 ;  /* 0x1338000006027fae */ /* 0x0003e8000892184e */
[----:B------:R-:W-:Y:S01]  /*4e950*/  STL [R1+0x1340], R14 ;  /* 0x0013400e01007387 */ /* 0x000fe20000100800 */
[----:B------:R-:W-:-:S05]  /*4e960*/  IADD3.X R15, R15, UR9, RZ, P2, !PT ;  /* 0x000000090f0f7c10 */ /* 0x000fca00097fe4ff */
[----:B------:R4:W-:Y:S01]  /*4e970*/  STL [R1+0x133c], R15 ;  /* 0x00133c0f01007387 */ /* 0x0009e20000100800 */
[----:B------:R-:W-:-:S03]  /*4e980*/  IADD3.X R10, R10, UR9, RZ, P3, !PT ;  /* 0x000000090a0a7c10 */ /* 0x000fc60009ffe4ff */
[----:B------:R4:W-:Y:S04]  /*4e990*/  STL [R1+0x1348], R8 ;  /* 0x0013480801007387 */ /* 0x0009e80000100800 */
[----:B------:R4:W-:Y:S04]  /*4e9a0*/  STL [R1+0x1344], R10 ;  /* 0x0013440a01007387 */ /* 0x0009e80000100800 */
[----:B------:R-:W3:Y:S01]  /*4e9b0*/  LDL.LU R23, [R1+0x14bc] ;  /* 0x0014bc0001177983 */ /* 0x000ee20000300800 */
[----:B-1----:R-:W-:-:S03]  /*4e9c0*/  MOV R6, R14 ;  /* 0x0000000e00067202 */ /* 0x002fc60000000f00 */
[----:B------:R-:W3:Y:S01]  /*4e9d0*/  LDL.LU R22, [R1+0x14c0] ;  /* 0x0014c00001167983 */ /* 0x000ee20000300800 */
[----:B------:R-:W-:-:S03]  /*4e9e0*/  IMAD.MOV.U32 R7, RZ, RZ, R15 ;  /* 0x000000ffff077224 */ /* 0x000fc600078e000f */
[----:B----4-:R-:W4:Y:S04]  /*4e9f0*/  LDL.LU R15, [R1+0x14c4] ;  /* 0x0014c400010f7983 */ /* 0x010f280000300800 */
[----:B------:R-:W4:Y:S04]  /*4ea00*/  LDL.LU R14, [R1+0x14c8] ;  /* 0x0014c800010e7983 */ /* 0x000f280000300800 */
[----:B------:R1:W-:Y:S01]  /*4ea10*/  LDGSTS.E [R2+0x13b00], desc[UR14][R6.64], P0 ;  /* 0x13b0000006027fae */ /* 0x0003e2000812184e */
[----:B------:R-:W-:Y:S01]  /*4ea20*/  IADD3 R9, P2, R9, UR16, RZ ;  /* 0x0000001009097c10 */ /* 0x000fe2000ff5e0ff */
[----:B-1----:R-:W-:Y:S01]  /*4ea30*/  IMAD.MOV.U32 R7, RZ, RZ, R10 ;  /* 0x000000ffff077224 */ /* 0x002fe200078e000a */
[----:B------:R-:W-:-:S02]  /*4ea40*/  MOV R6, R8 ;  /* 0x0000000800067202 */ /* 0x000fc40000000f00 */
[----:B------:R-:W4:Y:S04]  /*4ea50*/  LDL.LU R8, [R1+0x1540] ;  /* 0x0015400001087983 */ /* 0x000f280000300800 */
[----:B------:R-:W4:Y:S01]  /*4ea60*/  LDL.LU R10, [R1+0x1548] ;  /* 0x00154800010a7983 */ /* 0x000f220000300800 */
[----:B--2---:R-:W-:-:S03]  /*4ea70*/  IADD3 R16, P3, R16, UR16, RZ ;  /* 0x0000001010107c10 */ /* 0x004fc6000ff7e0ff */
[----:B------:R1:W-:Y:S04]  /*4ea80*/  STL [R1+0x13c0], R9 ;  /* 0x0013c00901007387 */ /* 0x0003e80000100800 */
[----:B------:R2:W-:Y:S01]  /*4ea90*/  LDGSTS.E [R2+0x13b80], desc[UR14][R6.64], P1 ;  /* 0x13b8000006027fae */ /* 0x0005e2000892184e */
[----:B------:R-:W-:-:S05]  /*4eaa0*/  IADD3.X R11, R11, UR9, RZ, P2, !PT ;  /* 0x000000090b0b7c10 */ /* 0x000fca00097fe4ff */
[----:B------:R1:W-:Y:S01]  /*4eab0*/  STL [R1+0x13bc], R11 ;  /* 0x0013bc0b01007387 */ /* 0x0003e20000100800 */
[----:B------:R-:W-:Y:S02]  /*4eac0*/  IADD3.X R19, R19, UR9, RZ, P3, !PT ;  /* 0x0000000913137c10 */ /* 0x000fe40009ffe4ff */
[----:B--2---:R-:W-:Y:S01]  /*4ead0*/  MOV R6, R9 ;  /* 0x0000000900067202 */ /* 0x004fe20000000f00 */
[----:B------:R2:W-:Y:S04]  /*4eae0*/  STL [R1+0x13c8], R16 ;  /* 0x0013c81001007387 */ /* 0x0005e80000100800 */
[----:B-1----:R-:W4:Y:S01]  /*4eaf0*/  LDL.LU R9, [R1+0x153c] ;  /* 0x00153c0001097983 */ /* 0x002f220000300800 */
[----:B------:R-:W-:-:S03]  /*4eb00*/  IMAD.MOV.U32 R7, RZ, RZ, R11 ;  /* 0x000000ffff077224 */ /* 0x000fc600078e000b */
[----:B------:R-:W-:Y:S04]  /*4eb10*/  STL [R1+0x13c4], R19 ;  /* 0x0013c41301007387 */ /* 0x000fe80000100800 */
[----:B------:R-:W4:Y:S04]  /*4eb20*/  LDL.LU R11, [R1+0x1544] ;  /* 0x00154400010b7983 */ /* 0x000f280000300800 */
[----:B------:R1:W-:Y:S04]  /*4eb30*/  LDGSTS.E [R2+0x14300], desc[UR14][R6.64], P0 ;  /* 0x1430000006027fae */ /* 0x0003e8000812184e */
[----:B------:R-:W4:Y:S01]  /*4eb40*/  LDL.LU R20, [R1+0x15c0] ;  /* 0x0015c00001147983 */ /* 0x000f220000300800 */
[----:B-1----:R-:W-:Y:S01]  /*4eb50*/  MOV R6, R16 ;  /* 0x0000001000067202 */ /* 0x002fe20000000f00 */
[----:B------:R-:W-:-:S02]  /*4eb60*/  IMAD.MOV.U32 R7, RZ, RZ, R19 ;  /* 0x000000ffff077224 */ /* 0x000fc400078e0013 */
[----:B--2---:R-:W2:Y:S04]  /*4eb70*/  LDL.LU R16, [R1+0x15c8] ;  /* 0x0015c80001107983 */ /* 0x004ea80000300800 */
[----:B------:R1:W-:Y:S01]  /*4eb80*/  LDGSTS.E [R2+0x14380], desc[UR14][R6.64], P1 ;  /* 0x1438000006027fae */ /* 0x0003e2000892184e */
[----:B------:R-:W-:-:S05]  /*4eb90*/  IADD3 R17, P2, R17, UR16, RZ ;  /* 0x0000001011117c10 */ /* 0x000fca000ff5e0ff */
[----:B------:R1:W-:Y:S01]  /*4eba0*/  STL [R1+0x1440], R17 ;  /* 0x0014401101007387 */ /* 0x0003e20000100800 */
[----:B------:R-:W-:Y:S02]  /*4ebb0*/  IADD3 R3, P3, R3, UR16, RZ ;  /* 0x0000001003037c10 */ /* 0x000fe4000ff7e0ff */
[----:B---3--:R-:W-:Y:S02]  /*4ebc0*/  IADD3.X R18, R18, UR9, RZ, P2, !PT ;  /* 0x0000000912127c10 */ /* 0x008fe400097fe4ff */
[----:B------:R-:W-:-:S03]  /*4ebd0*/  IADD3.X R12, R12, UR9, RZ, P3, !PT ;  /* 0x000000090c0c7c10 */ /* 0x000fc60009ffe4ff */
[----:B------:R3:W-:Y:S04]  /*4ebe0*/  STL [R1+0x143c], R18 ;  /* 0x00143c1201007387 */ /* 0x0007e80000100800 */
[----:B------:R-:W-:Y:S01]  /*4ebf0*/  STL [R1+0x1448], R3 ;  /* 0x0014480301007387 */ /* 0x000fe20000100800 */
[----:B-1----:R-:W-:-:S03]  /*4ec00*/  MOV R6, R17 ;  /* 0x0000001100067202 */ /* 0x002fc60000000f00 */
[----:B------:R-:W2:Y:S01]  /*4ec10*/  LDL.LU R21, [R1+0x15bc] ;  /* 0x0015bc0001157983 */ /* 0x000ea20000300800 */
[----:B------:R-:W-:-:S03]  /*4ec20*/  IMAD.MOV.U32 R7, RZ, RZ, R18 ;  /* 0x000000ffff077224 */ /* 0x000fc600078e0012 */
[----:B------:R1:W-:Y:S04]  /*4ec30*/  STL [R1+0x1444], R12 ;  /* 0x0014440c01007387 */ /* 0x0003e80000100800 */
[----:B------:R-:W2:Y:S04]  /*4ec40*/  LDL.LU R17, [R1+0x15c4] ;  /* 0x0015c40001117983 */ /* 0x000ea80000300800 */
[----:B------:R-:W2:Y:S04]  /*4ec50*/  LDL.LU R19, [R1+0x163c] ;  /* 0x00163c0001137983 */ /* 0x000ea80000300800 */
[----:B---3--:R-:W3:Y:S04]  /*4ec60*/  LDL.LU R18, [R1+0x1640] ;  /* 0x0016400001127983 */ /* 0x008ee80000300800 */
[----:B------:R1:W-:Y:S02]  /*4ec70*/  LDGSTS.E [R2+0x14b00], desc[UR14][R6.64], P0 ;  /* 0x14b0000006027fae */ /* 0x0003e4000812184e */
[----:B-1----:R-:W-:Y:S01]  /*4ec80*/  IMAD.MOV.U32 R7, RZ, RZ, R12 ;  /* 0x000000ffff077224 */ /* 0x002fe200078e000c */
[----:B------:R-:W-:Y:S01]  /*4ec90*/  MOV R6, R3 ;  /* 0x0000000300067202 */ /* 0x000fe20000000f00 */
[----:B------:R-:W3:Y:S04]  /*4eca0*/  LDL.LU R12, [R1+0x1644] ;  /* 0x00164400010c7983 */ /* 0x000ee80000300800 */
[----:B------:R-:W3:Y:S01]  /*4ecb0*/  LDL.LU R3, [R1+0x1648] ;  /* 0x0016480001037983 */ /* 0x000ee20000300800 */
[----:B------:R-:W-:-:S02]  /*4ecc0*/  IADD3 R22, P2, R22, UR16, RZ ;  /* 0x0000001016167c10 */ /* 0x000fc4000ff5e0ff */
[----:B----4-:R-:W-:Y:S01]  /*4ecd0*/  IADD3 R14, P3, R14, UR16, RZ ;  /* 0x000000100e0e7c10 */ /* 0x010fe2000ff7e0ff */
[----:B------:R1:W-:Y:S01]  /*4ece0*/  LDGSTS.E [R2+0x14b80], desc[UR14][R6.64], P1 ;  /* 0x14b8000006027fae */ /* 0x0003e2000892184e */
[----:B------:R-:W-:Y:S02]  /*4ecf0*/  IADD3.X R23, R23, UR9, RZ, P2, !PT ;  /* 0x0000000917177c10 */ /* 0x000fe400097fe4ff */
[----:B------:R-:W-:Y:S01]  /*4ed00*/  IADD3.X R15, R15, UR9, RZ, P3, !PT ;  /* 0x000000090f0f7c10 */ /* 0x000fe20009ffe4ff */
[----:B------:R-:W-:Y:S01]  /*4ed10*/  STL [R1+0x14c0], R22 ;  /* 0x0014c01601007387 */ /* 0x000fe20000100800 */
[----:B-1----:R-:W-:Y:S01]  /*4ed20*/  MOV R6, R22 ;  /* 0x0000001600067202 */ /* 0x002fe20000000f00 */
[----:B------:R-:W-:Y:S01]  /*4ed30*/  IMAD.MOV.U32 R7, RZ, RZ, R23 ;  /* 0x000000ffff077224 */ /* 0x000fe200078e0017 */
[----:B------:R-:W-:-:S04]  /*4ed40*/  IADD3 R8, P2, R8, UR16, RZ ;  /* 0x0000001008087c10 */ /* 0x000fc8000ff5e0ff */
[----:B------:R1:W-:Y:S01]  /*4ed50*/  LDGSTS.E [R2+0x15300], desc[UR14][R6.64], P0 ;  /* 0x1530000006027fae */ /* 0x0003e2000812184e */
[----:B------:R-:W-:-:S03]  /*4ed60*/  IADD3 R10, P3, R10, UR16, RZ ;  /* 0x000000100a0a7c10 */ /* 0x000fc6000ff7e0ff */
[----:B------:R-:W-:Y:S04]  /*4ed70*/  STL [R1+0x14bc], R23 ;  /* 0x0014bc1701007387 */ /* 0x000fe80000100800 */
[----:B------:R-:W-:Y:S01]  /*4ed80*/  STL [R1+0x14c8], R14 ;  /* 0x0014c80e01007387 */ /* 0x000fe20000100800 */
[----:B-1----:R-:W-:Y:S01]  /*4ed90*/  MOV R6, R14 ;  /* 0x0000000e00067202 */ /* 0x002fe20000000f00 */
[----:B------:R-:W-:Y:S02]  /*4eda0*/  IMAD.MOV.U32 R7, RZ, RZ, R15 ;  /* 0x000000ffff077224 */ /* 0x000fe400078e000f */
[----:B------:R-:W-:Y:S04]  /*4edb0*/  STL [R1+0x14c4], R15 ;  /* 0x0014c40f01007387 */ /* 0x000fe80000100800 */
[----:B------:R1:W-:Y:S04]  /*4edc0*/  LDGSTS.E [R2+0x15380], desc[UR14][R6.64], P1 ;  /* 0x1538000006027fae */ /* 0x0003e8000892184e */
[----:B------:R-:W-:Y:S01]  /*4edd0*/  STL [R1+0x1540], R8 ;  /* 0x0015400801007387 */ /* 0x000fe20000100800 */
[----:B------:R-:W-:-:S02]  /*4ede0*/  IADD3.X R9, R9, UR9, RZ, P2, !PT ;  /* 0x0000000909097c10 */ /* 0x000fc400097fe4ff */
[----:B-1----:R-:W-:-:S03]  /*4edf0*/  MOV R6, R8 ;  /* 0x0000000800067202 */ /* 0x002fc60000000f00 */
[----:B------:R1:W-:Y:S01]  /*4ee00*/  STL [R1+0x153c], R9 ;  /* 0x00153c0901007387 */ /* 0x0003e20000100800 */
[----:B------:R-:W-:Y:S01]  /*4ee10*/  IMAD.MOV.U32 R7, RZ, RZ, R9 ;  /* 0x000000ffff077224 */ /* 0x000fe200078e0009 */
[----:B------:R-:W-:Y:S02]  /*4ee20*/  IADD3.X R11, R11, UR9, RZ, P3, !PT ;  /* 0x000000090b0b7c10 */ /* 0x000fe40009ffe4ff */
[----:B------:R-:W-:Y:S04]  /*4ee30*/  STL [R1+0x1548], R10 ;  /* 0x0015480a01007387 */ /* 0x000fe80000100800 */
[----:B------:R4:W-:Y:S04]  /*4ee40*/  LDGSTS.E [R2+0x15b00], desc[UR14][R6.64], P0 ;  /* 0x15b0000006027fae */ /* 0x0009e8000812184e */
[----:B-1----:R-:W3:Y:S04]  /*4ee50*/  LDL.LU.64 R8, [R1+0xa58] ;  /* 0x000a580001087983 */ /* 0x002ee80000300a00 */
[----:B------:R1:W-:Y:S01]  /*4ee60*/  STL [R1+0x1544], R11 ;  /* 0x0015440b01007387 */ /* 0x0003e20000100800 */
[----:B----4-:R-:W-:Y:S01]  /*4ee70*/  MOV R6, R10 ;  /* 0x0000000a00067202 */ /* 0x010fe20000000f00 */
[----:B------:R-:W-:-:S02]  /*4ee80*/  IMAD.MOV.U32 R7, RZ, RZ, R11 ;  /* 0x000000ffff077224 */ /* 0x000fc400078e000b */
[----:B-1----:R-:W4:Y:S04]  /*4ee90*/  LDL.LU.64 R10, [R1+0xa50] ;  /* 0x000a5000010a7983 */ /* 0x002f280000300a00 */
[----:B------:R-:W4:Y:S04]  /*4eea0*/  LDL.LU.64 R26, [R1+0xa00] ;  /* 0x000a0000011a7983 */ /* 0x000f280000300a00 */
[----:B------:R-:W4:Y:S01]  /*4eeb0*/  LDL.LU.64 R14, [R1+0x9f8] ;  /* 0x0009f800010e7983 */ /* 0x000f220000300a00 */
[----:B------:R-:W-:Y:S02]  /*4eec0*/  IADD3 R20, P2, R20, UR16, RZ ;  /* 0x0000001014147c10 */ /* 0x000fe4000ff5e0ff */
[----:B--2---:R-:W-:Y:S01]  /*4eed0*/  IADD3 R16, P3, R16, UR16, RZ ;  /* 0x0000001010107c10 */ /* 0x004fe2000ff7e0ff */
[----:B------:R1:W-:Y:S04]  /*4eee0*/  LDGSTS.E [R2+0x15b80], desc[UR14][R6.64], P1 ;  /* 0x15b8000006027fae */ /* 0x0003e8000892184e */
[----:B------:R-:W-:Y:S01]  /*4eef0*/  STL [R1+0x15c0], R20 ;  /* 0x0015c01401007387 */ /* 0x000fe20000100800 */
[----:B-1----:R-:W-:-:S02]  /*4ef00*/  MOV R6, R20 ;  /* 0x0000001400067202 */ /* 0x002fc40000000f00 */
[----:B------:R-:W-:-:S05]  /*4ef10*/  IADD3.X R21, R21, UR9, RZ, P2, !PT ;  /* 0x0000000915157c10 */ /* 0x000fca00097fe4ff */
[----:B------:R-:W-:Y:S01]  /*4ef20*/  IMAD.MOV.U32 R7, RZ, RZ, R21 ;  /* 0x000000ffff077224 */ /* 0x000fe200078e0015 */
[----:B------:R-:W-:Y:S01]  /*4ef30*/  IADD3.X R17, R17, UR9, RZ, P3, !PT ;  /* 0x0000000911117c10 */ /* 0x000fe20009ffe4ff */
[----:B------:R-:W-:Y:S01]  /*4ef40*/  STL [R1+0x15bc], R21 ;  /* 0x0015bc1501007387 */ /* 0x000fe20000100800 */
[----:B---3--:R-:W-:-:S03]  /*4ef50*/  IADD3 R18, P2, R18, UR16, RZ ;  /* 0x0000001012127c10 */ /* 0x008fc6000ff5e0ff */
[----:B------:R1:W-:Y:S01]  /*4ef60*/  STL [R1+0x15c8], R16 ;  /* 0x0015c81001007387 */ /* 0x0003e20000100800 */
[----:B------:R-:W-:-:S03]  /*4ef70*/  IADD3.X R19, R19, UR9, RZ, P2, !PT ;  /* 0x0000000913137c10 */ /* 0x000fc600097fe4ff */
[----:B------:R2:W-:Y:S04]  /*4ef80*/  LDGSTS.E [R2+0x16300], desc[UR14][R6.64], P0 ;  /* 0x1630000006027fae */ /* 0x0005e8000812184e */
[----:B------:R3:W-:Y:S01]  /*4ef90*/  STL [R1+0x15c4], R17 ;  /* 0x0015c41101007387 */ /* 0x0007e20000100800 */
[----:B--2---:R-:W-:Y:S01]  /*4efa0*/  MOV R6, R16 ;  /* 0x0000001000067202 */ /* 0x004fe20000000f00 */
[----:B------:R-:W-:Y:S02]  /*4efb0*/  IMAD.MOV.U32 R7, RZ, RZ, R17 ;  /* 0x000000ffff077224 */ /* 0x000fe400078e0011 */
[----:B-1----:R-:W2:Y:S01]  /*4efc0*/  LDL.LU R16, [R1+0xfd0] ;  /* 0x000fd00001107983 */ /* 0x002ea20000300800 */
[----:B------:R-:W-:-:S03]  /*4efd0*/  IADD3 R3, P3, R3, UR16, RZ ;  /* 0x0000001003037c10 */ /* 0x000fc6000ff7e0ff */
[----:B---3--:R-:W3:Y:S04]  /*4efe0*/  LDL.LU R17, [R1+0xfd8] ;  /* 0x000fd80001117983 */ /* 0x008ee80000300800 */
[----:B------:R-:W-:Y:S01]  /*4eff0*/  STL [R1+0x1640], R18 ;  /* 0x0016401201007387 */ /* 0x000fe20000100800 */
[----:B------:R-:W-:-:S03]  /*4f000*/  IADD3.X R12, R12, UR9, RZ, P3, !PT ;  /* 0x000000090c0c7c10 */ /* 0x000fc60009ffe4ff */
[----:B------:R1:W-:Y:S04]  /*4f010*/  STL [R1+0x163c], R19 ;  /* 0x00163c1301007387 */ /* 0x0003e80000100800 */
[----:B------:R1:W-:Y:S04]  /*4f020*/  STL [R1+0x1648], R3 ;  /* 0x0016480301007387 */ /* 0x0003e80000100800 */
[----:B------:R-:W3:Y:S04]  /*4f030*/  LDL.LU R24, [R1+0xfcc] ;  /* 0x000fcc0001187983 */ /* 0x000ee80000300800 */
[----:B------:R4:W-:Y:S04]  /*4f040*/  STL [R1+0x1644], R12 ;  /* 0x0016440c01007387 */ /* 0x0009e80000100800 */
[----:B------:R-:W3:Y:S04]  /*4f050*/  LDL.LU R23, [R1+0xfd4] ;  /* 0x000fd40001177983 */ /* 0x000ee80000300800 */
[----:B------:R1:W-:Y:S04]  /*4f060*/  LDGSTS.E [R2+0x16380], desc[UR14][R6.64], P1 ;  /* 0x1638000006027fae */ /* 0x0003e8000892184e */
[----:B------:R-:W3:Y:S01]  /*4f070*/  LDL.LU R22, [R1+0x104c] ;  /* 0x00104c0001167983 */ /* 0x000ee20000300800 */
[----:B-1----:R-:W-:Y:S01]  /*4f080*/  MOV R6, R18 ;  /* 0x0000001200067202 */ /* 0x002fe20000000f00 */
[----:B------:R-:W-:-:S02]  /*4f090*/  IMAD.MOV.U32 R7, RZ, RZ, R19 ;  /* 0x000000ffff077224 */ /* 0x000fc400078e0013 */
[----:B------:R-:W3:Y:S04]  /*4f0a0*/  LDL.LU R19, [R1+0x1050] ;  /* 0x0010500001137983 */ /* 0x000ee80000300800 */
[----:B------:R1:W-:Y:S04]  /*4f0b0*/  LDGSTS.E [R2+0x16b00], desc[UR14][R6.64], P0 ;  /* 0x16b0000006027fae */ /* 0x0003e8000812184e */
[----:B------:R-:W3:Y:S04]  /*4f0c0*/  LDL.LU R21, [R1+0x1054] ;  /* 0x0010540001157983 */ /* 0x000ee80000300800 */
[----:B------:R-:W3:Y:S01]  /*4f0d0*/  LDL.LU R20, [R1+0x1058] ;  /* 0x0010580001147983 */ /* 0x000ee20000300800 */
[----:B-1----:R-:W-:Y:S01]  /*4f0e0*/  MOV R6, R3 ;  /* 0x0000000300067202 */ /* 0x002fe20000000f00 */
[----:B------:R-:W-:-:S05]  /*4f0f0*/  IMAD.MOV.U32 R7, RZ, RZ, R12 ;  /* 0x000000ffff077224 */ /* 0x000fca00078e000c */
[----:B------:R1:W-:Y:S02]  /*4f100*/  LDGSTS.E [R2+0x16b80], desc[UR14][R6.64], P1 ;  /* 0x16b8000006027fae */ /* 0x0003e4000892184e */
[----:B-1----:R-:W-:-:S04]  /*4f110*/  IADD3 R6, P2, R8, UR16, RZ ;  /* 0x0000001008067c10 */ /* 0x002fc8000ff5e0ff */
[----:B------:R-:W-:Y:S02]  /*4f120*/  IADD3.X R3, R9, UR9, RZ, P2, !PT ;  /* 0x0000000909037c10 */ /* 0x000fe400097fe4ff */
[----:B----4-:R-:W-:-:S04]  /*4f130*/  IADD3 R8, P2, R10, UR16, RZ ;  /* 0x000000100a087c10 */ /* 0x010fc8000ff5e0ff */
[----:B------:R-:W-:Y:S02]  /*4f140*/  IADD3.X R7, R11, UR9, RZ, P2, !PT ;  /* 0x000000090b077c10 */ /* 0x000fe400097fe4ff */
[----:B------:R-:W-:-:S04]  /*4f150*/  IADD3 R10, P2, R26, UR16, RZ ;  /* 0x000000101a0a7c10 */ /* 0x000fc8000ff5e0ff */
[----:B------:R-:W-:Y:S02]  /*4f160*/  IADD3.X R9, R27, UR9, RZ, P2, !PT ;  /* 0x000000091b097c10 */ /* 0x000fe400097fe4ff */
[----:B------:R-:W-:Y:S01]  /*4f170*/  IADD3 R12, P2, R14, UR16, RZ ;  /* 0x000000100e0c7c10 */ /* 0x000fe2000ff5e0ff */
[----:B------:R-:W-:Y:S01]  /*4f180*/  IMAD.MOV.U32 R31, RZ, RZ, R3 ;  /* 0x000000ffff1f7224 */ /* 0x000fe200078e0003 */
[----:B------:R-:W-:Y:S02]  /*4f190*/  MOV R30, R6 ;  /* 0x00000006001e7202 */ /* 0x000fe40000000f00 */
[----:B------:R-:W-:Y:S01]  /*4f1a0*/  IADD3.X R11, R15, UR9, RZ, P2, !PT ;  /* 0x000000090f0b7c10 */ /* 0x000fe200097fe4ff */
[----:B------:R-:W-:Y:S01]  /*4f1b0*/  IMAD.MOV.U32 R15, RZ, RZ, R7 ;  /* 0x000000ffff0f7224 */ /* 0x000fe200078e0007 */
[----:B------:R-:W-:Y:S01]  /*4f1c0*/  MOV R14, R8 ;  /* 0x00000008000e7202 */ /* 0x000fe20000000f00 */
[----:B------:R-:W-:Y:S01]  /*4f1d0*/  IMAD.MOV.U32 R29, RZ, RZ, R9 ;  /* 0x000000ffff1d7224 */ /* 0x000fe200078e0009 */
[----:B------:R-:W-:Y:S01]  /*4f1e0*/  MOV R28, R10 ;  /* 0x0000000a001c7202 */ /* 0x000fe20000000f00 */
[----:B------:R-:W-:Y:S01]  /*4f1f0*/  IMAD.MOV.U32 R27, RZ, RZ, R11 ;  /* 0x000000ffff1b7224 */ /* 0x000fe200078e000b */
[----:B------:R-:W-:Y:S01]  /*4f200*/  MOV R26, R12 ;  /* 0x0000000c001a7202 */ /* 0x000fe20000000f00 */
[----:B------:R-:W-:Y:S04]  /*4f210*/  STL.64 [R1+0xa58], R30 ;  /* 0x000a581e01007387 */ /* 0x000fe80000100a00 */
[----:B------:R-:W-:Y:S04]  /*4f220*/  LDGSTS.E [R2+0x17300], desc[UR14][R30.64], P0 ;  /* 0x173000001e027fae */ /* 0x000fe8000812184e */
[----:B------:R1:W-:Y:S04]  /*4f230*/  STL.64 [R1+0xa50], R14 ;  /* 0x000a500e01007387 */ /* 0x0003e80000100a00 */
[----:B------:R-:W-:Y:S04]  /*4f240*/  LDGSTS.E [R2+0x17380], desc[UR14][R14.64], P1 ;  /* 0x173800000e027fae */ /* 0x000fe8000892184e */
[----:B------:R-:W-:Y:S04]  /*4f250*/  STL.64 [R1+0xa00], R28 ;  /* 0x000a001c01007387 */ /* 0x000fe80000100a00 */
[----:B------:R-:W-:Y:S04]  /*4f260*/  LDGSTS.E [R2+0x17b00], desc[UR14][R28.64], P0 ;  /* 0x17b000001c027fae */ /* 0x000fe8000812184e */
[----:B-1----:R-:W4:Y:S04]  /*4f270*/  LDL.LU R14, [R1+0x10d0] ;  /* 0x0010d000010e7983 */ /* 0x002f280000300800 */
[----:B------:R-:W-:Y:S04]  /*4f280*/  STL.64 [R1+0x9f8], R26 ;  /* 0x0009f81a01007387 */ /* 0x000fe80000100a00 */
[----:B------:R-:W4:Y:S04]  /*4f290*/  LDL.LU R12, [R1+0x10d8] ;  /* 0x0010d800010c7983 */ /* 0x000f280000300800 */
[----:B------:R-:W4:Y:S04]  /*4f2a0*/  LDL.LU R18, [R1+0x10cc] ;  /* 0x0010cc0001127983 */ /* 0x000f280000300800 */
[----:B------:R-:W4:Y:S04]  /*4f2b0*/  LDL.LU R15, [R1+0x10d4] ;  /* 0x0010d400010f7983 */ /* 0x000f280000300800 */
[----:B------:R1:W-:Y:S01]  /*4f2c0*/  LDGSTS.E [R2+0x17b80], desc[UR14][R26.64], P1 ;  /* 0x17b800001a027fae */ /* 0x0003e2000892184e */
[----:B--2---:R-:W-:-:S02]  /*4f2d0*/  IADD3 R16, P2, R16, UR16, RZ ;  /* 0x0000001010107c10 */ /* 0x004fc4000ff5e0ff */
[----:B---3--:R-:W-:-:S03]  /*4f2e0*/  IADD3 R17, P3, R17, UR16, RZ ;  /* 0x0000001011117c10 */ /* 0x008fc6000ff7e0ff */
[----:B------:R2:W-:Y:S01]  /*4f2f0*/  STL [R1+0xfd0], R16 ;  /* 0x000fd01001007387 */ /* 0x0005e20000100800 */
[----:B-1----:R-:W-:Y:S02]  /*4f300*/  MOV R2, R16 ;  /* 0x0000001000027202 */ /* 0x002fe40000000f00 */
[----:B------:R-:W-:-:S05]  /*4f310*/  IADD3.X R24, R24, UR9, RZ, P2, !PT ;  /* 0x0000000918187c10 */ /* 0x000fca00097fe4ff */
[----:B------:R-:W-:Y:S01]  /*4f320*/  IMAD.MOV.U32 R3, RZ, RZ, R24 ;  /* 0x000000ffff037224 */ /* 0x000fe200078e0018 */
[----:B------:R-:W-:Y:S01]  /*4f330*/  STL [R1+0xfcc], R24 ;  /* 0x000fcc1801007387 */ /* 0x000fe20000100800 */
[----:B------:R-:W-:-:S03]  /*4f340*/  IADD3.X R23, R23, UR9, RZ, P3, !PT ;  /* 0x0000000917177c10 */ /* 0x000fc60009ffe4ff */
[----:B------:R1:W-:Y:S04]  /*4f350*/  STL [R1+0xfd8], R17 ;  /* 0x000fd81101007387 */ /* 0x0003e80000100800 */
[----:B--2---:R-:W2:Y:S04]  /*4f360*/  LDL.LU R16, [R1+0x1150] ;  /* 0x0011500001107983 */ /* 0x004ea80000300800 */
[----:B------:R-:W-:Y:S04]  /*4f370*/  STL [R1+0xfd4], R23 ;  /* 0x000fd41701007387 */ /* 0x000fe80000100800 */
[----:B------:R3:W-:Y:S04]  /*4f380*/  LDGSTS.E [R4+0x10400], desc[UR14][R2.64], P0 ;  /* 0x1040000002047fae */ /* 0x0007e8000812184e */
[----:B------:R-:W2:Y:S01]  /*4f390*/  LDL.LU R6, [R1+0x1158] ;  /* 0x0011580001067983 */ /* 0x000ea20000300800 */
[----:B---3--:R-:W-:-:S03]  /*4f3a0*/  MOV R2, R17 ;  /* 0x0000001100027202 */ /* 0x008fc60000000f00 */
[----:B-1----:R-:W3:Y:S04]  /*4f3b0*/  LDL.LU R17, [R1+0x114c] ;  /* 0x00114c0001117983 */ /* 0x002ee80000300800 */
[----:B------:R-:W3:Y:S01]  /*4f3c0*/  LDL.LU R10, [R1+0x1154] ;  /* 0x00115400010a7983 */ /* 0x000ee20000300800 */
[----:B------:R-:W-:Y:S01]  /*4f3d0*/  IADD3 R19, P2, R19, UR16, RZ ;  /* 0x0000001013137c10 */ /* 0x000fe2000ff5e0ff */
[----:B------:R-:W-:Y:S01]  /*4f3e0*/  IMAD.MOV.U32 R3, RZ, RZ, R23 ;  /* 0x000000ffff037224 */ /* 0x000fe200078e0017 */
[----:B------:R-:W-:Y:S02]  /*4f3f0*/  IADD3 R20, P3, R20, UR16, RZ ;  /* 0x0000001014147c10 */ /* 0x000fe4000ff7e0ff */
[----:B------:R-:W-:Y:S01]  /*4f400*/  IADD3.X R22, R22, UR9, RZ, P2, !PT ;  /* 0x0000000916167c10 */ /* 0x000fe200097fe4ff */
[----:B------:R1:W-:Y:S01]  /*4f410*/  STL [R1+0x1050], R19 ;  /* 0x0010501301007387 */ /* 0x0003e20000100800 */
[----:B------:R-:W-:-:S03]  /*4f420*/  IADD3.X R21, R21, UR9, RZ, P3, !PT ;  /* 0x0000000915157c10 */ /* 0x000fc60009ffe4ff */
[----:B------:R-:W-:Y:S04]  /*4f430*/  STL [R1+0x104c], R22 ;  /* 0x00104c1601007387 */ /* 0x000fe80000100800 */
[----:B------:R1:W-:Y:S04]  /*4f440*/  LDGSTS.E [R4+0x10480], desc[UR14][R2.64], P1 ;  /* 0x1048000002047fae */ /* 0x0003e8000892184e */
[----:B------:R1:W-:Y:S04]  /*4f450*/  STL [R1+0x1058], R20 ;  /* 0x0010581401007387 */ /* 0x0003e80000100800 */
[----:B------:R-:W3:Y:S01]  /*4f460*/  LDL.LU R8, [R1+0x11d0] ;  /* 0x0011d00001087983 */ /* 0x000ee20000300800 */
[----:B-1----:R-:W-:Y:S01]  /*4f470*/  MOV R2, R19 ;  /* 0x0000001300027202 */ /* 0x002fe20000000f00 */
[----:B------:R-:W-:-:S02]  /*4f480*/  IMAD.MOV.U32 R3, RZ, RZ, R22 ;  /* 0x000000ffff037224 */ /* 0x000fc400078e0016 */
[----:B------:R-:W-:Y:S04]  /*4f490*/  STL [R1+0x1054], R21 ;  /* 0x0010541501007387 */ /* 0x000fe80000100800 */
[----:B------:R-:W3:Y:S04]  /*4f4a0*/  LDL.LU R19, [R1+0x11d8] ;  /* 0x0011d80001137983 */ /* 0x000ee80000300800 */
[----:B------:R-:W3:Y:S04]  /*4f4b0*/  LDL.LU R11, [R1+0x11cc] ;  /* 0x0011cc00010b7983 */ /* 0x000ee80000300800 */
[----:B------:R1:W-:Y:S02]  /*4f4c0*/  LDGSTS.E [R4+0x10c00], desc[UR14][R2.64], P0 ;  /* 0x10c0000002047fae */ /* 0x0003e4000812184e */
[----:B-1----:R-:W-:-:S02]  /*4f4d0*/  MOV R2, R20 ;  /* 0x0000001400027202 */ /* 0x002fc40000000f00 */
[----:B------:R-:W3:Y:S01]  /*4f4e0*/  LDL.LU R20, [R1+0x11d4] ;  /* 0x0011d40001147983 */ /* 0x000ee20000300800 */
[----:B------:R-:W-:-:S03]  /*4f4f0*/  IMAD.MOV.U32 R3, RZ, RZ, R21 ;  /* 0x000000ffff037224 */ /* 0x000fc600078e0015 */
[----:B------:R-:W3:Y:S04]  /*4f500*/  LDL.LU R7, [R1+0x1250] ;  /* 0x0012500001077983 */ /* 0x000ee80000300800 */
[----:B------:R-:W3:Y:S04]  /*4f510*/  LDL.LU R9, [R1+0x1258] ;  /* 0x0012580001097983 */ /* 0x000ee80000300800 */
[----:B------:R1:W-:Y:S01]  /*4f520*/  LDGSTS.E [R4+0x10c80], desc[UR14][R2.64], P1 ;  /* 0x10c8000002047fae */ /* 0x0003e2000892184e */
[----:B----4-:R-:W-:-:S05]  /*4f530*/  IADD3 R14, P2, R14, UR16, RZ ;  /* 0x000000100e0e7c10 */ /* 0x010fca000ff5e0ff */
[----:B------:R4:W-:Y:S01]  /*4f540*/  STL [R1+0x10d0], R14 ;  /* 0x0010d00e01007387 */ /* 0x0009e20000100800 */
[----:B------:R-:W-:Y:S02]  /*4f550*/  IADD3 R12, P3, R12, UR16, RZ ;  /* 0x000000100c0c7c10 */ /* 0x000fe4000ff7e0ff */
[----:B------:R-:W-:Y:S02]  /*4f560*/  IADD3.X R18, R18, UR9, RZ, P2, !PT ;  /* 0x0000000912127c10 */ /* 0x000fe400097fe4ff */
[----:B-1----:R-:W-:Y:S02]  /*4f570*/  MOV R2, R14 ;  /* 0x0000000e00027202 */ /* 0x002fe40000000f00 */
[----:B------:R-:W-:Y:S01]  /*4f580*/  IADD3.X R15, R15, UR9, RZ, P3, !PT ;  /* 0x000000090f0f7c10 */ /* 0x000fe20009ffe4ff */
[----:B------:R1:W-:Y:S04]  /*4f590*/  STL [R1+0x10cc], R18 ;  /* 0x0010cc1201007387 */ /* 0x0003e80000100800 */
[----:B------:R1:W-:Y:S04]  /*4f5a0*/  STL [R1+0x10d8], R12 ;  /* 0x0010d80c01007387 */ /* 0x0003e80000100800 */
[----:B----4-:R-:W4:Y:S01]  /*4f5b0*/  LDL.LU R14, [R1+0x124c] ;  /* 0x00124c00010e7983 */ /* 0x010f220000300800 */
[----:B------:R-:W-:-:S03]  /*4f5c0*/  IMAD.MOV.U32 R3, RZ, RZ, R18 ;  /* 0x000000ffff037224 */ /* 0x000fc600078e0012 */
[----:B------:R1:W-:Y:S04]  /*4f5d0*/  STL [R1+0x10d4], R15 ;  /* 0x0010d40f01007387 */ /* 0x0003e80000100800 */
[----:B-1----:R-:W4:Y:S04]  /*4f5e0*/  LDL.LU R18, [R1+0x1254] ;  /* 0x0012540001127983 */ /* 0x002f280000300800 */
[----:B------:R1:W-:Y:S02]  /*4f5f0*/  LDGSTS.E [R4+0x11400], desc[UR14][R2.64], P0 ;  /* 0x1140000002047fae */ /* 0x0003e4000812184e */
[----:B-1----:R-:W-:Y:S01]  /*4f600*/  MOV R2, R12 ;  /* 0x0000000c00027202 */ /* 0x002fe20000000f00 */
[----:B------:R-:W-:Y:S01]  /*4f610*/  IMAD.MOV.U32 R3, RZ, RZ, R15 ;  /* 0x000000ffff037224 */ /* 0x000fe200078e000f */
[----:B------:R-:W4:Y:S04]  /*4f620*/  LDL.LU R12, [R1+0x12d0] ;  /* 0x0012d000010c7983 */ /* 0x000f280000300800 */
[----:B------:R-:W4:Y:S04]  /*4f630*/  LDL.LU R15, [R1+0x12d8] ;  /* 0x0012d800010f7983 */ /* 0x000f280000300800 */
[----:B------:R1:W-:Y:S01]  /*4f640*/  LDGSTS.E [R4+0x11480], desc[UR14][R2.64], P1 ;  /* 0x1148000002047fae */ /* 0x0003e2000892184e */
[----:B--2---:R-:W-:-:S05]  /*4f650*/  IADD3 R16, P2, R16, UR16, RZ ;  /* 0x0000001010107c10 */ /* 0x004fca000ff5e0ff */
[----:B------:R2:W-:Y:S01]  /*4f660*/  STL [R1+0x1150], R16 ;  /* 0x0011501001007387 */ /* 0x0005e20000100800 */
[----:B-1----:R-:W-:Y:S02]  /*4f670*/  MOV R2, R16 ;  /* 0x0000001000027202 */ /* 0x002fe40000000f00 */
[----:B------:R-:W-:Y:S02]  /*4f680*/  IADD3 R6, P3, R6, UR16, RZ ;  /* 0x0000001006067c10 */ /* 0x000fe4000ff7e0ff */
[----:B---3--:R-:W-:Y:S02]  /*4f690*/  IADD3.X R17, R17, UR9, RZ, P2, !PT ;  /* 0x0000000911117c10 */ /* 0x008fe400097fe4ff */
[----:B------:R-:W-:-:S03]  /*4f6a0*/  IADD3.X R10, R10, UR9, RZ, P3, !PT ;  /* 0x000000090a0a7c10 */ /* 0x000fc60009ffe4ff */
[----:B------:R1:W-:Y:S04]  /*4f6b0*/  STL [R1+0x114c], R17 ;  /* 0x00114c1101007387 */ /* 0x0003e80000100800 */
[----:B------:R-:W-:Y:S04]  /*4f6c0*/  STL [R1+0x1158], R6 ;  /* 0x0011580601007387 */ /* 0x000fe80000100800 */
[----:B--2---:R-:W2:Y:S01]  /*4f6d0*/  LDL.LU R16, [R1+0x12cc] ;  /* 0x0012cc0001107983 */ /* 0x004ea20000300800 */
[----:B------:R-:W-:-:S03]  /*4f6e0*/  IMAD.MOV.U32 R3, RZ, RZ, R17 ;  /* 0x000000ffff037224 */ /* 0x000fc600078e0011 */
[----:B------:R3:W-:Y:S04]  /*4f6f0*/  STL [R1+0x1154], R10 ;  /* 0x0011540a01007387 */ /* 0x0007e80000100800 */
[----:B-1----:R-:W2:Y:S04]  /*4f700*/  LDL.LU R17, [R1+0x12d4] ;  /* 0x0012d40001117983 */ /* 0x002ea80000300800 */
[----:B------:R1:W-:Y:S01]  /*4f710*/  LDGSTS.E [R4+0x11c00], desc[UR14][R2.64], P0 ;  /* 0x11c0000002047fae */ /* 0x0003e2000812184e */
[----:B------:R-:W-:Y:S02]  /*4f720*/  IADD3 R8, P2, R8, UR16, RZ ;  /* 0x0000001008087c10 */ /* 0x000fe4000ff5e0ff */
[----:B------:R-:W-:Y:S01]  /*4f730*/  IADD3 R19, P3, R19, UR16, RZ ;  /* 0x0000001013137c10 */ /* 0x000fe2000ff7e0ff */
[----:B-1----:R-:W-:Y:S01]  /*4f740*/  IMAD.MOV.U32 R3, RZ, RZ, R10 ;  /* 0x000000ffff037224 */ /* 0x002fe200078e000a */
[----:B------:R-:W-:Y:S01]  /*4f750*/  MOV R2, R6 ;  /* 0x0000000600027202 */ /* 0x000fe20000000f00 */
[----:B---3--:R-:W3:Y:S01]  /*4f760*/  LDL.LU R10, [R1+0x1350] ;  /* 0x00135000010a7983 */ /* 0x008ee20000300800 */
[----:B------:R-:W-:-:S03]  /*4f770*/  IADD3.X R11, R11, UR9, RZ, P2, !PT ;  /* 0x000000090b0b7c10 */ /* 0x000fc600097fe4ff */
[----:B------:R-:W3:Y:S04]  /*4f780*/  LDL.LU R6, [R1+0x1358] ;  /* 0x0013580001067983 */ /* 0x000ee80000300800 */
[----:B------:R-:W-:Y:S04]  /*4f790*/  STL [R1+0x11d0], R8 ;  /* 0x0011d00801007387 */ /* 0x000fe80000100800 */
[----:B------:R1:W-:Y:S04]  /*4f7a0*/  LDGSTS.E [R4+0x11c80], desc[UR14][R2.64], P1 ;  /* 0x11c8000002047fae */ /* 0x0003e8000892184e */
[----:B------:R1:W-:Y:S01]  /*4f7b0*/  STL [R1+0x11cc], R11 ;  /* 0x0011cc0b01007387 */ /* 0x0003e20000100800 */
[----:B------:R-:W-:-:S03]  /*4f7c0*/  IADD3.X R20, R20, UR9, RZ, P3, !PT ;  /* 0x0000000914147c10 */ /* 0x000fc60009ffe4ff */
[----:B------:R-:W-:Y:S01]  /*4f7d0*/  STL [R1+0x11d8], R19 ;  /* 0x0011d81301007387 */ /* 0x000fe20000100800 */
[----:B-1----:R-:W-:Y:S01]  /*4f7e0*/  MOV R2, R8 ;  /* 0x0000000800027202 */ /* 0x002fe20000000f00 */
[----:B------:R-:W-:Y:S02]  /*4f7f0*/  IMAD.MOV.U32 R3, RZ, RZ, R11 ;  /* 0x000000ffff037224 */ /* 0x000fe400078e000b */
[----:B------:R-:W3:Y:S01]  /*4f800*/  LDL.LU R11, [R1+0x134c] ;  /* 0x00134c00010b7983 */ /* 0x000ee20000300800 */
[----:B------:R-:W-:-:S03]  /*4f810*/  IADD3 R7, P2, R7, UR16, RZ ;  /* 0x0000001007077c10 */ /* 0x000fc6000ff5e0ff */
[----:B------:R-:W-:Y:S04]  /*4f820*/  STL [R1+0x11d4], R20 ;  /* 0x0011d41401007387 */ /* 0x000fe80000100800 */
[----:B------:R-:W3:Y:S01]  /*4f830*/  LDL.LU R8, [R1+0x1354] ;  /* 0x0013540001087983 */ /* 0x000ee20000300800 */
[----:B------:R-:W-:-:S03]  /*4f840*/  IADD3 R9, P3, R9, UR16, RZ ;  /* 0x0000001009097c10 */ /* 0x000fc6000ff7e0ff */
[----:B------:R1:W-:Y:S04]  /*4f850*/  LDGSTS.E [R4+0x12400], desc[UR14][R2.64], P0 ;  /* 0x1240000002047fae */ /* 0x0003e8000812184e */
[----:B------:R4:W-:Y:S01]  /*4f860*/  STL [R1+0x1250], R7 ;  /* 0x0012500701007387 */ /* 0x0009e20000100800 */
[----:B-1----:R-:W-:Y:S01]  /*4f870*/  MOV R2, R19 ;  /* 0x0000001300027202 */ /* 0x002fe20000000f00 */
[----:B------:R-:W-:-:S05]  /*4f880*/  IMAD.MOV.U32 R3, RZ, RZ, R20 ;  /* 0x000000ffff037224 */ /* 0x000fca00078e0014 */
[----:B------:R1:W-:Y:S01]  /*4f890*/  LDGSTS.E [R4+0x12480], desc[UR14][R2.64], P1 ;  /* 0x1248000002047fae */ /* 0x0003e2000892184e */
[----:B----4-:R-:W-:Y:S02]  /*4f8a0*/  IADD3.X R14, R14, UR9, RZ, P2, !PT ;  /* 0x000000090e0e7c10 */ /* 0x010fe400097fe4ff */
[----:B-1----:R-:W-:-:S03]  /*4f8b0*/  MOV R2, R7 ;  /* 0x0000000700027202 */ /* 0x002fc60000000f00 */
[----:B------:R-:W-:Y:S01]  /*4f8c0*/  IMAD.MOV.U32 R3, RZ, RZ, R14 ;  /* 0x000000ffff037224 */ /* 0x000fe200078e000e */
[----:B------:R1:W-:Y:S01]  /*4f8d0*/  STL [R1+0x124c], R14 ;  /* 0x00124c0e01007387 */ /* 0x0003e20000100800 */
[----:B------:R-:W-:-:S03]  /*4f8e0*/  IADD3.X R18, R18, UR9, RZ, P3, !PT ;  /* 0x0000000912127c10 */ /* 0x000fc60009ffe4ff */
[----:B------:R4:W-:Y:S04]  /*4f8f0*/  STL [R1+0x1258], R9 ;  /* 0x0012580901007387 */ /* 0x0009e80000100800 */
[----:B------:R-:W3:Y:S04]  /*4f900*/  LDL.LU R7, [R1+0x13d0] ;  /* 0x0013d00001077983 */ /* 0x000ee80000300800 */
[----:B------:R4:W-:Y:S04]  /*4f910*/  STL [R1+0x1254], R18 ;  /* 0x0012541201007387 */ /* 0x0009e80000100800 */
[----:B------:R4:W-:Y:S04]  /*4f920*/  LDGSTS.E [R4+0x12c00], desc[UR14][R2.64], P0 ;  /* 0x12c0000002047fae */ /* 0x0009e8000812184e */
[----:B-1----:R-:W3:Y:S01]  /*4f930*/  LDL.LU R14, [R1+0x13d8] ;  /* 0x0013d800010e7983 */ /* 0x002ee20000300800 */
[----:B----4-:R-:W-:-:S03]  /*4f940*/  MOV R2, R9 ;  /* 0x0000000900027202 */ /* 0x010fc60000000f00 */
[----:B------:R-:W4:Y:S01]  /*4f950*/  LDL.LU R9, [R1+0x13cc] ;  /* 0x0013cc0001097983 */ /* 0x000f220000300800 */
[----:B------:R-:W-:-:S03]  /*4f960*/  IMAD.MOV.U32 R3, RZ, RZ, R18 ;  /* 0x000000ffff037224 */ /* 0x000fc600078e0012 */
[----:B------:R-:W4:Y:S01]  /*4f970*/  LDL.LU R18, [R1+0x13d4] ;  /* 0x0013d40001127983 */ /* 0x000f220000300800 */
[----:B------:R-:W-:Y:S02]  /*4f980*/  IADD3 R12, P2, R12, UR16, RZ ;  /* 0x000000100c0c7c10 */ /* 0x000fe4000ff5e0ff */
[----:B------:R-:W-:Y:S01]  /*4f990*/  IADD3 R15, P3, R15, UR16, RZ ;  /* 0x000000100f0f7c10 */ /* 0x000fe2000ff7e0ff */
[----:B------:R1:W-:Y:S04]  /*4f9a0*/  LDGSTS.E [R4+0x12c80], desc[UR14][R2.64], P1 ;  /* 0x12c8000002047fae */ /* 0x0003e8000892184e */
[----:B------:R-:W-:Y:S01]  /*4f9b0*/  STL [R1+0x12d0], R12 ;  /* 0x0012d00c01007387 */ /* 0x000fe20000100800 */
[----:B-1----:R-:W-:Y:S02]  /*4f9c0*/  MOV R2, R12 ;  /* 0x0000000c00027202 */ /* 0x002fe40000000f00 */
[----:B--2---:R-:W-:-:S05]  /*4f9d0*/  IADD3.X R16, R16, UR9, RZ, P2, !PT ;  /* 0x0000000910107c10 */ /* 0x004fca00097fe4ff */
[----:B------:R-:W-:Y:S01]  /*4f9e0*/  IMAD.MOV.U32 R3, RZ, RZ, R16 ;  /* 0x000000ffff037224 */ /* 0x000fe200078e0010 */
[----:B------:R1:W-:Y:S01]  /*4f9f0*/  STL [R1+0x12cc], R16 ;  /* 0x0012cc1001007387 */ /* 0x0003e20000100800 */
[----:B------:R-:W-:-:S03]  /*4fa00*/  IADD3.X R17, R17, UR9, RZ, P3, !PT ;  /* 0x0000000911117c10 */ /* 0x000fc60009ffe4ff */
[----:B------:R-:W-:Y:S04]  /*4fa10*/  STL [R1+0x12d8], R15 ;  /* 0x0012d80f01007387 */ /* 0x000fe80000100800 */
[----:B------:R2:W-:Y:S04]  /*4fa20*/  LDGSTS.E [R4+0x13400], desc[UR14][R2.64], P0 ;  /* 0x1340000002047fae */ /* 0x0005e8000812184e */
[----:B-1----:R-:W4:Y:S04]  /*4fa30*/  LDL.LU R16, [R1+0x1450] ;  /* 0x0014500001107983 */ /* 0x002f280000300800 */
[----:B------:R1:W-:Y:S04]  /*4fa40*/  STL [R1+0x12d4], R17 ;  /* 0x0012d41101007387 */ /* 0x0003e80000100800 */
[----:B------:R-:W4:Y:S01]  /*4fa50*/  LDL.LU R12, [R1+0x1458] ;  /* 0x00145800010c7983 */ /* 0x000f220000300800 */
[----:B--2---:R-:W-:Y:S01]  /*4fa60*/  IMAD.MOV.U32 R3, RZ, RZ, R17 ;  /* 0x000000ffff037224 */ /* 0x004fe200078e0011 */
[----:B------:R-:W-:-:S02]  /*4fa70*/  MOV R2, R15 ;  /* 0x0000000f00027202 */ /* 0x000fc40000000f00 */
[----:B-1----:R-:W2:Y:S04]  /*4fa80*/  LDL.LU R17, [R1+0x144c] ;  /* 0x00144c0001117983 */ /* 0x002ea80000300800 */
[----:B------:R-:W2:Y:S01]  /*4fa90*/  LDL.LU R15, [R1+0x1454] ;  /* 0x00145400010f7983 */ /* 0x000ea20000300800 */
[----:B---3--:R-:W-:Y:S02]  /*4faa0*/  IADD3 R10, P2, R10, UR16, RZ ;  /* 0x000000100a0a7c10 */ /* 0x008fe4000ff5e0ff */
        /* <DEDUP_REMOVED lines=8> */
[----:B------:R-:W2:Y:S01]  /*4fb30*/  LDL.LU R22, [R1+0x14cc] ;  /* 0x0014cc0001167983 */ /* 0x000ea20000300800 */
[----:B-1----:R-:W-:-:S03]  /*4fb40*/  MOV R2, R10 ;  /* 0x0000000a00027202 */ /* 0x002fc60000000f00 */
[----:B------:R-:W2:Y:S01]  /*4fb50*/  LDL.LU R21, [R1+0x14d0] ;  /* 0x0014d00001157983 */ /* 0x000ea20000300800 */
[----:B------:R-:W-:-:S03]  /*4fb60*/  IMAD.MOV.U32 R3, RZ, RZ, R11 ;  /* 0x000000ffff037224 */ /* 0x000fc600078e000b */
[----:B---3--:R-:W3:Y:S04]  /*4fb70*/  LDL.LU R11, [R1+0x14d4] ;  /* 0x0014d400010b7983 */ /* 0x008ee80000300800 */
[----:B------:R-:W3:Y:S04]  /*4fb80*/  LDL.LU R10, [R1+0x14d8] ;  /* 0x0014d800010a7983 */ /* 0x000ee80000300800 */
[----:B------:R1:W-:Y:S02]  /*4fb90*/  LDGSTS.E [R4+0x13c00], desc[UR14][R2.64], P0 ;  /* 0x13c0000002047fae */ /* 0x0003e4000812184e */
[----:B-1----:R-:W-:Y:S01]  /*4fba0*/  MOV R2, R6 ;  /* 0x0000000600027202 */ /* 0x002fe20000000f00 */
[----:B------:R-:W-:Y:S01]  /*4fbb0*/  IMAD.MOV.U32 R3, RZ, RZ, R8 ;  /* 0x000000ffff037224 */ /* 0x000fe200078e0008 */
[----:B------:R-:W3:Y:S04]  /*4fbc0*/  LDL.LU R6, [R1+0x1550] ;  /* 0x0015500001067983 */ /* 0x000ee80000300800 */
[----:B------:R-:W3:Y:S01]  /*4fbd0*/  LDL.LU R8, [R1+0x1558] ;  /* 0x0015580001087983 */ /* 0x000ee20000300800 */
[----:B------:R-:W-:-:S03]  /*4fbe0*/  IADD3 R7, P2, R7, UR16, RZ ;  /* 0x0000001007077c10 */ /* 0x000fc6000ff5e0ff */
[----:B------:R1:W-:Y:S04]  /*4fbf0*/  LDGSTS.E [R4+0x13c80], desc[UR14][R2.64], P1 ;  /* 0x13c8000002047fae */ /* 0x0003e8000892184e */
[----:B------:R4:W-:Y:S01]  /*4fc00*/  STL [R1+0x13d0], R7 ;  /* 0x0013d00701007387 */ /* 0x0009e20000100800 */
[----:B------:R-:W-:Y:S02]  /*4fc10*/  IADD3 R14, P3, R14, UR16, RZ ;  /* 0x000000100e0e7c10 */ /* 0x000fe4000ff7e0ff */
[----:B-1----:R-:W-:Y:S02]  /*4fc20*/  MOV R2, R7 ;  /* 0x0000000700027202 */ /* 0x002fe40000000f00 */
[----:B----4-:R-:W-:-:S05]  /*4fc30*/  IADD3.X R9, R9, UR9, RZ, P2, !PT ;  /* 0x0000000909097c10 */ /* 0x010fca00097fe4ff */
[----:B------:R1:W-:Y:S01]  /*4fc40*/  STL [R1+0x13cc], R9 ;  /* 0x0013cc0901007387 */ /* 0x0003e20000100800 */
[----:B------:R-:W-:-:S03]  /*4fc50*/  IADD3.X R18, R18, UR9, RZ, P3, !PT ;  /* 0x0000000912127c10 */ /* 0x000fc60009ffe4ff */
[----:B------:R4:W-:Y:S04]  /*4fc60*/  STL [R1+0x13d8], R14 ;  /* 0x0013d80e01007387 */ /* 0x0009e80000100800 */
[----:B------:R-:W3:Y:S01]  /*4fc70*/  LDL.LU R7, [R1+0x154c] ;  /* 0x00154c0001077983 */ /* 0x000ee20000300800 */
[----:B------:R-:W-:-:S03]  /*4fc80*/  IMAD.MOV.U32 R3, RZ, RZ, R9 ;  /* 0x000000ffff037224 */ /* 0x000fc600078e0009 */
[----:B------:R-:W-:Y:S04]  /*4fc90*/  STL [R1+0x13d4], R18 ;  /* 0x0013d41201007387 */ /* 0x000fe80000100800 */
[----:B-1----:R-:W3:Y:S04]  /*4fca0*/  LDL.LU R9, [R1+0x1554] ;  /* 0x0015540001097983 */ /* 0x002ee80000300800 */
[----:B------:R1:W-:Y:S04]  /*4fcb0*/  LDGSTS.E [R4+0x14400], desc[UR14][R2.64], P0 ;  /* 0x1440000002047fae */ /* 0x0003e8000812184e */
[----:B------:R-:W3:Y:S01]  /*4fcc0*/  LDL.LU R19, [R1+0x15d0] ;  /* 0x0015d00001137983 */ /* 0x000ee20000300800 */
[----:B-1----:R-:W-:Y:S01]  /*4fcd0*/  MOV R2, R14 ;  /* 0x0000000e00027202 */ /* 0x002fe20000000f00 */
[----:B------:R-:W-:-:S02]  /*4fce0*/  IMAD.MOV.U32 R3, RZ, RZ, R18 ;  /* 0x000000ffff037224 */ /* 0x000fc400078e0012 */
[----:B----4-:R-:W4:Y:S04]  /*4fcf0*/  LDL.LU R14, [R1+0x15d8] ;  /* 0x0015d800010e7983 */ /* 0x010f280000300800 */
[----:B------:R1:W-:Y:S01]  /*4fd00*/  LDGSTS.E [R4+0x14480], desc[UR14][R2.64], P1 ;  /* 0x1448000002047fae */ /* 0x0003e2000892184e */
[----:B------:R-:W-:-:S05]  /*4fd10*/  IADD3 R16, P2, R16, UR16, RZ ;  /* 0x0000001010107c10 */ /* 0x000fca000ff5e0ff */
[----:B------:R1:W-:Y:S01]  /*4fd20*/  STL [R1+0x1450], R16 ;  /* 0x0014501001007387 */ /* 0x0003e20000100800 */
[----:B------:R-:W-:Y:S02]  /*4fd30*/  IADD3 R12, P3, R12, UR16, RZ ;  /* 0x000000100c0c7c10 */ /* 0x000fe4000ff7e0ff */
[----:B--2---:R-:W-:Y:S02]  /*4fd40*/  IADD3.X R17, R17, UR9, RZ, P2, !PT ;  /* 0x0000000911117c10 */ /* 0x004fe400097fe4ff */
[----:B-1----:R-:W-:Y:S02]  /*4fd50*/  MOV R2, R16 ;  /* 0x0000001000027202 */ /* 0x002fe40000000f00 */
[----:B------:R-:W-:Y:S01]  /*4fd60*/  IADD3.X R15, R15, UR9, RZ, P3, !PT ;  /* 0x000000090f0f7c10 */ /* 0x000fe20009ffe4ff */
[----:B------:R1:W-:Y:S01]  /*4fd70*/  STL [R1+0x144c], R17 ;  /* 0x00144c1101007387 */ /* 0x0003e20000100800 */
[----:B------:R-:W-:-:S03]  /*4fd80*/  IMAD.MOV.U32 R3, RZ, RZ, R17 ;  /* 0x000000ffff037224 */ /* 0x000fc600078e0011 */
[----:B------:R-:W-:Y:S04]  /*4fd90*/  STL [R1+0x1458], R12 ;  /* 0x0014580c01007387 */ /* 0x000fe80000100800 */
[----:B------:R-:W2:Y:S04]  /*4fda0*/  LDL.LU R20, [R1+0x15cc] ;  /* 0x0015cc0001147983 */ /* 0x000ea80000300800 */
[----:B------:R1:W-:Y:S04]  /*4fdb0*/  STL [R1+0x1454], R15 ;  /* 0x0014540f01007387 */ /* 0x0003e80000100800 */
[----:B------:R-:W2:Y:S04]  /*4fdc0*/  LDL.LU R16, [R1+0x15d4] ;  /* 0x0015d40001107983 */ /* 0x000ea80000300800 */
[----:B------:R1:W-:Y:S04]  /*4fdd0*/  LDGSTS.E [R4+0x14c00], desc[UR14][R2.64], P0 ;  /* 0x14c0000002047fae */ /* 0x0003e8000812184e */
[----:B------:R-:W2:Y:S04]  /*4fde0*/  LDL.LU R18, [R1+0x164c] ;  /* 0x00164c0001127983 */ /* 0x000ea80000300800 */
[----:B-1----:R-:W2:Y:S01]  /*4fdf0*/  LDL.LU R17, [R1+0x1650] ;  /* 0x0016500001117983 */ /* 0x002ea20000300800 */
[----:B------:R-:W-:Y:S01]  /*4fe00*/  IMAD.MOV.U32 R3, RZ, RZ, R15 ;  /* 0x000000ffff037224 */ /* 0x000fe200078e000f */
[----:B------:R-:W-:-:S02]  /*4fe10*/  MOV R2, R12 ;  /* 0x0000000c00027202 */ /* 0x000fc40000000f00 */
[----:B------:R-:W2:Y:S04]  /*4fe20*/  LDL.LU R15, [R1+0x1654] ;  /* 0x00165400010f7983 */ /* 0x000ea80000300800 */
[----:B------:R-:W2:Y:S01]  /*4fe30*/  LDL.LU R12, [R1+0x1658] ;  /* 0x00165800010c7983 */ /* 0x000ea20000300800 */
[----:B------:R-:W-:-:S03]  /*4fe40*/  IADD3 R21, P2, R21, UR16, RZ ;  /* 0x0000001015157c10 */ /* 0x000fc6000ff5e0ff */
[----:B------:R1:W-:Y:S01]  /*4fe50*/  LDGSTS.E [R4+0x14c80], desc[UR14][R2.64], P1 ;  /* 0x14c8000002047fae */ /* 0x0003e2000892184e */
[----:B------:R-:W-:Y:S02]  /*4fe60*/  IADD3.X R22, R22, UR9, RZ, P2, !PT ;  /* 0x0000000916167c10 */ /* 0x000fe400097fe4ff */
[----:B---3--:R-:W-:-:S04]  /*4fe70*/  IADD3 R10, P3, R10, UR16, RZ ;  /* 0x000000100a0a7c10 */ /* 0x008fc8000ff7e0ff */
[----:B------:R-:W-:Y:S02]  /*4fe80*/  IADD3.X R11, R11, UR9, RZ, P3, !PT ;  /* 0x000000090b0b7c10 */ /* 0x000fe40009ffe4ff */
[----:B-1----:R-:W-:Y:S01]  /*4fe90*/  MOV R2, R21 ;  /* 0x0000001500027202 */ /* 0x002fe20000000f00 */
[----:B------:R-:W-:Y:S01]  /*4fea0*/  IMAD.MOV.U32 R3, RZ, RZ, R22 ;  /* 0x000000ffff037224 */ /* 0x000fe200078e0016 */
[----:B------:R-:W-:Y:S04]  /*4feb0*/  STL [R1+0x14d0], R21 ;  /* 0x0014d01501007387 */ /* 0x000fe80000100800 */
[----:B------:R1:W-:Y:S01]  /*4fec0*/  LDGSTS.E [R4+0x15400], desc[UR14][R2.64], P0 ;  /* 0x1540000002047fae */ /* 0x0003e2000812184e */
[----:B------:R-:W-:-:S03]  /*4fed0*/  IADD3 R6, P2, R6, UR16, RZ ;  /* 0x0000001006067c10 */ /* 0x000fc6000ff5e0ff */
[----:B------:R-:W-:Y:S01]  /*4fee0*/  STL [R1+0x14cc], R22 ;  /* 0x0014cc1601007387 */ /* 0x000fe20000100800 */
[----:B------:R-:W-:-:S03]  /*4fef0*/  IADD3 R8, P3, R8, UR16, RZ ;  /* 0x0000001008087c10 */ /* 0x000fc6000ff7e0ff */
[----:B------:R-:W-:Y:S01]  /*4ff00*/  STL [R1+0x14d8], R10 ;  /* 0x0014d80a01007387 */ /* 0x000fe20000100800 */
[----:B-1----:R-:W-:Y:S01]  /*4ff10*/  MOV R2, R10 ;  /* 0x0000000a00027202 */ /* 0x002fe20000000f00 */
[----:B------:R-:W-:Y:S02]  /*4ff20*/  IMAD.MOV.U32 R3, RZ, RZ, R11 ;  /* 0x000000ffff037224 */ /* 0x000fe400078e000b */
[----:B------:R-:W-:Y:S04]  /*4ff30*/  STL [R1+0x14d4], R11 ;  /* 0x0014d40b01007387 */ /* 0x000fe80000100800 */
[----:B------:R1:W-:Y:S04]  /*4ff40*/  LDGSTS.E [R4+0x15480], desc[UR14][R2.64], P1 ;  /* 0x1548000002047fae */ /* 0x0003e8000892184e */
[----:B------:R-:W-:Y:S01]  /*4ff50*/  STL [R1+0x1550], R6 ;  /* 0x0015500601007387 */ /* 0x000fe20000100800 */
[----:B-1----:R-:W-:-:S02]  /*4ff60*/  MOV R2, R6 ;  /* 0x0000000600027202 */ /* 0x002fc40000000f00 */
[----:B------:R-:W-:-:S05]  /*4ff70*/  IADD3.X R7, R7, UR9, RZ, P2, !PT ;  /* 0x0000000907077c10 */ /* 0x000fca00097fe4ff */
[----:B------:R1:W-:Y:S01]  /*4ff80*/  STL [R1+0x154c], R7 ;  /* 0x00154c0701007387 */ /* 0x0003e20000100800 */
[----:B------:R-:W-:Y:S01]  /*4ff90*/  IMAD.MOV.U32 R3, RZ, RZ, R7 ;  /* 0x000000ffff037224 */ /* 0x000fe200078e0007 */
[----:B------:R-:W-:Y:S02]  /*4ffa0*/  IADD3.X R9, R9, UR9, RZ, P3, !PT ;  /* 0x0000000909097c10 */ /* 0x000fe40009ffe4ff */
[----:B------:R-:W-:Y:S04]  /*4ffb0*/  STL [R1+0x1558], R8 ;  /* 0x0015580801007387 */ /* 0x000fe80000100800 */
[----:B------:R3:W-:Y:S04]  /*4ffc0*/  LDGSTS.E [R4+0x15c00], desc[UR14][R2.64], P0 ;  /* 0x15c0000002047fae */ /* 0x0007e8000812184e */
[----:B-1----:R-:W2:Y:S04]  /*4ffd0*/  LDL.LU.64 R6, [R1+0x9e8] ;  /* 0x0009e80001067983 */ /* 0x002ea80000300a00 */
[----:B------:R1:W-:Y:S01]  /*4ffe0*/  STL [R1+0x1554], R9 ;  /* 0x0015540901007387 */ /* 0x0003e20000100800 */
[----:B---3--:R-:W-:Y:S01]  /*4fff0*/  MOV R2, R8 ;  /* 0x0000000800027202 */ /* 0x008fe20000000f00 */
[----:B------:R-:W-:-:S02]  /*50000*/  IMAD.MOV.U32 R3, RZ, RZ, R9 ;  /* 0x000000ffff037224 */ /* 0x000fc400078e0009 */
[----:B-1----:R-:W3:Y:S04]  /*50010*/  LDL.LU.64 R8, [R1+0xa48] ;  /* 0x000a480001087983 */ /* 0x002ee80000300a00 */
[----:B------:R-:W3:Y:S04]  /*50020*/  LDL.LU.64 R10, [R1+0xa40] ;  /* 0x000a4000010a7983 */ /* 0x000ee80000300a00 */
[----:B------:R-:W3:Y:S01]  /*50030*/  LDL.LU.64 R24, [R1+0x9f0] ;  /* 0x0009f00001187983 */ /* 0x000ee20000300a00 */
[----:B------:R-:W-:Y:S02]  /*50040*/  IADD3 R19, P2, R19, UR16, RZ ;  /* 0x0000001013137c10 */ /* 0x000fe4000ff5e0ff */
[----:B----4-:R-:W-:Y:S01]  /*50050*/  IADD3 R14, P3, R14, UR16, RZ ;  /* 0x000000100e0e7c10 */ /* 0x010fe2000ff7e0ff */
[----:B------:R1:W-:Y:S04]  /*50060*/  LDGSTS.E [R4+0x15c80], desc[UR14][R2.64], P1 ;  /* 0x15c8000002047fae */ /* 0x0003e8000892184e */
[----:B------:R-:W-:Y:S01]  /*50070*/  STL [R1+0x15d0], R19 ;  /* 0x0015d01301007387 */ /* 0x000fe20000100800 */
[----:B-1----:R-:W-:-:S02]  /*50080*/  MOV R2, R19 ;  /* 0x0000001300027202 */ /* 0x002fc40000000f00 */
[----:B--2---:R-:W-:-:S05]  /*50090*/  IADD3.X R20, R20, UR9, RZ, P2, !PT ;  /* 0x0000000914147c10 */ /* 0x004fca00097fe4ff */
[----:B------:R-:W-:Y:S01]  /*500a0*/  IMAD.MOV.U32 R3, RZ, RZ, R20 ;  /* 0x000000ffff037224 */ /* 0x000fe200078e0014 */
[----:B------:R-:W-:Y:S01]  /*500b0*/  IADD3.X R16, R16, UR9, RZ, P3, !PT ;  /* 0x0000000910107c10 */ /* 0x000fe20009ffe4ff */
[----:B------:R-:W-:Y:S04]  /*500c0*/  STL [R1+0x15cc], R20 ;  /* 0x0015cc1401007387 */ /* 0x000fe80000100800 */
[----:B------:R-:W-:Y:S04]  /*500d0*/  STL [R1+0x15d8], R14 ;  /* 0x0015d80e01007387 */ /* 0x000fe80000100800 */
[----:B------:R1:W-:Y:S01]  /*500e0*/  LDGSTS.E [R4+0x16400], desc[UR14][R2.64], P0 ;  /* 0x1640000002047fae */ /* 0x0003e2000812184e */
[----:B------:R-:W-:-:S03]  /*500f0*/  IADD3 R17, P2, R17, UR16, RZ ;  /* 0x0000001011117c10 */ /* 0x000fc6000ff5e0ff */
[----:B------:R2:W-:Y:S01]  /*50100*/  STL [R1+0x15d4], R16 ;  /* 0x0015d41001007387 */ /* 0x0005e20000100800 */
[----:B------:R-:W-:Y:S02]  /*50110*/  IADD3.X R18, R18, UR9, RZ, P2, !PT ;  /* 0x0000000912127c10 */ /* 0x000fe400097fe4ff */
[----:B------:R-:W-:Y:S01]  /*50120*/  IADD3 R12, P3, R12, UR16, RZ ;  /* 0x000000100c0c7c10 */ /* 0x000fe2000ff7e0ff */
[----:B-1----:R-:W-:Y:S01]  /*50130*/  IMAD.MOV.U32 R3, RZ, RZ, R16 ;  /* 0x000000ffff037224 */ /* 0x002fe200078e0010 */
[----:B------:R-:W-:Y:S01]  /*50140*/  MOV R2, R14 ;  /* 0x0000000e00027202 */ /* 0x000fe20000000f00 */
[----:B--2---:R-:W2:Y:S01]  /*50150*/  LDL.LU R16, [R1+0xfe0] ;  /* 0x000fe00001107983 */ /* 0x004ea20000300800 */
[----:B------:R-:W-:-:S03]  /*50160*/  IADD3.X R15, R15, UR9, RZ, P3, !PT ;  /* 0x000000090f0f7c10 */ /* 0x000fc60009ffe4ff */
[----:B------:R-:W4:Y:S04]  /*50170*/  LDL.LU R14, [R1+0xfe8] ;  /* 0x000fe800010e7983 */ /* 0x000f280000300800 */
[----:B------:R1:W-:Y:S04]  /*50180*/  STL [R1+0x1650], R17 ;  /* 0x0016501101007387 */ /* 0x0003e80000100800 */
[----:B------:R-:W-:Y:S04]  /*50190*/  STL [R1+0x164c], R18 ;  /* 0x00164c1201007387 */ /* 0x000fe80000100800 */
[----:B------:R-:W-:Y:S04]  /*501a0*/  STL [R1+0x1658], R12 ;  /* 0x0016580c01007387 */ /* 0x000fe80000100800 */
[----:B------:R1:W-:Y:S04]  /*501b0*/  STL [R1+0x1654], R15 ;  /* 0x0016540f01007387 */ /* 0x0003e80000100800 */
[----:B------:R-:W4:Y:S04]  /*501c0*/  LDL.LU R23, [R1+0xfdc] ;  /* 0x000fdc0001177983 */ /* 0x000f280000300800 */
[----:B------:R1:W-:Y:S02]  /*501d0*/  LDGSTS.E [R4+0x16480], desc[UR14][R2.64], P1 ;  /* 0x1648000002047fae */ /* 0x0003e4000892184e */
[----:B-1----:R-:W-:-:S02]  /*501e0*/  MOV R2, R17 ;  /* 0x0000001100027202 */ /* 0x002fc40000000f00 */
[----:B------:R-:W4:Y:S01]  /*501f0*/  LDL.LU R17, [R1+0xfe4] ;  /* 0x000fe40001117983 */ /* 0x000f220000300800 */
[----:B------:R-:W-:-:S03]  /*50200*/  IMAD.MOV.U32 R3, RZ, RZ, R18 ;  /* 0x000000ffff037224 */ /* 0x000fc600078e0012 */
[----:B------:R-:W4:Y:S04]  /*50210*/  LDL.LU R22, [R1+0x105c] ;  /* 0x00105c0001167983 */ /* 0x000f280000300800 */
[----:B------:R1:W-:Y:S04]  /*50220*/  LDGSTS.E [R4+0x16c00], desc[UR14][R2.64], P0 ;  /* 0x16c0000002047fae */ /* 0x0003e8000812184e */
[----:B------:R-:W4:Y:S04]  /*50230*/  LDL.LU R19, [R1+0x1060] ;  /* 0x0010600001137983 */ /* 0x000f280000300800 */
[----:B------:R-:W4:Y:S01]  /*50240*/  LDL.LU R20, [R1+0x1064] ;  /* 0x0010640001147983 */ /* 0x000f220000300800 */
[----:B-1----:R-:W-:Y:S01]  /*50250*/  MOV R2, R12 ;  /* 0x0000000c00027202 */ /* 0x002fe20000000f00 */
[----:B------:R-:W-:-:S02]  /*50260*/  IMAD.MOV.U32 R3, RZ, RZ, R15 ;  /* 0x000000ffff037224 */ /* 0x000fc400078e000f */
[----:B------:R-:W4:Y:S04]  /*50270*/  LDL.LU R15, [R1+0x1068] ;  /* 0x00106800010f7983 */ /* 0x000f280000300800 */
[----:B------:R1:W-:Y:S02]  /*50280*/  LDGSTS.E [R4+0x16c80], desc[UR14][R2.64], P1 ;  /* 0x16c8000002047fae */ /* 0x0003e4000892184e */
[----:B-1----:R-:W-:-:S04]  /*50290*/  IADD3 R3, P2, R6, UR16, RZ ;  /* 0x0000001006037c10 */ /* 0x002fc8000ff5e0ff */
[----:B------:R-:W-:Y:S02]  /*502a0*/  IADD3.X R2, R7, UR9, RZ, P2, !PT ;  /* 0x0000000907027c10 */ /* 0x000fe400097fe4ff */
[----:B---3--:R-:W-:-:S04]  /*502b0*/  IADD3 R7, P2, R8, UR16, RZ ;  /* 0x0000001008077c10 */ /* 0x008fc8000ff5e0ff */
[----:B------:R-:W-:Y:S02]  /*502c0*/  IADD3.X R6, R9, UR9, RZ, P2, !PT ;  /* 0x0000000909067c10 */ /* 0x000fe400097fe4ff */
[----:B------:R-:W-:-:S04]  /*502d0*/  IADD3 R9, P2, R10, UR16, RZ ;  /* 0x000000100a097c10 */ /* 0x000fc8000ff5e0ff */
[----:B------:R-:W-:Y:S02]  /*502e0*/  IADD3.X R8, R11, UR9, RZ, P2, !PT ;  /* 0x000000090b087c10 */ /* 0x000fe400097fe4ff */
[----:B------:R-:W-:Y:S02]  /*502f0*/  LOP3.LUT R7, R7, R6, RZ, 0x3c, !PT ;  /* 0x0000000607077212 */ /* 0x000fe400078e3cff */
[----:B------:R-:W-:Y:S02]  /*50300*/  IADD3 R11, P2, R24, UR16, RZ ;  /* 0x00000010180b7c10 */ /* 0x000fe4000ff5e0ff */
[----:B------:R-:W-:Y:S02]  /*50310*/  LOP3.LUT R9, R9, R8, RZ, 0x3c, !PT ;  /* 0x0000000809097212 */ /* 0x000fe400078e3cff */
[----:B------:R-:W-:Y:S02]  /*50320*/  LOP3.LUT R6, R7, R6, RZ, 0x3c, !PT ;  /* 0x0000000607067212 */ /* 0x000fe400078e3cff */
[----:B------:R-:W-:-:S02]  /*50330*/  IADD3.X R10, R25, UR9, RZ, P2, !PT ;  /* 0x00000009190a7c10 */ /* 0x000fc400097fe4ff */
[----:B------:R-:W-:Y:S01]  /*50340*/  LOP3.LUT R8, R9, R8, RZ, 0x3c, !PT ;  /* 0x0000000809087212 */ /* 0x000fe200078e3cff */
[----:B------:R-:W-:Y:S01]  /*50350*/  IMAD.MOV.U32 R25, RZ, RZ, R2 ;  /* 0x000000ffff197224 */ /* 0x000fe200078e0002 */
[----:B------:R-:W-:Y:S02]  /*50360*/  MOV R24, R3 ;  /* 0x0000000300187202 */ /* 0x000fe40000000f00 */
[----:B------:R-:W-:Y:S01]  /*50370*/  LOP3.LUT R7, R7, R6, RZ, 0x3c, !PT ;  /* 0x0000000607077212 */ /* 0x000fe200078e3cff */
[----:B------:R-:W-:Y:S01]  /*50380*/  IMAD.MOV.U32 R27, RZ, RZ, R10 ;  /* 0x000000ffff1b7224 */ /* 0x000fe200078e000a */
[----:B------:R-:W-:Y:S02]  /*50390*/  LOP3.LUT R9, R9, R8, RZ, 0x3c, !PT ;  /* 0x0000000809097212 */ /* 0x000fe400078e3cff */
[----:B------:R-:W-:Y:S01]  /*503a0*/  MOV R26, R11 ;  /* 0x0000000b001a7202 */ /* 0x000fe20000000f00 */
[----:B------:R-:W-:Y:S04]  /*503b0*/  STL.64 [R1+0x9e8], R24 ;  /* 0x0009e81801007387 */ /* 0x000fe80000100a00 */
[----:B------:R1:W-:Y:S04]  /*503c0*/  STL.64 [R1+0xa48], R6 ;  /* 0x000a480601007387 */ /* 0x0003e80000100a00 */
[----:B------:R-:W-:Y:S04]  /*503d0*/  STL.64 [R1+0xa40], R8 ;  /* 0x000a400801007387 */ /* 0x000fe80000100a00 */
[----:B------:R-:W-:Y:S04]  /*503e0*/  STL.64 [R1+0x9f0], R26 ;  /* 0x0009f01a01007387 */ /* 0x000fe80000100a00 */
[----:B------:R-:W3:Y:S04]  /*503f0*/  LDL.LU R18, [R1+0x10dc] ;  /* 0x0010dc0001127983 */ /* 0x000ee80000300800 */
[----:B------:R-:W3:Y:S04]  /*50400*/  LDL.LU R12, [R1+0x10e0] ;  /* 0x0010e000010c7983 */ /* 0x000ee80000300800 */
[----:B------:R-:W3:Y:S04]  /*50410*/  LDL.LU R21, [R1+0x10e4] ;  /* 0x0010e40001157983 */ /* 0x000ee80000300800 */
[----:B------:R-:W3:Y:S01]  /*50420*/  LDL.LU R3, [R1+0x10e8] ;  /* 0x0010e80001037983 */ /* 0x000ee20000300800 */
[----:B------:R-:W-:-:S03]  /*50430*/  LOP3.LUT R2, R13, 0x50, RZ, 0x3c, !PT ;  /* 0x000000500d027812 */ /* 0x000fc600078e3cff */
[----:B------:R1:W-:Y:S01]  /*50440*/  LDGSTS.E [R4+0x17400], desc[UR14][R6.64], P0 ;  /* 0x1740000006047fae */ /* 0x0003e2000812184e */
[----:B------:R-:W-:-:S03]  /*50450*/  IADD3 R2, R2, UR18, RZ ;  /* 0x0000001202027c10 */ /* 0x000fc6000fffe0ff */
[----:B------:R-:W-:Y:S04]  /*50460*/  LDGSTS.E [R4+0x17480], desc[UR14][R8.64], P1 ;  /* 0x1748000008047fae */ /* 0x000fe8000892184e */
[----:B------:R-:W-:Y:S04]  /*50470*/  LDGSTS.E [R4+0x17c00], desc[UR14][R26.64], P0 ;  /* 0x17c000001a047fae */ /* 0x000fe8000812184e */
[----:B------:R-:W-:Y:S01]  /*50480*/  LDGSTS.E [R4+0x17c80], desc[UR14][R24.64], P1 ;  /* 0x17c8000018047fae */ /* 0x000fe2000892184e */
[----:B--2---:R-:W-:Y:S02]  /*50490*/  IADD3 R16, P2, R16, UR16, RZ ;  /* 0x0000001010107c10 */ /* 0x004fe4000ff5e0ff */
[----:B----4-:R-:W-:-:S03]  /*504a0*/  IADD3 R14, P3, R14, UR16, RZ ;  /* 0x000000100e0e7c10 */ /* 0x010fc6000ff7e0ff */
[----:B------:R2:W-:Y:S01]  /*504b0*/  STL [R1+0xfe0], R16 ;  /* 0x000fe01001007387 */ /* 0x0005e20000100800 */
[----:B-1----:R-:W-:-:S03]  /*504c0*/  IMAD.MOV.U32 R6, RZ, RZ, R16 ;  /* 0x000000ffff067224 */ /* 0x002fc600078e0010 */
[----:B------:R-:W-:Y:S01]  /*504d0*/  STL [R1+0xfe8], R14 ;  /* 0x000fe80e01007387 */ /* 0x000fe20000100800 */
[----:B------:R-:W-:-:S04]  /*504e0*/  IADD3.X R23, R23, UR9, RZ, P2, !PT ;  /* 0x0000000917177c10 */ /* 0x000fc800097fe4ff */
[----:B------:R-:W-:Y:S01]  /*504f0*/  MOV R7, R23 ;  /* 0x0000001700077202 */ /* 0x000fe20000000f00 */
[----:B------:R-:W-:Y:S04]  /*50500*/  STL [R1+0xfdc], R23 ;  /* 0x000fdc1701007387 */ /* 0x000fe80000100800 */
[----:B--2---:R-:W2:Y:S04]  /*50510*/  LDL.LU R16, [R1+0x1160] ;  /* 0x0011600001107983 */ /* 0x004ea80000300800 */
[----:B------:R-:W4:Y:S04]  /*50520*/  LDL.LU R8, [R1+0x1168] ;  /* 0x0011680001087983 */ /* 0x000f280000300800 */
[----:B------:R1:W-:Y:S01]  /*50530*/  LDGSTS.E [R2+0x10500], desc[UR14][R6.64], P0 ;  /* 0x1050000006027fae */ /* 0x0003e2000812184e */
[----:B------:R-:W-:-:S05]  /*50540*/  IADD3.X R17, R17, UR9, RZ, P3, !PT ;  /* 0x0000000911117c10 */ /* 0x000fca0009ffe4ff */
[----:B------:R1:W-:Y:S02]  /*50550*/  STL [R1+0xfe4], R17 ;  /* 0x000fe41101007387 */ /* 0x0003e40000100800 */
[----:B-1----:R-:W-:Y:S02]  /*50560*/  MOV R7, R17 ;  /* 0x0000001100077202 */ /* 0x002fe40000000f00 */
[----:B------:R-:W4:Y:S01]  /*50570*/  LDL.LU R17, [R1+0x115c] ;  /* 0x00115c0001117983 */ /* 0x000f220000300800 */
[----:B------:R-:W-:-:S03]  /*50580*/  IMAD.MOV.U32 R6, RZ, RZ, R14 ;  /* 0x000000ffff067224 */ /* 0x000fc600078e000e */
        /* <DEDUP_REMOVED lines=8> */
[----:B-1----:R-:W-:Y:S01]  /*50610*/  IMAD.MOV.U32 R6, RZ, RZ, R19 ;  /* 0x000000ffff067224 */ /* 0x002fe200078e0013 */
[----:B------:R-:W-:-:S02]  /*50620*/  MOV R7, R22 ;  /* 0x0000001600077202 */ /* 0x000fc40000000f00 */
[----:B------:R1:W-:Y:S04]  /*50630*/  STL [R1+0x1068], R15 ;  /* 0x0010680f01007387 */ /* 0x0003e80000100800 */
[----:B------:R-:W4:Y:S04]  /*50640*/  LDL.LU R10, [R1+0x11e0] ;  /* 0x0011e000010a7983 */ /* 0x000f280000300800 */
[----:B------:R1:W-:Y:S04]  /*50650*/  STL [R1+0x1064], R20 ;  /* 0x0010641401007387 */ /* 0x0003e80000100800 */
[----:B------:R1:W-:Y:S04]  /*50660*/  LDGSTS.E [R2+0x10d00], desc[UR14][R6.64], P0 ;  /* 0x10d0000006027fae */ /* 0x0003e8000812184e */
[----:B------:R-:W4:Y:S01]  /*50670*/  LDL.LU R19, [R1+0x11e8] ;  /* 0x0011e80001137983 */ /* 0x000f220000300800 */
[----:B-1----:R-:W-:-:S03]  /*50680*/  IMAD.MOV.U32 R6, RZ, RZ, R15 ;  /* 0x000000ffff067224 */ /* 0x002fc600078e000f */
[----:B------:R-:W4:Y:S01]  /*50690*/  LDL.LU R15, [R1+0x11dc] ;  /* 0x0011dc00010f7983 */ /* 0x000f220000300800 */
[----:B------:R-:W-:-:S03]  /*506a0*/  MOV R7, R20 ;  /* 0x0000001400077202 */ /* 0x000fc60000000f00 */
[----:B------:R-:W4:Y:S04]  /*506b0*/  LDL.LU R20, [R1+0x11e4] ;  /* 0x0011e40001147983 */ /* 0x000f280000300800 */
[----:B------:R-:W4:Y:S04]  /*506c0*/  LDL.LU R9, [R1+0x1260] ;  /* 0x0012600001097983 */ /* 0x000f280000300800 */
[----:B------:R-:W4:Y:S04]  /*506d0*/  LDL.LU R11, [R1+0x1268] ;  /* 0x00126800010b7983 */ /* 0x000f280000300800 */
[----:B------:R1:W-:Y:S01]  /*506e0*/  LDGSTS.E [R2+0x10d80], desc[UR14][R6.64], P1 ;  /* 0x10d8000006027fae */ /* 0x0003e2000892184e */
[----:B---3--:R-:W-:-:S04]  /*506f0*/  IADD3 R12, P2, R12, UR16, RZ ;  /* 0x000000100c0c7c10 */ /* 0x008fc8000ff5e0ff */
[----:B------:R-:W-:Y:S01]  /*50700*/  IADD3.X R18, R18, UR9, RZ, P2, !PT ;  /* 0x0000000912127c10 */ /* 0x000fe200097fe4ff */
[----:B------:R3:W-:Y:S01]  /*50710*/  STL [R1+0x10e0], R12 ;  /* 0x0010e00c01007387 */ /* 0x0007e20000100800 */
[----:B------:R-:W-:-:S03]  /*50720*/  IADD3 R3, P3, R3, UR16, RZ ;  /* 0x0000001003037c10 */ /* 0x000fc6000ff7e0ff */
[----:B------:R3:W-:Y:S01]  /*50730*/  STL [R1+0x10dc], R18 ;  /* 0x0010dc1201007387 */ /* 0x0007e20000100800 */
[----:B-1----:R-:W-:Y:S01]  /*50740*/  IMAD.MOV.U32 R6, RZ, RZ, R12 ;  /* 0x000000ffff067224 */ /* 0x002fe200078e000c */
[----:B------:R-:W-:Y:S02]  /*50750*/  IADD3.X R21, R21, UR9, RZ, P3, !PT ;  /* 0x0000000915157c10 */ /* 0x000fe40009ffe4ff */
[----:B------:R1:W-:Y:S01]  /*50760*/  STL [R1+0x10e8], R3 ;  /* 0x0010e80301007387 */ /* 0x0003e20000100800 */
[----:B------:R-:W-:-:S03]  /*50770*/  MOV R7, R18 ;  /* 0x0000001200077202 */ /* 0x000fc60000000f00 */
[----:B---3--:R-:W3:Y:S04]  /*50780*/  LDL.LU R12, [R1+0x125c] ;  /* 0x00125c00010c7983 */ /* 0x008ee80000300800 */
[----:B------:R-:W-:Y:S04]  /*50790*/  STL [R1+0x10e4], R21 ;  /* 0x0010e41501007387 */ /* 0x000fe80000100800 */
[----:B------:R-:W3:Y:S04]  /*507a0*/  LDL.LU R18, [R1+0x1264] ;  /* 0x0012640001127983 */ /* 0x000ee80000300800 */
[----:B------:R1:W-:Y:S02]  /*507b0*/  LDGSTS.E [R2+0x11500], desc[UR14][R6.64], P0 ;  /* 0x1150000006027fae */ /* 0x0003e4000812184e */
[----:B-1----:R-:W-:Y:S01]  /*507c0*/  IMAD.MOV.U32 R6, RZ, RZ, R3 ;  /* 0x000000ffff067224 */ /* 0x002fe200078e0003 */
[----:B------:R-:W-:Y:S01]  /*507d0*/  MOV R7, R21 ;  /* 0x0000001500077202 */ /* 0x000fe20000000f00 */
[----:B------:R-:W3:Y:S04]  /*507e0*/  LDL.LU R3, [R1+0x12e0] ;  /* 0x0012e00001037983 */ /* 0x000ee80000300800 */
[----:B------:R-:W3:Y:S04]  /*507f0*/  LDL.LU R4, [R1+0x12e8] ;  /* 0x0012e80001047983 */ /* 0x000ee80000300800 */
[----:B------:R1:W-:Y:S01]  /*50800*/  LDGSTS.E [R2+0x11580], desc[UR14][R6.64], P1 ;  /* 0x1158000006027fae */ /* 0x0003e2000892184e */
[----:B--2---:R-:W-:-:S02]  /*50810*/  IADD3 R16, P2, R16, UR16, RZ ;  /* 0x0000001010107c10 */ /* 0x004fc4000ff5e0ff */
[----:B----4-:R-:W-:-:S03]  /*50820*/  IADD3 R8, P3, R8, UR16, RZ ;  /* 0x0000001008087c10 */ /* 0x010fc6000ff7e0ff */
[----:B------:R2:W-:Y:S01]  /*50830*/  STL [R1+0x1160], R16 ;  /* 0x0011601001007387 */ /* 0x0005e20000100800 */
[----:B-1----:R-:W-:Y:S01]  /*50840*/  IMAD.MOV.U32 R6, RZ, RZ, R16 ;  /* 0x000000ffff067224 */ /* 0x002fe200078e0010 */
[----:B------:R-:W-:Y:S02]  /*50850*/  IADD3.X R17, R17, UR9, RZ, P2, !PT ;  /* 0x0000000911117c10 */ /* 0x000fe400097fe4ff */
[----:B------:R-:W-:-:S03]  /*50860*/  IADD3.X R14, R14, UR9, RZ, P3, !PT ;  /* 0x000000090e0e7c10 */ /* 0x000fc60009ffe4ff */
[----:B------:R1:W-:Y:S04]  /*50870*/  STL [R1+0x115c], R17 ;  /* 0x00115c1101007387 */ /* 0x0003e80000100800 */
[----:B------:R-:W-:Y:S01]  /*50880*/  STL [R1+0x1168], R8 ;  /* 0x0011680801007387 */ /* 0x000fe20000100800 */
[----:B------:R-:W-:-:S03]  /*50890*/  MOV R7, R17 ;  /* 0x0000001100077202 */ /* 0x000fc60000000f00 */
[----:B--2---:R-:W2:Y:S04]  /*508a0*/  LDL.LU R16, [R1+0x12dc] ;  /* 0x0012dc0001107983 */ /* 0x004ea80000300800 */
[----:B------:R4:W-:Y:S04]  /*508b0*/  STL [R1+0x1164], R14 ;  /* 0x0011640e01007387 */ /* 0x0009e80000100800 */
[----:B-1----:R-:W2:Y:S04]  /*508c0*/  LDL.LU R17, [R1+0x12e4] ;  /* 0x0012e40001117983 */ /* 0x002ea80000300800 */
[----:B------:R1:W-:Y:S01]  /*508d0*/  LDGSTS.E [R2+0x11d00], desc[UR14][R6.64], P0 ;  /* 0x11d0000006027fae */ /* 0x0003e2000812184e */
[----:B------:R-:W-:Y:S01]  /*508e0*/  IADD3 R10, P2, R10, UR16, RZ ;  /* 0x000000100a0a7c10 */ /* 0x000fe2000ff5e0ff */
[----:B-1----:R-:W-:Y:S01]  /*508f0*/  IMAD.MOV.U32 R6, RZ, RZ, R8 ;  /* 0x000000ffff067224 */ /* 0x002fe200078e0008 */
[----:B------:R-:W-:-:S02]  /*50900*/  MOV R7, R14 ;  /* 0x0000000e00077202 */ /* 0x000fc40000000f00 */
[----:B------:R-:W-:Y:S01]  /*50910*/  IADD3 R19, P3, R19, UR16, RZ ;  /* 0x0000001013137c10 */ /* 0x000fe2000ff7e0ff */
[----:B----4-:R-:W4:Y:S04]  /*50920*/  LDL.LU R14, [R1+0x1360] ;  /* 0x00136000010e7983 */ /* 0x010f280000300800 */
[----:B------:R-:W4:Y:S01]  /*50930*/  LDL.LU R8, [R1+0x1368] ;  /* 0x0013680001087983 */ /* 0x000f220000300800 */
[----:B------:R-:W-:-:S03]  /*50940*/  IADD3.X R15, R15, UR9, RZ, P2, !PT ;  /* 0x000000090f0f7c10 */ /* 0x000fc600097fe4ff */
[----:B------:R1:W-:Y:S01]  /*50950*/  LDGSTS.E [R2+0x11d80], desc[UR14][R6.64], P1 ;  /* 0x11d8000006027fae */ /* 0x0003e2000892184e */
[----:B------:R-:W-:-:S03]  /*50960*/  IADD3.X R20, R20, UR9, RZ, P3, !PT ;  /* 0x0000000914147c10 */ /* 0x000fc60009ffe4ff */
[----:B------:R-:W-:Y:S04]  /*50970*/  STL [R1+0x11e0], R10 ;  /* 0x0011e00a01007387 */ /* 0x000fe80000100800 */
[----:B------:R1:W-:Y:S02]  /*50980*/  STL [R1+0x11dc], R15 ;  /* 0x0011dc0f01007387 */ /* 0x0003e40000100800 */
[----:B-1----:R-:W-:Y:S01]  /*50990*/  IMAD.MOV.U32 R6, RZ, RZ, R10 ;  /* 0x000000ffff067224 */ /* 0x002fe200078e000a */
[----:B------:R-:W-:Y:S01]  /*509a0*/  MOV R7, R15 ;  /* 0x0000000f00077202 */ /* 0x000fe20000000f00 */
[----:B------:R-:W-:Y:S01]  /*509b0*/  STL [R1+0x11e8], R19 ;  /* 0x0011e81301007387 */ /* 0x000fe20000100800 */
[----:B------:R-:W-:-:S03]  /*509c0*/  IADD3 R9, P2, R9, UR16, RZ ;  /* 0x0000001009097c10 */ /* 0x000fc6000ff5e0ff */
[----:B------:R-:W4:Y:S04]  /*509d0*/  LDL.LU R15, [R1+0x135c] ;  /* 0x00135c00010f7983 */ /* 0x000f280000300800 */
[----:B------:R-:W-:Y:S04]  /*509e0*/  STL [R1+0x11e4], R20 ;  /* 0x0011e41401007387 */ /* 0x000fe80000100800 */
[----:B------:R-:W4:Y:S01]  /*509f0*/  LDL.LU R10, [R1+0x1364] ;  /* 0x00136400010a7983 */ /* 0x000f220000300800 */
[----:B------:R-:W-:-:S03]  /*50a00*/  IADD3 R11, P3, R11, UR16, RZ ;  /* 0x000000100b0b7c10 */ /* 0x000fc6000ff7e0ff */
[----:B------:R1:W-:Y:S04]  /*50a10*/  LDGSTS.E [R2+0x12500], desc[UR14][R6.64], P0 ;  /* 0x1250000006027fae */ /* 0x0003e8000812184e */
[----:B------:R3:W-:Y:S01]  /*50a20*/  STL [R1+0x1260], R9 ;  /* 0x0012600901007387 */ /* 0x0007e20000100800 */
[----:B-1----:R-:W-:Y:S01]  /*50a30*/  IMAD.MOV.U32 R6, RZ, RZ, R19 ;  /* 0x000000ffff067224 */ /* 0x002fe200078e0013 */
[----:B------:R-:W-:-:S05]  /*50a40*/  MOV R7, R20 ;  /* 0x0000001400077202 */ /* 0x000fca0000000f00 */
[----:B------:R1:W-:Y:S01]  /*50a50*/  LDGSTS.E [R2+0x12580], desc[UR14][R6.64], P1 ;  /* 0x1258000006027fae */ /* 0x0003e2000892184e */
[----:B---3--:R-:W-:-:S05]  /*50a60*/  IADD3.X R12, R12, UR9, RZ, P2, !PT ;  /* 0x000000090c0c7c10 */ /* 0x008fca00097fe4ff */
[----:B------:R3:W-:Y:S01]  /*50a70*/  STL [R1+0x125c], R12 ;  /* 0x00125c0c01007387 */ /* 0x0007e20000100800 */
[----:B-1----:R-:W-:Y:S01]  /*50a80*/  IMAD.MOV.U32 R6, RZ, RZ, R9 ;  /* 0x000000ffff067224 */ /* 0x002fe200078e0009 */
[----:B------:R-:W-:Y:S02]  /*50a90*/  MOV R7, R12 ;  /* 0x0000000c00077202 */ /* 0x000fe40000000f00 */
[----:B------:R-:W-:Y:S01]  /*50aa0*/  IADD3.X R18, R18, UR9, RZ, P3, !PT ;  /* 0x0000000912127c10 */ /* 0x000fe20009ffe4ff */
[----:B------:R1:W-:Y:S04]  /*50ab0*/  STL [R1+0x1268], R11 ;  /* 0x0012680b01007387 */ /* 0x0003e80000100800 */
[----:B------:R-:W4:Y:S04]  /*50ac0*/  LDL.LU R9, [R1+0x13e0] ;  /* 0x0013e00001097983 */ /* 0x000f280000300800 */
[----:B------:R1:W-:Y:S04]  /*50ad0*/  STL [R1+0x1264], R18 ;  /* 0x0012641201007387 */ /* 0x0003e80000100800 */
[----:B------:R1:W-:Y:S04]  /*50ae0*/  LDGSTS.E [R2+0x12d00], desc[UR14][R6.64], P0 ;  /* 0x12d0000006027fae */ /* 0x0003e8000812184e */
[----:B---3--:R-:W3:Y:S01]  /*50af0*/  LDL.LU R12, [R1+0x13e8] ;  /* 0x0013e800010c7983 */ /* 0x008ee20000300800 */
[----:B-1----:R-:W-:-:S03]  /*50b00*/  IMAD.MOV.U32 R6, RZ, RZ, R11 ;  /* 0x000000ffff067224 */ /* 0x002fc600078e000b */
[----:B------:R-:W3:Y:S01]  /*50b10*/  LDL.LU R11, [R1+0x13dc] ;  /* 0x0013dc00010b7983 */ /* 0x000ee20000300800 */
[----:B------:R-:W-:-:S03]  /*50b20*/  MOV R7, R18 ;  /* 0x0000001200077202 */ /* 0x000fc60000000f00 */
[----:B------:R-:W3:Y:S01]  /*50b30*/  LDL.LU R18, [R1+0x13e4] ;  /* 0x0013e40001127983 */ /* 0x000ee20000300800 */
[----:B------:R-:W-:Y:S02]  /*50b40*/  IADD3 R3, P2, R3, UR16, RZ ;  /* 0x0000001003037c10 */ /* 0x000fe4000ff5e0ff */
[----:B------:R-:W-:Y:S01]  /*50b50*/  IADD3 R4, P3, R4, UR16, RZ ;  /* 0x0000001004047c10 */ /* 0x000fe2000ff7e0ff */
[----:B------:R1:W-:Y:S04]  /*50b60*/  LDGSTS.E [R2+0x12d80], desc[UR14][R6.64], P1 ;  /* 0x12d8000006027fae */ /* 0x0003e8000892184e */
[----:B------:R-:W-:Y:S01]  /*50b70*/  STL [R1+0x12e0], R3 ;  /* 0x0012e00301007387 */ /* 0x000fe20000100800 */
[----:B-1----:R-:W-:Y:S01]  /*50b80*/  IMAD.MOV.U32 R6, RZ, RZ, R3 ;  /* 0x000000ffff067224 */ /* 0x002fe200078e0003 */
[----:B--2---:R-:W-:-:S04]  /*50b90*/  IADD3.X R16, R16, UR9, RZ, P2, !PT ;  /* 0x0000000910107c10 */ /* 0x004fc800097fe4ff */
[----:B------:R-:W-:Y:S01]  /*50ba0*/  MOV R7, R16 ;  /* 0x0000001000077202 */ /* 0x000fe20000000f00 */
[----:B------:R1:W-:Y:S01]  /*50bb0*/  STL [R1+0x12dc], R16 ;  /* 0x0012dc1001007387 */ /* 0x0003e20000100800 */
[----:B------:R-:W-:-:S03]  /*50bc0*/  IADD3.X R17, R17, UR9, RZ, P3, !PT ;  /* 0x0000000911117c10 */ /* 0x000fc60009ffe4ff */
[----:B------:R-:W-:Y:S04]  /*50bd0*/  STL [R1+0x12e8], R4 ;  /* 0x0012e80401007387 */ /* 0x000fe80000100800 */
[----:B------:R2:W-:Y:S04]  /*50be0*/  LDGSTS.E [R2+0x13500], desc[UR14][R6.64], P0 ;  /* 0x1350000006027fae */ /* 0x0005e8000812184e */
[----:B-1----:R-:W3:Y:S04]  /*50bf0*/  LDL.LU R16, [R1+0x1460] ;  /* 0x0014600001107983 */ /* 0x002ee80000300800 */
[----:B------:R1:W-:Y:S04]  /*50c00*/  STL [R1+0x12e4], R17 ;  /* 0x0012e41101007387 */ /* 0x0003e80000100800 */
[----:B------:R-:W3:Y:S01]  /*50c10*/  LDL.LU R3, [R1+0x1468] ;  /* 0x0014680001037983 */ /* 0x000ee20000300800 */
[----:B--2---:R-:W-:Y:S01]  /*50c20*/  MOV R7, R17 ;  /* 0x0000001100077202 */ /* 0x004fe20000000f00 */
[----:B------:R-:W-:-:S02]  /*50c30*/  IMAD.MOV.U32 R6, RZ, RZ, R4 ;  /* 0x000000ffff067224 */ /* 0x000fc400078e0004 */
[----:B-1----:R-:W2:Y:S04]  /*50c40*/  LDL.LU R17, [R1+0x145c] ;  /* 0x00145c0001117983 */ /* 0x002ea80000300800 */
[----:B------:R-:W2:Y:S01]  /*50c50*/  LDL.LU R4, [R1+0x1464] ;  /* 0x0014640001047983 */ /* 0x000ea20000300800 */
[----:B----4-:R-:W-:Y:S02]  /*50c60*/  IADD3 R14, P2, R14, UR16, RZ ;  /* 0x000000100e0e7c10 */ /* 0x010fe4000ff5e0ff */
[----:B------:R-:W-:Y:S01]  /*50c70*/  IADD3 R8, P3, R8, UR16, RZ ;  /* 0x0000001008087c10 */ /* 0x000fe2000ff7e0ff */
[----:B------:R1:W-:Y:S04]  /*50c80*/  LDGSTS.E [R2+0x13580], desc[UR14][R6.64], P1 ;  /* 0x1358000006027fae */ /* 0x0003e8000892184e */
[----:B------:R-:W-:Y:S01]  /*50c90*/  STL [R1+0x1360], R14 ;  /* 0x0013600e01007387 */ /* 0x000fe20000100800 */
[----:B------:R-:W-:-:S05]  /*50ca0*/  IADD3.X R15, R15, UR9, RZ, P2, !PT ;  /* 0x000000090f0f7c10 */ /* 0x000fca00097fe4ff */
[----:B------:R4:W-:Y:S01]  /*50cb0*/  STL [R1+0x135c], R15 ;  /* 0x00135c0f01007387 */ /* 0x0009e20000100800 */
[----:B------:R-:W-:-:S03]  /*50cc0*/  IADD3.X R10, R10, UR9, RZ, P3, !PT ;  /* 0x000000090a0a7c10 */ /* 0x000fc60009ffe4ff */
[----:B------:R-:W-:Y:S04]  /*50cd0*/  STL [R1+0x1368], R8 ;  /* 0x0013680801007387 */ /* 0x000fe80000100800 */
[----:B------:R4:W-:Y:S01]  /*50ce0*/  STL [R1+0x1364], R10 ;  /* 0x0013640a01007387 */ /* 0x0009e20000100800 */
[----:B-1----:R-:W-:-:S03]  /*50cf0*/  IMAD.MOV.U32 R6, RZ, RZ, R14 ;  /* 0x000000ffff067224 */ /* 0x002fc600078e000e */
[----:B------:R-:W2:Y:S01]  /*50d00*/  LDL.LU R22, [R1+0x14dc] ;  /* 0x0014dc0001167983 */ /* 0x000ea20000300800 */
[----:B------:R-:W-:-:S03]  /*50d10*/  MOV R7, R15 ;  /* 0x0000000f00077202 */ /* 0x000fc60000000f00 */
[----:B------:R-:W2:Y:S04]  /*50d20*/  LDL.LU R21, [R1+0x14e0] ;  /* 0x0014e00001157983 */ /* 0x000ea80000300800 */
[----:B----4-:R-:W4:Y:S04]  /*50d30*/  LDL.LU R15, [R1+0x14e4] ;  /* 0x0014e400010f7983 */ /* 0x010f280000300800 */
[----:B------:R-:W4:Y:S04]  /*50d40*/  LDL.LU R14, [R1+0x14e8] ;  /* 0x0014e800010e7983 */ /* 0x000f280000300800 */
[----:B------:R1:W-:Y:S02]  /*50d50*/  LDGSTS.E [R2+0x13d00], desc[UR14][R6.64], P0 ;  /* 0x13d0000006027fae */ /* 0x0003e4000812184e */
[----:B-1----:R-:W-:Y:S01]  /*50d60*/  IMAD.MOV.U32 R6, RZ, RZ, R8 ;  /* 0x000000ffff067224 */ /* 0x002fe200078e0008 */
[----:B------:R-:W-:-:S02]  /*50d70*/  MOV R7, R10 ;  /* 0x0000000a00077202 */ /* 0x000fc40000000f00 */
[----:B------:R-:W4:Y:S01]  /*50d80*/  LDL.LU R10, [R1+0x1560] ;  /* 0x00156000010a7983 */ /* 0x000f220000300800 */
[----:B------:R-:W-:-:S03]  /*50d90*/  IADD3 R9, P2, R9, UR16, RZ ;  /* 0x0000001009097c10 */ /* 0x000fc6000ff5e0ff */
[----:B------:R-:W4:Y:S04]  /*50da0*/  LDL.LU R8, [R1+0x1568] ;  /* 0x0015680001087983 */ /* 0x000f280000300800 */
[----:B------:R-:W-:Y:S04]  /*50db0*/  STL [R1+0x13e0], R9 ;  /* 0x0013e00901007387 */ /* 0x000fe80000100800 */
[----:B------:R1:W-:Y:S01]  /*50dc0*/  LDGSTS.E [R2+0x13d80], desc[UR14][R6.64], P1 ;  /* 0x13d8000006027fae */ /* 0x0003e2000892184e */
[----:B---3--:R-:W-:Y:S02]  /*50dd0*/  IADD3 R12, P3, R12, UR16, RZ ;  /* 0x000000100c0c7c10 */ /* 0x008fe4000ff7e0ff */
[----:B------:R-:W-:-:S04]  /*50de0*/  IADD3.X R11, R11, UR9, RZ, P2, !PT ;  /* 0x000000090b0b7c10 */ /* 0x000fc800097fe4ff */
[----:B-1----:R-:W-:Y:S01]  /*50df0*/  MOV R7, R11 ;  /* 0x0000000b00077202 */ /* 0x002fe20000000f00 */
[----:B------:R1:W-:Y:S01]  /*50e00*/  STL [R1+0x13dc], R11 ;  /* 0x0013dc0b01007387 */ /* 0x0003e20000100800 */
[----:B------:R-:W-:-:S03]  /*50e10*/  IADD3.X R18, R18, UR9, RZ, P3, !PT ;  /* 0x0000000912127c10 */ /* 0x000fc60009ffe4ff */
[----:B------:R3:W-:Y:S01]  /*50e20*/  STL [R1+0x13e8], R12 ;  /* 0x0013e80c01007387 */ /* 0x0007e20000100800 */
[----:B------:R-:W-:-:S03]  /*50e30*/  IMAD.MOV.U32 R6, RZ, RZ, R9 ;  /* 0x000000ffff067224 */ /* 0x000fc600078e0009 */
[----:B-1----:R-:W4:Y:S04]  /*50e40*/  LDL.LU R11, [R1+0x155c] ;  /* 0x00155c00010b7983 */ /* 0x002f280000300800 */
[----:B------:R1:W-:Y:S04]  /*50e50*/  STL [R1+0x13e4], R18 ;  /* 0x0013e41201007387 */ /* 0x0003e80000100800 */
[----:B------:R-:W4:Y:S04]  /*50e60*/  LDL.LU R9, [R1+0x1564] ;  /* 0x0015640001097983 */ /* 0x000f280000300800 */
[----:B------:R1:W-:Y:S04]  /*50e70*/  LDGSTS.E [R2+0x14500], desc[UR14][R6.64], P0 ;  /* 0x1450000006027fae */ /* 0x0003e8000812184e */
[----:B------:R-:W4:Y:S01]  /*50e80*/  LDL.LU R19, [R1+0x15e0] ;  /* 0x0015e00001137983 */ /* 0x000f220000300800 */
[----:B-1----:R-:W-:Y:S01]  /*50e90*/  IMAD.MOV.U32 R6, RZ, RZ, R12 ;  /* 0x000000ffff067224 */ /* 0x002fe200078e000c */
[----:B------:R-:W-:-:S02]  /*50ea0*/  MOV R7, R18 ;  /* 0x0000001200077202 */ /* 0x000fc40000000f00 */
[----:B---3--:R-:W3:Y:S04]  /*50eb0*/  LDL.LU R12, [R1+0x15e8] ;  /* 0x0015e800010c7983 */ /* 0x008ee80000300800 */
[----:B------:R1:W-:Y:S01]  /*50ec0*/  LDGSTS.E [R2+0x14580], desc[UR14][R6.64], P1 ;  /* 0x1458000006027fae */ /* 0x0003e2000892184e */
[----:B------:R-:W-:Y:S02]  /*50ed0*/  IADD3 R16, P2, R16, UR16, RZ ;  /* 0x0000001010107c10 */ /* 0x000fe4000ff5e0ff */
[----:B------:R-:W-:-:S03]  /*50ee0*/  IADD3 R3, P3, R3, UR16, RZ ;  /* 0x0000001003037c10 */ /* 0x000fc6000ff7e0ff */
[----:B------:R-:W-:Y:S01]  /*50ef0*/  STL [R1+0x1460], R16 ;  /* 0x0014601001007387 */ /* 0x000fe20000100800 */
[----:B--2---:R-:W-:Y:S02]  /*50f00*/  IADD3.X R17, R17, UR9, RZ, P2, !PT ;  /* 0x0000000911117c10 */ /* 0x004fe400097fe4ff */
[----:B------:R-:W-:-:S03]  /*50f10*/  IADD3.X R4, R4, UR9, RZ, P3, !PT ;  /* 0x0000000904047c10 */ /* 0x000fc60009ffe4ff */
[----:B------:R2:W-:Y:S01]  /*50f20*/  STL [R1+0x145c], R17 ;  /* 0x00145c1101007387 */ /* 0x0005e20000100800 */
[----:B-1----:R-:W-:Y:S01]  /*50f30*/  IMAD.MOV.U32 R6, RZ, RZ, R16 ;  /* 0x000000ffff067224 */ /* 0x002fe200078e0010 */
[----:B------:R-:W-:Y:S02]  /*50f40*/  MOV R7, R17 ;  /* 0x0000001100077202 */ /* 0x000fe40000000f00 */
[----:B------:R-:W-:Y:S04]  /*50f50*/  STL [R1+0x1468], R3 ;  /* 0x0014680301007387 */ /* 0x000fe80000100800 */
[----:B------:R-:W3:Y:S04]  /*50f60*/  LDL.LU R20, [R1+0x15dc] ;  /* 0x0015dc0001147983 */ /* 0x000ee80000300800 */
[----:B------:R1:W-:Y:S04]  /*50f70*/  STL [R1+0x1464], R4 ;  /* 0x0014640401007387 */ /* 0x0003e80000100800 */
[----:B------:R-:W3:Y:S04]  /*50f80*/  LDL.LU R18, [R1+0x15e4] ;  /* 0x0015e40001127983 */ /* 0x000ee80000300800 */
[----:B--2---:R-:W2:Y:S04]  /*50f90*/  LDL.LU R17, [R1+0x165c] ;  /* 0x00165c0001117983 */ /* 0x004ea80000300800 */
[----:B------:R-:W2:Y:S04]  /*50fa0*/  LDL.LU R16, [R1+0x1660] ;  /* 0x0016600001107983 */ /* 0x000ea80000300800 */
[----:B------:R1:W-:Y:S02]  /*50fb0*/  LDGSTS.E [R2+0x14d00], desc[UR14][R6.64], P0 ;  /* 0x14d0000006027fae */ /* 0x0003e4000812184e */
[----:B-1----:R-:W-:Y:S01]  /*50fc0*/  MOV R7, R4 ;  /* 0x0000000400077202 */ /* 0x002fe20000000f00 */
[----:B------:R-:W-:Y:S01]  /*50fd0*/  IMAD.MOV.U32 R6, RZ, RZ, R3 ;  /* 0x000000ffff067224 */ /* 0x000fe200078e0003 */
[----:B------:R-:W2:Y:S04]  /*50fe0*/  LDL.LU R4, [R1+0x1664] ;  /* 0x0016640001047983 */ /* 0x000ea80000300800 */
[----:B------:R-:W2:Y:S01]  /*50ff0*/  LDL.LU R3, [R1+0x1668] ;  /* 0x0016680001037983 */ /* 0x000ea20000300800 */
[----:B------:R-:W-:-:S02]  /*51000*/  IADD3 R21, P2, R21, UR16, RZ ;  /* 0x0000001015157c10 */ /* 0x000fc4000ff5e0ff */
[----:B----4-:R-:W-:Y:S01]  /*51010*/  IADD3 R14, P3, R14, UR16, RZ ;  /* 0x000000100e0e7c10 */ /* 0x010fe2000ff7e0ff */
[----:B------:R1:W-:Y:S01]  /*51020*/  LDGSTS.E [R2+0x14d80], desc[UR14][R6.64], P1 ;  /* 0x14d8000006027fae */ /* 0x0003e2000892184e */
[----:B------:R-:W-:Y:S02]  /*51030*/  IADD3.X R22, R22, UR9, RZ, P2, !PT ;  /* 0x0000000916167c10 */ /* 0x000fe400097fe4ff */
[----:B------:R-:W-:Y:S01]  /*51040*/  IADD3.X R15, R15, UR9, RZ, P3, !PT ;  /* 0x000000090f0f7c10 */ /* 0x000fe20009ffe4ff */
[----:B------:R-:W-:Y:S01]  /*51050*/  STL [R1+0x14e0], R21 ;  /* 0x0014e01501007387 */ /* 0x000fe20000100800 */
[----:B-1----:R-:W-:Y:S01]  /*51060*/  IMAD.MOV.U32 R6, RZ, RZ, R21 ;  /* 0x000000ffff067224 */ /* 0x002fe200078e0015 */
[----:B------:R-:W-:Y:S02]  /*51070*/  MOV R7, R22 ;  /* 0x0000001600077202 */ /* 0x000fe40000000f00 */
[----:B------:R-:W-:-:S03]  /*51080*/  IADD3 R10, P2, R10, UR16, RZ ;  /* 0x000000100a0a7c10 */ /* 0x000fc6000ff5e0ff */
[----:B------:R1:W-:Y:S01]  /*51090*/  LDGSTS.E [R2+0x15500], desc[UR14][R6.64], P0 ;  /* 0x1550000006027fae */ /* 0x0003e2000812184e */
[----:B------:R-:W-:-:S03]  /*510a0*/  IADD3 R8, P3, R8, UR16, RZ ;  /* 0x0000001008087c10 */ /* 0x000fc6000ff7e0ff */
        /* <DEDUP_REMOVED lines=13> */
[----:B------:R-:W4:Y:S04]  /*51180*/  LDL.LU.64 R24, [R1+0xa38] ;  /* 0x000a380001187983 */ /* 0x000f280000300a00 */
[----:B------:R1:W-:Y:S04]  /*51190*/  LDGSTS.E [R2+0x15d00], desc[UR14][R6.64], P0 ;  /* 0x15d0000006027fae */ /* 0x0003e8000812184e */
[----:B------:R1:W-:Y:S02]  /*511a0*/  STL [R1+0x1564], R9 ;  /* 0x0015640901007387 */ /* 0x0003e40000100800 */
[----:B-1----:R-:W-:Y:S01]  /*511b0*/  IMAD.MOV.U32 R6, RZ, RZ, R8 ;  /* 0x000000ffff067224 */ /* 0x002fe200078e0008 */
[----:B------:R-:W-:-:S02]  /*511c0*/  MOV R7, R9 ;  /* 0x0000000900077202 */ /* 0x000fc40000000f00 */
[----:B------:R-:W4:Y:S04]  /*511d0*/  LDL.LU.64 R8, [R1+0xa30] ;  /* 0x000a300001087983 */ /* 0x000f280000300a00 */
[----:B------:R-:W4:Y:S04]  /*511e0*/  LDL.LU.64 R10, [R1+0x9e0] ;  /* 0x0009e000010a7983 */ /* 0x000f280000300a00 */
[----:B------:R-:W4:Y:S01]  /*511f0*/  LDL.LU.64 R14, [R1+0x9d8] ;  /* 0x0009d800010e7983 */ /* 0x000f220000300a00 */
[----:B------:R-:W-:Y:S02]  /*51200*/  IADD3 R19, P2, R19, UR16, RZ ;  /* 0x0000001013137c10 */ /* 0x000fe4000ff5e0ff */
[----:B---3--:R-:W-:Y:S01]  /*51210*/  IADD3 R12, P3, R12, UR16, RZ ;  /* 0x000000100c0c7c10 */ /* 0x008fe2000ff7e0ff */
[----:B------:R1:W-:Y:S04]  /*51220*/  LDGSTS.E [R2+0x15d80], desc[UR14][R6.64], P1 ;  /* 0x15d8000006027fae */ /* 0x0003e8000892184e */
[----:B------:R-:W-:Y:S01]  /*51230*/  STL [R1+0x15e0], R19 ;  /* 0x0015e01301007387 */ /* 0x000fe20000100800 */
[----:B-1----:R-:W-:Y:S01]  /*51240*/  IMAD.MOV.U32 R6, RZ, RZ, R19 ;  /* 0x000000ffff067224 */ /* 0x002fe200078e0013 */
[----:B------:R-:W-:-:S04]  /*51250*/  IADD3.X R20, R20, UR9, RZ, P2, !PT ;  /* 0x0000000914147c10 */ /* 0x000fc800097fe4ff */
[----:B------:R-:W-:Y:S01]  /*51260*/  MOV R7, R20 ;  /* 0x0000001400077202 */ /* 0x000fe20000000f00 */
[----:B------:R-:W-:Y:S01]  /*51270*/  STL [R1+0x15dc], R20 ;  /* 0x0015dc1401007387 */ /* 0x000fe20000100800 */
[----:B------:R-:W-:-:S03]  /*51280*/  IADD3.X R18, R18, UR9, RZ, P3, !PT ;  /* 0x0000000912127c10 */ /* 0x000fc60009ffe4ff */
[----:B------:R1:W-:Y:S04]  /*51290*/  STL [R1+0x15e8], R12 ;  /* 0x0015e80c01007387 */ /* 0x0003e80000100800 */
[----:B------:R3:W-:Y:S01]  /*512a0*/  LDGSTS.E [R2+0x16500], desc[UR14][R6.64], P0 ;  /* 0x1650000006027fae */ /* 0x0007e2000812184e */
[----:B--2---:R-:W-:-:S03]  /*512b0*/  IADD3 R16, P2, R16, UR16, RZ ;  /* 0x0000001010107c10 */ /* 0x004fc6000ff5e0ff */
[----:B------:R-:W-:Y:S01]  /*512c0*/  STL [R1+0x15e4], R18 ;  /* 0x0015e41201007387 */ /* 0x000fe20000100800 */
[----:B------:R-:W-:-:S03]  /*512d0*/  IADD3.X R17, R17, UR9, RZ, P2, !PT ;  /* 0x0000000911117c10 */ /* 0x000fc600097fe4ff */
[----:B------:R-:W2:Y:S01]  /*512e0*/  LDL.LU R21, [R1+0xff0] ;  /* 0x000ff00001157983 */ /* 0x000ea20000300800 */
[----:B---3--:R-:W-:Y:S01]  /*512f0*/  IMAD.MOV.U32 R6, RZ, RZ, R12 ;  /* 0x000000ffff067224 */ /* 0x008fe200078e000c */
[----:B------:R-:W-:Y:S02]  /*51300*/  MOV R7, R18 ;  /* 0x0000001200077202 */ /* 0x000fe40000000f00 */
[----:B-1----:R-:W3:Y:S04]  /*51310*/  LDL.LU R12, [R1+0xff8] ;  /* 0x000ff800010c7983 */ /* 0x002ee80000300800 */
[----:B------:R1:W-:Y:S01]  /*51320*/  STL [R1+0x1660], R16 ;  /* 0x0016601001007387 */ /* 0x0003e20000100800 */
[----:B------:R-:W-:-:S03]  /*51330*/  IADD3 R3, P3, R3, UR16, RZ ;  /* 0x0000001003037c10 */ /* 0x000fc6000ff7e0ff */
[----:B------:R1:W-:Y:S01]  /*51340*/  STL [R1+0x165c], R17 ;  /* 0x00165c1101007387 */ /* 0x0003e20000100800 */
[----:B------:R-:W-:-:S03]  /*51350*/  IADD3.X R4, R4, UR9, RZ, P3, !PT ;  /* 0x0000000904047c10 */ /* 0x000fc60009ffe4ff */
[----:B------:R-:W-:Y:S04]  /*51360*/  STL [R1+0x1668], R3 ;  /* 0x0016680301007387 */ /* 0x000fe80000100800 */
[----:B------:R-:W3:Y:S04]  /*51370*/  LDL.LU R22, [R1+0xfec] ;  /* 0x000fec0001167983 */ /* 0x000ee80000300800 */
[----:B------:R1:W-:Y:S04]  /*51380*/  LDGSTS.E [R2+0x16580], desc[UR14][R6.64], P1 ;  /* 0x1658000006027fae */ /* 0x0003e8000892184e */
[----:B------:R4:W-:Y:S01]  /*51390*/  STL [R1+0x1664], R4 ;  /* 0x0016640401007387 */ /* 0x0009e20000100800 */
[----:B-1----:R-:W-:-:S03]  /*513a0*/  IMAD.MOV.U32 R6, RZ, RZ, R16 ;  /* 0x000000ffff067224 */ /* 0x002fc600078e0010 */
[----:B------:R-:W3:Y:S01]  /*513b0*/  LDL.LU R16, [R1+0xff4] ;  /* 0x000ff40001107983 */ /* 0x000ee20000300800 */
[----:B------:R-:W-:-:S03]  /*513c0*/  MOV R7, R17 ;  /* 0x0000001100077202 */ /* 0x000fc60000000f00 */
        /* <DEDUP_REMOVED lines=8> */
[----:B----4-:R-:W-:-:S04]  /*51450*/  IADD3 R4, P2, R24, UR16, RZ ;  /* 0x0000001018047c10 */ /* 0x010fc8000ff5e0ff */
[----:B------:R-:W-:Y:S02]  /*51460*/  IADD3.X R3, R25, UR9, RZ, P2, !PT ;  /* 0x0000000919037c10 */ /* 0x000fe400097fe4ff */
[----:B-1----:R-:W-:-:S04]  /*51470*/  IADD3 R7, P2, R8, UR16, RZ ;  /* 0x0000001008077c10 */ /* 0x002fc8000ff5e0ff */
[----:B------:R-:W-:Y:S02]  /*51480*/  IADD3.X R6, R9, UR9, RZ, P2, !PT ;  /* 0x0000000909067c10 */ /* 0x000fe400097fe4ff */
[----:B------:R-:W-:-:S04]  /*51490*/  IADD3 R9, P2, R10, UR16, RZ ;  /* 0x000000100a097c10 */ /* 0x000fc8000ff5e0ff */
[----:B------:R-:W-:Y:S02]  /*514a0*/  IADD3.X R8, R11, UR9, RZ, P2, !PT ;  /* 0x000000090b087c10 */ /* 0x000fe400097fe4ff */
[----:B------:R-:W-:Y:S02]  /*514b0*/  LOP3.LUT R7, R7, R6, RZ, 0x3c, !PT ;  /* 0x0000000607077212 */ /* 0x000fe400078e3cff */
[----:B------:R-:W-:Y:S02]  /*514c0*/  LOP3.LUT R9, R9, R8, RZ, 0x3c, !PT ;  /* 0x0000000809097212 */ /* 0x000fe400078e3cff */
[----:B------:R-:W-:Y:S02]  /*514d0*/  IADD3 R11, P2, R14, UR16, RZ ;  /* 0x000000100e0b7c10 */ /* 0x000fe4000ff5e0ff */
[----:B------:R-:W-:Y:S02]  /*514e0*/  LOP3.LUT R6, R7, R6, RZ, 0x3c, !PT ;  /* 0x0000000607067212 */ /* 0x000fe400078e3cff */
[----:B------:R-:W-:Y:S01]  /*514f0*/  LOP3.LUT R8, R9, R8, RZ, 0x3c, !PT ;  /* 0x0000000809087212 */ /* 0x000fe200078e3cff */
[----:B------:R-:W-:Y:S01]  /*51500*/  IMAD.MOV.U32 R14, RZ, RZ, R4 ;  /* 0x000000ffff0e7224 */ /* 0x000fe200078e0004 */
[----:B------:R-:W-:-:S02]  /*51510*/  IADD3.X R10, R15, UR9, RZ, P2, !PT ;  /* 0x000000090f0a7c10 */ /* 0x000fc400097fe4ff */
[----:B------:R-:W-:Y:S02]  /*51520*/  MOV R15, R3 ;  /* 0x00000003000f7202 */ /* 0x000fe40000000f00 */
[----:B------:R-:W-:Y:S02]  /*51530*/  LOP3.LUT R7, R7, R6, RZ, 0x3c, !PT ;  /* 0x0000000607077212 */ /* 0x000fe400078e3cff */
[----:B------:R-:W-:Y:S01]  /*51540*/  LOP3.LUT R9, R9, R8, RZ, 0x3c, !PT ;  /* 0x0000000809097212 */ /* 0x000fe200078e3cff */
[----:B------:R-:W-:Y:S01]  /*51550*/  IMAD.MOV.U32 R24, RZ, RZ, R11 ;  /* 0x000000ffff187224 */ /* 0x000fe200078e000b */
[----:B------:R-:W-:Y:S01]  /*51560*/  MOV R25, R10 ;  /* 0x0000000a00197202 */ /* 0x000fe20000000f00 */
[----:B------:R1:W-:Y:S04]  /*51570*/  STL.64 [R1+0xa38], R14 ;  /* 0x000a380e01007387 */ /* 0x0003e80000100a00 */
        /* <DEDUP_REMOVED lines=9> */
[----:B------:R-:W-:Y:S04]  /*51610*/  LDGSTS.E [R2+0x17d00], desc[UR14][R8.64], P0 ;  /* 0x17d0000008027fae */ /* 0x000fe8000812184e */
[----:B------:R1:W-:Y:S01]  /*51620*/  LDGSTS.E [R2+0x17d80], desc[UR14][R24.64], P1 ;  /* 0x17d8000018027fae */ /* 0x0003e2000892184e */
[----:B--2---:R-:W-:-:S02]  /*51630*/  IADD3 R21, P2, R21, UR16, RZ ;  /* 0x0000001015157c10 */ /* 0x004fc4000ff5e0ff */
[----:B---3--:R-:W-:-:S03]  /*51640*/  IADD3 R12, P3, R12, UR16, RZ ;  /* 0x000000100c0c7c10 */ /* 0x008fc6000ff7e0ff */
[----:B------:R-:W-:Y:S01]  /*51650*/  STL [R1+0xff0], R21 ;  /* 0x000ff01501007387 */ /* 0x000fe20000100800 */
[----:B-1----:R-:W-:Y:S01]  /*51660*/  IMAD.MOV.U32 R2, RZ, RZ, R21 ;  /* 0x000000ffff027224 */ /* 0x002fe200078e0015 */
[----:B------:R-:W-:-:S04]  /*51670*/  IADD3.X R22, R22, UR9, RZ, P2, !PT ;  /* 0x0000000916167c10 */ /* 0x000fc800097fe4ff */
[----:B------:R-:W-:Y:S01]  /*51680*/  MOV R3, R22 ;  /* 0x0000001600037202 */ /* 0x000fe20000000f00 */
[----:B------:R-:W-:Y:S04]  /*51690*/  STL [R1+0xfec], R22 ;  /* 0x000fec1601007387 */ /* 0x000fe80000100800 */
[----:B------:R1:W-:Y:S04]  /*516a0*/  STL [R1+0xff8], R12 ;  /* 0x000ff80c01007387 */ /* 0x0003e80000100800 */
[----:B------:R-:W2:Y:S04]  /*516b0*/  LDL.LU R11, [R1+0x1170] ;  /* 0x00117000010b7983 */ /* 0x000ea80000300800 */
[----:B------:R3:W-:Y:S01]  /*516c0*/  LDGSTS.E [R5+0x10600], desc[UR14][R2.64], P0 ;  /* 0x1060000002057fae */ /* 0x0007e2000812184e */
[----:B------:R-:W-:-:S05]  /*516d0*/  IADD3.X R16, R16, UR9, RZ, P3, !PT ;  /* 0x0000000910107c10 */ /* 0x000fca0009ffe4ff */
[----:B------:R1:W-:Y:S04]  /*516e0*/  STL [R1+0xff4], R16 ;  /* 0x000ff41001007387 */ /* 0x0003e80000100800 */
[----:B----4-:R-:W4:Y:S01]  /*516f0*/  LDL.LU R6, [R1+0x1178] ;  /* 0x0011780001067983 */ /* 0x010f220000300800 */
[----:B---3--:R-:W-:-:S03]  /*51700*/  IMAD.MOV.U32 R2, RZ, RZ, R12 ;  /* 0x000000ffff027224 */ /* 0x008fc600078e000c */
[----:B-1----:R-:W3:Y:S01]  /*51710*/  LDL.LU R12, [R1+0x116c] ;  /* 0x00116c00010c7983 */ /* 0x002ee20000300800 */
[----:B------:R-:W-:-:S03]  /*51720*/  MOV R3, R16 ;  /* 0x0000001000037202 */ /* 0x000fc60000000f00 */
[----:B------:R-:W3:Y:S01]  /*51730*/  LDL.LU R16, [R1+0x1174] ;  /* 0x0011740001107983 */ /* 0x000ee20000300800 */
[----:B------:R-:W-:-:S03]  /*51740*/  IADD3 R18, P2, R18, UR16, RZ ;  /* 0x0000001012127c10 */ /* 0x000fc6000ff5e0ff */
[----:B------:R1:W-:Y:S01]  /*51750*/  LDGSTS.E [R5+0x10680], desc[UR14][R2.64], P1 ;  /* 0x1068000002057fae */ /* 0x0003e2000892184e */
[----:B------:R-:W-:Y:S02]  /*51760*/  IADD3 R17, P3, R17, UR16, RZ ;  /* 0x0000001011117c10 */ /* 0x000fe4000ff7e0ff */
[----:B------:R-:W-:Y:S01]  /*51770*/  IADD3.X R20, R20, UR9, RZ, P2, !PT ;  /* 0x0000000914147c10 */ /* 0x000fe200097fe4ff */
[----:B------:R1:W-:Y:S01]  /*51780*/  STL [R1+0x1070], R18 ;  /* 0x0010701201007387 */ /* 0x0003e20000100800 */
[----:B------:R-:W-:-:S03]  /*51790*/  IADD3.X R19, R19, UR9, RZ, P3, !PT ;  /* 0x0000000913137c10 */ /* 0x000fc60009ffe4ff */
[----:B------:R-:W-:Y:S01]  /*517a0*/  STL [R1+0x106c], R20 ;  /* 0x00106c1401007387 */ /* 0x000fe20000100800 */
[----:B-1----:R-:W-:Y:S01]  /*517b0*/  IMAD.MOV.U32 R2, RZ, RZ, R18 ;  /* 0x000000ffff027224 */ /* 0x002fe200078e0012 */
[----:B------:R-:W-:Y:S02]  /*517c0*/  MOV R3, R20 ;  /* 0x0000001400037202 */ /* 0x000fe40000000f00 */
[----:B------:R1:W-:Y:S04]  /*517d0*/  STL [R1+0x1078], R17 ;  /* 0x0010781101007387 */ /* 0x0003e80000100800 */
[----:B------:R-:W3:Y:S04]  /*517e0*/  LDL.LU R8, [R1+0x11f0] ;  /* 0x0011f00001087983 */ /* 0x000ee80000300800 */
[----:B------:R1:W-:Y:S04]  /*517f0*/  STL [R1+0x1074], R19 ;  /* 0x0010741301007387 */ /* 0x0003e80000100800 */
[----:B------:R1:W-:Y:S04]  /*51800*/  LDGSTS.E [R5+0x10e00], desc[UR14][R2.64], P0 ;  /* 0x10e0000002057fae */ /* 0x0003e8000812184e */
[----:B------:R-:W3:Y:S01]  /*51810*/  LDL.LU R18, [R1+0x11f8] ;  /* 0x0011f80001127983 */ /* 0x000ee20000300800 */
[----:B-1----:R-:W-:-:S03]  /*51820*/  IMAD.MOV.U32 R2, RZ, RZ, R17 ;  /* 0x000000ffff027224 */ /* 0x002fc600078e0011 */
[----:B------:R-:W3:Y:S01]  /*51830*/  LDL.LU R17, [R1+0x11ec] ;  /* 0x0011ec0001117983 */ /* 0x000ee20000300800 */
[----:B------:R-:W-:-:S03]  /*51840*/  MOV R3, R19 ;  /* 0x0000001300037202 */ /* 0x000fc60000000f00 */
[----:B------:R-:W3:Y:S04]  /*51850*/  LDL.LU R19, [R1+0x11f4] ;  /* 0x0011f40001137983 */ /* 0x000ee80000300800 */
[----:B------:R-:W3:Y:S04]  /*51860*/  LDL.LU R7, [R1+0x1270] ;  /* 0x0012700001077983 */ /* 0x000ee80000300800 */
[----:B------:R-:W3:Y:S04]  /*51870*/  LDL.LU R9, [R1+0x1278] ;  /* 0x0012780001097983 */ /* 0x000ee80000300800 */
[----:B------:R1:W-:Y:S01]  /*51880*/  LDGSTS.E [R5+0x10e80], desc[UR14][R2.64], P1 ;  /* 0x10e8000002057fae */ /* 0x0003e2000892184e */
[----:B------:R-:W-:-:S05]  /*51890*/  IADD3 R14, P2, R14, UR16, RZ ;  /* 0x000000100e0e7c10 */ /* 0x000fca000ff5e0ff */
[----:B------:R1:W-:Y:S01]  /*518a0*/  STL [R1+0x10f0], R14 ;  /* 0x0010f00e01007387 */ /* 0x0003e20000100800 */
[----:B------:R-:W-:Y:S02]  /*518b0*/  IADD3 R4, P3, R4, UR16, RZ ;  /* 0x0000001004047c10 */ /* 0x000fe4000ff7e0ff */
[----:B------:R-:W-:Y:S01]  /*518c0*/  IADD3.X R15, R15, UR9, RZ, P2, !PT ;  /* 0x000000090f0f7c10 */ /* 0x000fe200097fe4ff */
[----:B-1----:R-:W-:Y:S01]  /*518d0*/  IMAD.MOV.U32 R2, RZ, RZ, R14 ;  /* 0x000000ffff027224 */ /* 0x002fe200078e000e */
[----:B------:R-:W-:-:S03]  /*518e0*/  IADD3.X R10, R10, UR9, RZ, P3, !PT ;  /* 0x000000090a0a7c10 */ /* 0x000fc60009ffe4ff */
[----:B------:R1:W-:Y:S04]  /*518f0*/  STL [R1+0x10ec], R15 ;  /* 0x0010ec0f01007387 */ /* 0x0003e80000100800 */
[----:B------:R1:W-:Y:S01]  /*51900*/  STL [R1+0x10f8], R4 ;  /* 0x0010f80401007387 */ /* 0x0003e20000100800 */
[----:B------:R-:W-:-:S03]  /*51910*/  MOV R3, R15 ;  /* 0x0000000f00037202 */ /* 0x000fc60000000f00 */
[----:B------:R-:W3:Y:S04]  /*51920*/  LDL.LU R14, [R1+0x126c] ;  /* 0x00126c00010e7983 */ /* 0x000ee80000300800 */
[----:B------:R1:W-:Y:S04]  /*51930*/  STL [R1+0x10f4], R10 ;  /* 0x0010f40a01007387 */ /* 0x0003e80000100800 */
[----:B-1----:R-:W3:Y:S04]  /*51940*/  LDL.LU R15, [R1+0x1274] ;  /* 0x00127400010f7983 */ /* 0x002ee80000300800 */
[----:B------:R1:W-:Y:S02]  /*51950*/  LDGSTS.E [R5+0x11600], desc[UR14][R2.64], P0 ;  /* 0x1160000002057fae */ /* 0x0003e4000812184e */
[----:B-1----:R-:W-:Y:S01]  /*51960*/  IMAD.MOV.U32 R2, RZ, RZ, R4 ;  /* 0x000000ffff027224 */ /* 0x002fe200078e0004 */
[----:B------:R-:W-:Y:S01]  /*51970*/  MOV R3, R10 ;  /* 0x0000000a00037202 */ /* 0x000fe20000000f00 */
        /* <DEDUP_REMOVED lines=9> */
[----:B------:R1:W-:Y:S04]  /*51a10*/  STL [R1+0x116c], R12 ;  /* 0x00116c0c01007387 */ /* 0x0003e80000100800 */
[----:B------:R-:W-:Y:S01]  /*51a20*/  STL [R1+0x1178], R6 ;  /* 0x0011780601007387 */ /* 0x000fe20000100800 */
[----:B------:R-:W-:-:S03]  /*51a30*/  MOV R3, R12 ;  /* 0x0000000c00037202 */ /* 0x000fc60000000f00 */
[----:B--2---:R-:W2:Y:S04]  /*51a40*/  LDL.LU R11, [R1+0x12ec] ;  /* 0x0012ec00010b7983 */ /* 0x004ea80000300800 */
[----:B------:R3:W-:Y:S04]  /*51a50*/  STL [R1+0x1174], R16 ;  /* 0x0011741001007387 */ /* 0x0007e80000100800 */
[----:B-1----:R-:W4:Y:S04]  /*51a60*/  LDL.LU R12, [R1+0x12f4] ;  /* 0x0012f400010c7983 */ /* 0x002f280000300800 */
[----:B------:R1:W-:Y:S01]  /*51a70*/  LDGSTS.E [R5+0x11e00], desc[UR14][R2.64], P0 ;  /* 0x11e0000002057fae */ /* 0x0003e2000812184e */
[----:B------:R-:W-:Y:S01]  /*51a80*/  IADD3 R8, P2, R8, UR16, RZ ;  /* 0x0000001008087c10 */ /* 0x000fe2000ff5e0ff */
[----:B-1----:R-:W-:Y:S01]  /*51a90*/  IMAD.MOV.U32 R2, RZ, RZ, R6 ;  /* 0x000000ffff027224 */ /* 0x002fe200078e0006 */
[----:B------:R-:W-:-:S02]  /*51aa0*/  MOV R3, R16 ;  /* 0x0000001000037202 */ /* 0x000fc40000000f00 */
[----:B------:R-:W-:Y:S01]  /*51ab0*/  IADD3 R18, P3, R18, UR16, RZ ;  /* 0x0000001012127c10 */ /* 0x000fe2000ff7e0ff */
[----:B---3--:R-:W3:Y:S04]  /*51ac0*/  LDL.LU R16, [R1+0x1370] ;  /* 0x0013700001107983 */ /* 0x008ee80000300800 */
[----:B------:R-:W3:Y:S01]  /*51ad0*/  LDL.LU R6, [R1+0x1378] ;  /* 0x0013780001067983 */ /* 0x000ee20000300800 */
        /* <DEDUP_REMOVED lines=9> */
[----:B------:R-:W3:Y:S04]  /*51b70*/  LDL.LU R17, [R1+0x136c] ;  /* 0x00136c0001117983 */ /* 0x000ee80000300800 */
[----:B------:R-:W-:Y:S04]  /*51b80*/  STL [R1+0x11f4], R19 ;  /* 0x0011f41301007387 */ /* 0x000fe80000100800 */
[----:B------:R-:W3:Y:S01]  /*51b90*/  LDL.LU R8, [R1+0x1374] ;  /* 0x0013740001087983 */ /* 0x000ee20000300800 */
[----:B------:R-:W-:-:S03]  /*51ba0*/  IADD3 R9, P3, R9, UR16, RZ ;  /* 0x0000001009097c10 */ /* 0x000fc6000ff7e0ff */
[----:B------:R1:W-:Y:S04]  /*51bb0*/  LDGSTS.E [R5+0x12600], desc[UR14][R2.64], P0 ;  /* 0x1260000002057fae */ /* 0x0003e8000812184e */
[----:B------:R1:W-:Y:S02]  /*51bc0*/  STL [R1+0x1270], R7 ;  /* 0x0012700701007387 */ /* 0x0003e40000100800 */
[----:B-1----:R-:W-:Y:S01]  /*51bd0*/  IMAD.MOV.U32 R2, RZ, RZ, R18 ;  /* 0x000000ffff027224 */ /* 0x002fe200078e0012 */
[----:B------:R-:W-:-:S05]  /*51be0*/  MOV R3, R19 ;  /* 0x0000001300037202 */ /* 0x000fca0000000f00 */
[----:B------:R1:W-:Y:S02]  /*51bf0*/  LDGSTS.E [R5+0x12680], desc[UR14][R2.64], P1 ;  /* 0x1268000002057fae */ /* 0x0003e4000892184e */
[----:B-1----:R-:W-:Y:S01]  /*51c00*/  IMAD.MOV.U32 R2, RZ, RZ, R7 ;  /* 0x000000ffff027224 */ /* 0x002fe200078e0007 */
[----:B------:R-:W-:-:S04]  /*51c10*/  IADD3.X R14, R14, UR9, RZ, P2, !PT ;  /* 0x000000090e0e7c10 */ /* 0x000fc800097fe4ff */
[----:B------:R-:W-:Y:S01]  /*51c20*/  MOV R3, R14 ;  /* 0x0000000e00037202 */ /* 0x000fe20000000f00 */
[----:B------:R1:W-:Y:S01]  /*51c30*/  STL [R1+0x126c], R14 ;  /* 0x00126c0e01007387 */ /* 0x0003e20000100800 */
[----:B------:R-:W-:-:S03]  /*51c40*/  IADD3.X R15, R15, UR9, RZ, P3, !PT ;  /* 0x000000090f0f7c10 */ /* 0x000fc60009ffe4ff */
[----:B------:R1:W-:Y:S04]  /*51c50*/  STL [R1+0x1278], R9 ;  /* 0x0012780901007387 */ /* 0x0003e80000100800 */
[----:B------:R-:W3:Y:S04]  /*51c60*/  LDL.LU R7, [R1+0x13f0] ;  /* 0x0013f00001077983 */ /* 0x000ee80000300800 */
[----:B------:R1:W-:Y:S04]  /*51c70*/  STL [R1+0x1274], R15 ;  /* 0x0012740f01007387 */ /* 0x0003e80000100800 */
[----:B------:R1:W-:Y:S04]  /*51c80*/  LDGSTS.E [R5+0x12e00], desc[UR14][R2.64], P0 ;  /* 0x12e0000002057fae */ /* 0x0003e8000812184e */
[----:B-1----:R-:W3:Y:S01]  /*51c90*/  LDL.LU R14, [R1+0x13f8] ;  /* 0x0013f800010e7983 */ /* 0x002ee20000300800 */
[----:B------:R-:W-:Y:S01]  /*51ca0*/  IADD3 R4, P2, R4, UR16, RZ ;  /* 0x0000001004047c10 */ /* 0x000fe2000ff5e0ff */
[----:B------:R-:W-:-:S02]  /*51cb0*/  IMAD.MOV.U32 R2, RZ, RZ, R9 ;  /* 0x000000ffff027224 */ /* 0x000fc400078e0009 */
[----:B------:R-:W3:Y:S01]  /*51cc0*/  LDL.LU R9, [R1+0x13ec] ;  /* 0x0013ec0001097983 */ /* 0x000ee20000300800 */
[----:B------:R-:W-:-:S03]  /*51cd0*/  MOV R3, R15 ;  /* 0x0000000f00037202 */ /* 0x000fc60000000f00 */
[----:B------:R-:W3:Y:S01]  /*51ce0*/  LDL.LU R15, [R1+0x13f4] ;  /* 0x0013f400010f7983 */ /* 0x000ee20000300800 */
[----:B------:R-:W-:-:S03]  /*51cf0*/  IADD3 R10, P3, R10, UR16, RZ ;  /* 0x000000100a0a7c10 */ /* 0x000fc6000ff7e0ff */
[----:B------:R1:W-:Y:S04]  /*51d00*/  LDGSTS.E [R5+0x12e80], desc[UR14][R2.64], P1 ;  /* 0x12e8000002057fae */ /* 0x0003e8000892184e */
[----:B------:R-:W-:Y:S01]  /*51d10*/  STL [R1+0x12f0], R4 ;  /* 0x0012f00401007387 */ /* 0x000fe20000100800 */
[----:B-1----:R-:W-:Y:S01]  /*51d20*/  IMAD.MOV.U32 R2, RZ, RZ, R4 ;  /* 0x000000ffff027224 */ /* 0x002fe200078e0004 */
[----:B--2---:R-:W-:-:S04]  /*51d30*/  IADD3.X R11, R11, UR9, RZ, P2, !PT ;  /* 0x000000090b0b7c10 */ /* 0x004fc800097fe4ff */
[----:B------:R-:W-:Y:S01]  /*51d40*/  MOV R3, R11 ;  /* 0x0000000b00037202 */ /* 0x000fe20000000f00 */
[----:B------:R1:W-:Y:S01]  /*51d50*/  STL [R1+0x12ec], R11 ;  /* 0x0012ec0b01007387 */ /* 0x0003e20000100800 */
[----:B----4-:R-:W-:-:S03]  /*51d60*/  IADD3.X R12, R12, UR9, RZ, P3, !PT ;  /* 0x000000090c0c7c10 */ /* 0x010fc60009ffe4ff */
        /* <DEDUP_REMOVED lines=9> */
[----:B---3--:R-:W-:Y:S02]  /*51e00*/  IADD3 R16, P2, R16, UR16, RZ ;  /* 0x0000001010107c10 */ /* 0x008fe4000ff5e0ff */
[----:B------:R-:W-:Y:S01]  /*51e10*/  IADD3 R6, P3, R6, UR16, RZ ;  /* 0x0000001006067c10 */ /* 0x000fe2000ff7e0ff */
[----:B------:R1:W-:Y:S04]  /*51e20*/  LDGSTS.E [R5+0x13680], desc[UR14][R2.64], P1 ;  /* 0x1368000002057fae */ /* 0x0003e8000892184e */
[----:B------:R-:W-:Y:S01]  /*51e30*/  STL [R1+0x1370], R16 ;  /* 0x0013701001007387 */ /* 0x000fe20000100800 */
[----:B------:R-:W-:-:S05]  /*51e40*/  IADD3.X R17, R17, UR9, RZ, P2, !PT ;  /* 0x0000000911117c10 */ /* 0x000fca00097fe4ff */
[----:B------:R-:W-:Y:S01]  /*51e50*/  STL [R1+0x136c], R17 ;  /* 0x00136c1101007387 */ /* 0x000fe20000100800 */
[----:B------:R-:W-:-:S03]  /*51e60*/  IADD3.X R8, R8, UR9, RZ, P3, !PT ;  /* 0x0000000908087c10 */ /* 0x000fc60009ffe4ff */
[----:B------:R3:W-:Y:S04]  /*51e70*/  STL [R1+0x1378], R6 ;  /* 0x0013780601007387 */ /* 0x0007e80000100800 */
[----:B------:R3:W-:Y:S01]  /*51e80*/  STL [R1+0x1374], R8 ;  /* 0x0013740801007387 */ /* 0x0007e20000100800 */
[----:B-1----:R-:W-:-:S03]  /*51e90*/  IMAD.MOV.U32 R2, RZ, RZ, R16 ;  /* 0x000000ffff027224 */ /* 0x002fc600078e0010 */
[----:B------:R-:W2:Y:S01]  /*51ea0*/  LDL.LU R21, [R1+0x14ec] ;  /* 0x0014ec0001157983 */ /* 0x000ea20000300800 */
[----:B------:R-:W-:-:S03]  /*51eb0*/  MOV R3, R17 ;  /* 0x0000001100037202 */ /* 0x000fc60000000f00 */
[----:B------:R-:W2:Y:S04]  /*51ec0*/  LDL.LU R20, [R1+0x14f0] ;  /* 0x0014f00001147983 */ /* 0x000ea80000300800 */
[----:B------:R-:W2:Y:S04]  /*51ed0*/  LDL.LU R19, [R1+0x14f4] ;  /* 0x0014f40001137983 */ /* 0x000ea80000300800 */
[----:B------:R-:W2:Y:S04]  /*51ee0*/  LDL.LU R18, [R1+0x14f8] ;  /* 0x0014f80001127983 */ /* 0x000ea80000300800 */
[----:B------:R1:W-:Y:S02]  /*51ef0*/  LDGSTS.E [R5+0x13e00], desc[UR14][R2.64], P0 ;  /* 0x13e0000002057fae */ /* 0x0003e4000812184e */
[----:B-1----:R-:W-:Y:S01]  /*51f00*/  IMAD.MOV.U32 R2, RZ, RZ, R6 ;  /* 0x000000ffff027224 */ /* 0x002fe200078e0006 */
[----:B------:R-:W-:Y:S01]  /*51f10*/  MOV R3, R8 ;  /* 0x0000000800037202 */ /* 0x000fe20000000f00 */
[----:B---3--:R-:W3:Y:S04]  /*51f20*/  LDL.LU R6, [R1+0x1570] ;  /* 0x0015700001067983 */ /* 0x008ee80000300800 */
[----:B------:R-:W3:Y:S04]  /*51f30*/  LDL.LU R8, [R1+0x1578] ;  /* 0x0015780001087983 */ /* 0x000ee80000300800 */
[----:B------:R1:W-:Y:S01]  /*51f40*/  LDGSTS.E [R5+0x13e80], desc[UR14][R2.64], P1 ;  /* 0x13e8000002057fae */ /* 0x0003e2000892184e */
[----:B------:R-:W-:-:S05]  /*51f50*/  IADD3 R7, P2, R7, UR16, RZ ;  /* 0x0000001007077c10 */ /* 0x000fca000ff5e0ff */
[----:B------:R1:W-:Y:S02]  /*51f60*/  STL [R1+0x13f0], R7 ;  /* 0x0013f00701007387 */ /* 0x0003e40000100800 */
[----:B-1----:R-:W-:Y:S01]  /*51f70*/  IMAD.MOV.U32 R2, RZ, RZ, R7 ;  /* 0x000000ffff027224 */ /* 0x002fe200078e0007 */
[----:B------:R-:W-:Y:S02]  /*51f80*/  IADD3 R14, P3, R14, UR16, RZ ;  /* 0x000000100e0e7c10 */ /* 0x000fe4000ff7e0ff */
[----:B------:R-:W-:-:S05]  /*51f90*/  IADD3.X R9, R9, UR9, RZ, P2, !PT ;  /* 0x0000000909097c10 */ /* 0x000fca00097fe4ff */
[----:B------:R1:W-:Y:S01]  /*51fa0*/  STL [R1+0x13ec], R9 ;  /* 0x0013ec0901007387 */ /* 0x0003e20000100800 */
[----:B------:R-:W-:-:S03]  /*51fb0*/  IADD3.X R15, R15, UR9, RZ, P3, !PT ;  /* 0x000000090f0f7c10 */ /* 0x000fc60009ffe4ff */
[----:B------:R1:W-:Y:S04]  /*51fc0*/  STL [R1+0x13f8], R14 ;  /* 0x0013f80e01007387 */ /* 0x0003e80000100800 */
[----:B------:R-:W3:Y:S01]  /*51fd0*/  LDL.LU R7, [R1+0x156c] ;  /* 0x00156c0001077983 */ /* 0x000ee20000300800 */
[----:B------:R-:W-:-:S03]  /*51fe0*/  MOV R3, R9 ;  /* 0x0000000900037202 */ /* 0x000fc60000000f00 */
[----:B------:R2:W-:Y:S04]  /*51ff0*/  STL [R1+0x13f4], R15 ;  /* 0x0013f40f01007387 */ /* 0x0005e80000100800 */
[----:B-1----:R-:W3:Y:S04]  /*52000*/  LDL.LU R9, [R1+0x1574] ;  /* 0x0015740001097983 */ /* 0x002ee80000300800 */
[----:B------:R1:W-:Y:S04]  /*52010*/  LDGSTS.E [R5+0x14600], desc[UR14][R2.64], P0 ;  /* 0x1460000002057fae */ /* 0x0003e8000812184e */
[----:B------:R-:W3:Y:S01]  /*52020*/  LDL.LU R16, [R1+0x15f0] ;  /* 0x0015f00001107983 */ /* 0x000ee20000300800 */
[----:B-1----:R-:W-:Y:S01]  /*52030*/  IMAD.MOV.U32 R2, RZ, RZ, R14 ;  /* 0x000000ffff027224 */ /* 0x002fe200078e000e */
[----:B------:R-:W-:-:S02]  /*52040*/  MOV R3, R15 ;  /* 0x0000000f00037202 */ /* 0x000fc40000000f00 */
[----:B------:R-:W3:Y:S04]  /*52050*/  LDL.LU R14, [R1+0x15f8] ;  /* 0x0015f800010e7983 */ /* 0x000ee80000300800 */
[----:B------:R1:W-:Y:S01]  /*52060*/  LDGSTS.E [R5+0x14680], desc[UR14][R2.64], P1 ;  /* 0x1468000002057fae */ /* 0x0003e2000892184e */
[----:B----4-:R-:W-:-:S05]  /*52070*/  IADD3 R11, P2, R11, UR16, RZ ;  /* 0x000000100b0b7c10 */ /* 0x010fca000ff5e0ff */
[----:B------:R-:W-:Y:S01]  /*52080*/  STL [R1+0x1470], R11 ;  /* 0x0014700b01007387 */ /* 0x000fe20000100800 */
[----:B------:R-:W-:Y:S02]  /*52090*/  IADD3 R4, P3, R4, UR16, RZ ;  /* 0x0000001004047c10 */ /* 0x000fe4000ff7e0ff */
        /* <DEDUP_REMOVED lines=17> */
[----:B------:R-:W-:Y:S01]  /*521b0*/  IADD3 R18, P3, R18, UR16, RZ ;  /* 0x0000001012127c10 */ /* 0x000fe2000ff7e0ff */
[----:B------:R1:W-:Y:S01]  /*521c0*/  LDGSTS.E [R5+0x14e80], desc[UR14][R2.64], P1 ;  /* 0x14e8000002057fae */ /* 0x0003e2000892184e */
[----:B------:R-:W-:Y:S02]  /*521d0*/  IADD3.X R21, R21, UR9, RZ, P2, !PT ;  /* 0x0000000915157c10 */ /* 0x000fe400097fe4ff */
[----:B------:R-:W-:Y:S01]  /*521e0*/  IADD3.X R19, R19, UR9, RZ, P3, !PT ;  /* 0x0000000913137c10 */ /* 0x000fe20009ffe4ff */
[----:B------:R-:W-:Y:S01]  /*521f0*/  STL [R1+0x14f0], R20 ;  /* 0x0014f01401007387 */ /* 0x000fe20000100800 */
[----:B-1----:R-:W-:Y:S01]  /*52200*/  IMAD.MOV.U32 R2, RZ, RZ, R20 ;  /* 0x000000ffff027224 */ /* 0x002fe200078e0014 */
[----:B------:R-:W-:Y:S02]  /*52210*/  MOV R3, R21 ;  /* 0x0000001500037202 */ /* 0x000fe40000000f00 */
[----:B---3--:R-:W-:-:S03]  /*52220*/  IADD3 R6, P2, R6, UR16, RZ ;  /* 0x0000001006067c10 */ /* 0x008fc6000ff5e0ff */
        /* <DEDUP_REMOVED lines=12> */
[----:B------:R1:W-:Y:S01]  /*522f0*/  STL [R1+0x156c], R7 ;  /* 0x00156c0701007387 */ /* 0x0003e20000100800 */
[----:B------:R-:W-:-:S03]  /*52300*/  IADD3.X R9, R9, UR9, RZ, P3, !PT ;  /* 0x0000000909097c10 */ /* 0x000fc60009ffe4ff */
[----:B------:R-:W-:Y:S04]  /*52310*/  STL [R1+0x1578], R8 ;  /* 0x0015780801007387 */ /* 0x000fe80000100800 */
[----:B------:R3:W-:Y:S04]  /*52320*/  LDGSTS.E [R5+0x15e00], desc[UR14][R2.64], P0 ;  /* 0x15e0000002057fae */ /* 0x0007e8000812184e */
[----:B-1----:R-:W2:Y:S04]  /*52330*/  LDL.LU.64 R6, [R1+0xa28] ;  /* 0x000a280001067983 */ /* 0x002ea80000300a00 */
[----:B------:R1:W-:Y:S01]  /*52340*/  STL [R1+0x1574], R9 ;  /* 0x0015740901007387 */ /* 0x0003e20000100800 */
[----:B---3--:R-:W-:Y:S01]  /*52350*/  IMAD.MOV.U32 R2, RZ, RZ, R8 ;  /* 0x000000ffff027224 */ /* 0x008fe200078e0008 */
[----:B------:R-:W-:-:S02]  /*52360*/  MOV R3, R9 ;  /* 0x0000000900037202 */ /* 0x000fc40000000f00 */
[----:B-1----:R-:W3:Y:S01]  /*52370*/  LDL.LU.64 R8, [R1+0xa20] ;  /* 0x000a200001087983 */ /* 0x002ee20000300a00 */
[----:B------:R-:W-:-:S03]  /*52380*/  IADD3 R16, P2, R16, UR16, RZ ;  /* 0x0000001010107c10 */ /* 0x000fc6000ff5e0ff */
[----:B------:R-:W3:Y:S01]  /*52390*/  LDL.LU.64 R24, [R1+0x9d0] ;  /* 0x0009d00001187983 */ /* 0x000ee20000300a00 */
[----:B------:R-:W-:-:S03]  /*523a0*/  IADD3 R14, P3, R14, UR16, RZ ;  /* 0x000000100e0e7c10 */ /* 0x000fc6000ff7e0ff */
[----:B------:R-:W3:Y:S04]  /*523b0*/  LDL.LU.64 R22, [R1+0x9c8] ;  /* 0x0009c80001167983 */ /* 0x000ee80000300a00 */
[----:B------:R1:W-:Y:S04]  /*523c0*/  LDGSTS.E [R5+0x15e80], desc[UR14][R2.64], P1 ;  /* 0x15e8000002057fae */ /* 0x0003e8000892184e */
[----:B------:R-:W-:Y:S01]  /*523d0*/  STL [R1+0x15f0], R16 ;  /* 0x0015f01001007387 */ /* 0x000fe20000100800 */
[----:B-1----:R-:W-:Y:S01]  /*523e0*/  IMAD.MOV.U32 R2, RZ, RZ, R16 ;  /* 0x000000ffff027224 */ /* 0x002fe200078e0010 */
[----:B----4-:R-:W-:-:S04]  /*523f0*/  IADD3.X R17, R17, UR9, RZ, P2, !PT ;  /* 0x0000000911117c10 */ /* 0x010fc800097fe4ff */
[----:B------:R-:W-:Y:S02]  /*52400*/  MOV R3, R17 ;  /* 0x0000001100037202 */ /* 0x000fe40000000f00 */
[----:B------:R-:W-:-:S03]  /*52410*/  IADD3.X R15, R15, UR9, RZ, P3, !PT ;  /* 0x000000090f0f7c10 */ /* 0x000fc60009ffe4ff */
[----:B------:R1:W-:Y:S01]  /*52420*/  LDGSTS.E [R5+0x16600], desc[UR14][R2.64], P0 ;  /* 0x1660000002057fae */ /* 0x0003e2000812184e */
[----:B--2---:R-:W-:-:S03]  /*52430*/  IADD3 R11, P2, R11, UR16, RZ ;  /* 0x000000100b0b7c10 */ /* 0x004fc6000ff5e0ff */
[----:B------:R-:W-:Y:S01]  /*52440*/  STL [R1+0x15ec], R17 ;  /* 0x0015ec1101007387 */ /* 0x000fe20000100800 */
[----:B------:R-:W-:Y:S01]  /*52450*/  IADD3.X R12, R12, UR9, RZ, P2, !PT ;  /* 0x000000090c0c7c10 */ /* 0x000fe200097fe4ff */
[----:B-1----:R-:W-:Y:S01]  /*52460*/  IMAD.MOV.U32 R2, RZ, RZ, R14 ;  /* 0x000000ffff027224 */ /* 0x002fe200078e000e */
[----:B------:R-:W-:Y:S01]  /*52470*/  MOV R3, R15 ;  /* 0x0000000f00037202 */ /* 0x000fe20000000f00 */
[----:B------:R-:W-:Y:S04]  /*52480*/  STL [R1+0x15f8], R14 ;  /* 0x0015f80e01007387 */ /* 0x000fe80000100800 */
[----:B------:R-:W-:Y:S04]  /*52490*/  STL [R1+0x15f4], R15 ;  /* 0x0015f40f01007387 */ /* 0x000fe80000100800 */
[----:B------:R1:W-:Y:S04]  /*524a0*/  STL [R1+0x1670], R11 ;  /* 0x0016700b01007387 */ /* 0x0003e80000100800 */
[----:B------:R2:W-:Y:S01]  /*524b0*/  LDGSTS.E [R5+0x16680], desc[UR14][R2.64], P1 ;  /* 0x1668000002057fae */ /* 0x0005e2000892184e */
[----:B------:R-:W-:-:S03]  /*524c0*/  IADD3 R4, P3, R4, UR16, RZ ;  /* 0x0000001004047c10 */ /* 0x000fc6000ff7e0ff */
[----:B------:R4:W-:Y:S01]  /*524d0*/  STL [R1+0x166c], R12 ;  /* 0x00166c0c01007387 */ /* 0x0009e20000100800 */
[----:B------:R-:W-:-:S03]  /*524e0*/  IADD3.X R10, R10, UR9, RZ, P3, !PT ;  /* 0x000000090a0a7c10 */ /* 0x000fc60009ffe4ff */
[----:B------:R3:W-:Y:S01]  /*524f0*/  STL [R1+0x1678], R4 ;  /* 0x0016780401007387 */ /* 0x0007e20000100800 */
[----:B--2---:R-:W-:-:S03]  /*52500*/  IMAD.MOV.U32 R2, RZ, RZ, R11 ;  /* 0x000000ffff027224 */ /* 0x004fc600078e000b */
[----:B-1----:R-:W2:Y:S01]  /*52510*/  LDL.LU R11, [R1+0x1000] ;  /* 0x00100000010b7983 */ /* 0x002ea20000300800 */
[----:B------:R-:W-:-:S03]  /*52520*/  MOV R3, R12 ;  /* 0x0000000c00037202 */ /* 0x000fc60000000f00 */
[----:B------:R1:W-:Y:S04]  /*52530*/  STL [R1+0x1674], R10 ;  /* 0x0016740a01007387 */ /* 0x0003e80000100800 */
[----:B----4-:R-:W4:Y:S04]  /*52540*/  LDL.LU R12, [R1+0x1008] ;  /* 0x00100800010c7983 */ /* 0x010f280000300800 */
[----:B------:R-:W4:Y:S04]  /*52550*/  LDL.LU R21, [R1+0xffc] ;  /* 0x000ffc0001157983 */ /* 0x000f280000300800 */
[----:B------:R-:W4:Y:S04]  /*52560*/  LDL.LU R20, [R1+0x1004] ;  /* 0x0010040001147983 */ /* 0x000f280000300800 */
[----:B------:R-:W4:Y:S04]  /*52570*/  LDL.LU R19, [R1+0x107c] ;  /* 0x00107c0001137983 */ /* 0x000f280000300800 */
[----:B------:R-:W4:Y:S04]  /*52580*/  LDL.LU R18, [R1+0x1080] ;  /* 0x0010800001127983 */ /* 0x000f280000300800 */
[----:B------:R-:W4:Y:S04]  /*52590*/  LDL.LU R17, [R1+0x1084] ;  /* 0x0010840001117983 */ /* 0x000f280000300800 */
[----:B------:R-:W4:Y:S04]  /*525a0*/  LDL.LU R15, [R1+0x1088] ;  /* 0x00108800010f7983 */ /* 0x000f280000300800 */
[----:B------:R1:W-:Y:S02]  /*525b0*/  LDGSTS.E [R5+0x16e00], desc[UR14][R2.64], P0 ;  /* 0x16e0000002057fae */ /* 0x0003e4000812184e */
[----:B-1----:R-:W-:Y:S01]  /*525c0*/  IMAD.MOV.U32 R2, RZ, RZ, R4 ;  /* 0x000000ffff027224 */ /* 0x002fe200078e0004 */
[----:B------:R-:W-:-:S05]  /*525d0*/  MOV R3, R10 ;  /* 0x0000000a00037202 */ /* 0x000fca0000000f00 */
[----:B------:R1:W-:Y:S02]  /*525e0*/  LDGSTS.E [R5+0x16e80], desc[UR14][R2.64], P1 ;  /* 0x16e8000002057fae */ /* 0x0003e4000892184e */
[----:B-1----:R-:W-:-:S04]  /*525f0*/  IADD3 R3, P2, R6, UR16, RZ ;  /* 0x0000001006037c10 */ /* 0x002fc8000ff5e0ff */
[----:B------:R-:W-:-:S04]  /*52600*/  IADD3.X R2, R7, UR9, RZ, P2, !PT ;  /* 0x0000000907027c10 */ /* 0x000fc800097fe4ff */
[----:B------:R-:W-:Y:S02]  /*52610*/  LOP3.LUT R3, R3, R2, RZ, 0x3c, !PT ;  /* 0x0000000203037212 */ /* 0x000fe400078e3cff */
[----:B---3--:R-:W-:-:S04]  /*52620*/  IADD3 R6, P2, R8, UR16, RZ ;  /* 0x0000001008067c10 */ /* 0x008fc8000ff5e0ff */
[----:B------:R-:W-:Y:S02]  /*52630*/  IADD3.X R4, R9, UR9, RZ, P2, !PT ;  /* 0x0000000909047c10 */ /* 0x000fe400097fe4ff */
[----:B------:R-:W-:Y:S02]  /*52640*/  IADD3 R8, P2, R24, UR16, RZ ;  /* 0x0000001018087c10 */ /* 0x000fe4000ff5e0ff */
[----:B------:R-:W-:Y:S02]  /*52650*/  LOP3.LUT R2, R3, R2, RZ, 0x3c, !PT ;  /* 0x0000000203027212 */ /* 0x000fe400078e3cff */
[----:B------:R-:W-:Y:S02]  /*52660*/  IADD3.X R7, R25, UR9, RZ, P2, !PT ;  /* 0x0000000919077c10 */ /* 0x000fe400097fe4ff */
[----:B------:R-:W-:Y:S01]  /*52670*/  IADD3 R10, P2, R22, UR16, RZ ;  /* 0x00000010160a7c10 */ /* 0x000fe2000ff5e0ff */
[----:B------:R-:W-:Y:S01]  /*52680*/  IMAD.MOV.U32 R26, RZ, RZ, R6 ;  /* 0x000000ffff1a7224 */ /* 0x000fe200078e0006 */
[----:B------:R-:W-:Y:S01]  /*52690*/  LOP3.LUT R3, R3, R2, RZ, 0x3c, !PT ;  /* 0x0000000203037212 */ /* 0x000fe200078e3cff */
[----:B------:R-:W-:Y:S01]  /*526a0*/  IMAD.MOV.U32 R24, RZ, RZ, R8 ;  /* 0x000000ffff187224 */ /* 0x000fe200078e0008 */
[----:B------:R-:W-:-:S02]  /*526b0*/  IADD3.X R9, R23, UR9, RZ, P2, !PT ;  /* 0x0000000917097c10 */ /* 0x000fc400097fe4ff */
[----:B------:R-:W-:Y:S02]  /*526c0*/  MOV R27, R4 ;  /* 0x00000004001b7202 */ /* 0x000fe40000000f00 */
[----:B------:R-:W-:Y:S01]  /*526d0*/  MOV R25, R7 ;  /* 0x0000000700197202 */ /* 0x000fe20000000f00 */
[----:B------:R-:W-:Y:S01]  /*526e0*/  IMAD.MOV.U32 R22, RZ, RZ, R10 ;  /* 0x000000ffff167224 */ /* 0x000fe200078e000a */
[----:B------:R-:W-:Y:S01]  /*526f0*/  MOV R23, R9 ;  /* 0x0000000900177202 */ /* 0x000fe20000000f00 */
[----:B------:R1:W-:Y:S04]  /*52700*/  STL.64 [R1+0xa28], R2 ;  /* 0x000a280201007387 */ /* 0x0003e80000100a00 */
[----:B------:R-:W-:Y:S04]  /*52710*/  STL.64 [R1+0xa20], R26 ;  /* 0x000a201a01007387 */ /* 0x000fe80000100a00 */
[----:B------:R-:W-:Y:S04]  /*52720*/  STL.64 [R1+0x9d0], R24 ;  /* 0x0009d01801007387 */ /* 0x000fe80000100a00 */
[----:B------:R-:W3:Y:S04]  /*52730*/  LDL.LU R14, [R1+0x1100] ;  /* 0x00110000010e7983 */ /* 0x000ee80000300800 */
[----:B------:R1:W-:Y:S04]  /*52740*/  LDGSTS.E [R5+0x17600], desc[UR14][R2.64], P0 ;  /* 0x1760000002057fae */ /* 0x0003e8000812184e */
[----:B------:R-:W-:Y:S04]  /*52750*/  STL.64 [R1+0x9c8], R22 ;  /* 0x0009c81601007387 */ /* 0x000fe80000100a00 */
[----:B------:R-:W-:Y:S04]  /*52760*/  LDGSTS.E [R5+0x17680], desc[UR14][R26.64], P1 ;  /* 0x176800001a057fae */ /* 0x000fe8000892184e */
[----:B-1----:R-:W3:Y:S04]  /*52770*/  LDL.LU R3, [R1+0x1108] ;  /* 0x0011080001037983 */ /* 0x002ee80000300800 */
[----:B------:R-:W3:Y:S01]  /*52780*/  LDL.LU R16, [R1+0x10fc] ;  /* 0x0010fc0001107983 */ /* 0x000ee20000300800 */
[----:B------:R-:W-:-:S03]  /*52790*/  LOP3.LUT R2, R13, 0x70, RZ, 0x3c, !PT ;  /* 0x000000700d027812 */ /* 0x000fc600078e3cff */
[----:B------:R-:W3:Y:S02]  /*527a0*/  LDL.LU R10, [R1+0x1104] ;  /* 0x00110400010a7983 */ /* 0x000ee40000300800 */
[----:B------:R-:W-:Y:S02]  /*527b0*/  VIADD R2, R2, UR18 ;  /* 0x0000001202027c36 */ /* 0x000fe40008000000 */
[----:B------:R-:W-:Y:S04]  /*527c0*/  LDGSTS.E [R5+0x17e00], desc[UR14][R24.64], P0 ;  /* 0x17e0000018057fae */ /* 0x000fe8000812184e */
[----:B------:R1:W-:Y:S01]  /*527d0*/  LDGSTS.E [R5+0x17e80], desc[UR14][R22.64], P1 ;  /* 0x17e8000016057fae */ /* 0x0003e2000892184e */
[----:B--2---:R-:W-:-:S04]  /*527e0*/  IADD3 R11, P2, R11, UR16, RZ ;  /* 0x000000100b0b7c10 */ /* 0x004fc8000ff5e0ff */
[----:B------:R-:W-:Y:S02]  /*527f0*/  MOV R4, R11 ;  /* 0x0000000b00047202 */ /* 0x000fe40000000f00 */
[----:B----4-:R-:W-:Y:S02]  /*52800*/  IADD3 R12, P3, R12, UR16, RZ ;  /* 0x000000100c0c7c10 */ /* 0x010fe4000ff7e0ff */
[----:B------:R-:W-:Y:S01]  /*52810*/  IADD3.X R21, R21, UR9, RZ, P2, !PT ;  /* 0x0000000915157c10 */ /* 0x000fe200097fe4ff */
[----:B------:R2:W-:Y:S01]  /*52820*/  STL [R1+0x1000], R11 ;  /* 0x0010000b01007387 */ /* 0x0005e20000100800 */
[----:B------:R-:W-:-:S03]  /*52830*/  IADD3.X R20, R20, UR9, RZ, P3, !PT ;  /* 0x0000000914147c10 */ /* 0x000fc60009ffe4ff */
[----:B-1----:R-:W-:Y:S01]  /*52840*/  IMAD.MOV.U32 R5, RZ, RZ, R21 ;  /* 0x000000ffff057224 */ /* 0x002fe200078e0015 */
[----:B------:R-:W-:Y:S04]  /*52850*/  STL [R1+0xffc], R21 ;  /* 0x000ffc1501007387 */ /* 0x000fe80000100800 */
[----:B------:R1:W-:Y:S04]  /*52860*/  STL [R1+0x1008], R12 ;  /* 0x0010080c01007387 */ /* 0x0003e80000100800 */
[----:B--2---:R-:W2:Y:S04]  /*52870*/  LDL.LU R11, [R1+0x1180] ;  /* 0x00118000010b7983 */ /* 0x004ea80000300800 */
[----:B------:R-:W-:Y:S04]  /*52880*/  STL [R1+0x1004], R20 ;  /* 0x0010041401007387 */ /* 0x000fe80000100800 */
[----:B------:R4:W-:Y:S04]  /*52890*/  LDGSTS.E [R2+0x10700], desc[UR14][R4.64], P0 ;  /* 0x1070000004027fae */ /* 0x0009e8000812184e */
[----:B------:R-:W2:Y:S01]  /*528a0*/  LDL.LU R6, [R1+0x1188] ;  /* 0x0011880001067983 */ /* 0x000ea20000300800 */
[----:B----4-:R-:W-:-:S03]  /*528b0*/  MOV R4, R12 ;  /* 0x0000000c00047202 */ /* 0x010fc60000000f00 */
[----:B-1----:R-:W4:Y:S01]  /*528c0*/  LDL.LU R12, [R1+0x117c] ;  /* 0x00117c00010c7983 */ /* 0x002f220000300800 */
[----:B------:R-:W-:-:S03]  /*528d0*/  IADD3 R18, P2, R18, UR16, RZ ;  /* 0x0000001012127c10 */ /* 0x000fc6000ff5e0ff */
[----:B------:R-:W4:Y:S01]  /*528e0*/  LDL.LU R8, [R1+0x1184] ;  /* 0x0011840001087983 */ /* 0x000f220000300800 */
[----:B------:R-:W-:Y:S02]  /*528f0*/  IADD3 R15, P3, R15, UR16, RZ ;  /* 0x000000100f0f7c10 */ /* 0x000fe4000ff7e0ff */
[----:B------:R-:W-:Y:S01]  /*52900*/  IADD3.X R19, R19, UR9, RZ, P2, !PT ;  /* 0x0000000913137c10 */ /* 0x000fe200097fe4ff */
[----:B------:R-:W-:Y:S01]  /*52910*/  STL [R1+0x1080], R18 ;  /* 0x0010801201007387 */ /* 0x000fe20000100800 */
[----:B------:R-:W-:Y:S01]  /*52920*/  IADD3.X R17, R17, UR9, RZ, P3, !PT ;  /* 0x0000000911117c10 */ /* 0x000fe20009ffe4ff */
[----:B------:R-:W-:Y:S02]  /*52930*/  IMAD.MOV.U32 R5, RZ, RZ, R20 ;  /* 0x000000ffff057224 */ /* 0x000fe400078e0014 */
[----:B------:R-:W-:Y:S04]  /*52940*/  STL [R1+0x107c], R19 ;  /* 0x00107c1301007387 */ /* 0x000fe80000100800 */
[----:B------:R1:W-:Y:S04]  /*52950*/  STL [R1+0x1088], R15 ;  /* 0x0010880f01007387 */ /* 0x0003e80000100800 */
[----:B------:R-:W4:Y:S04]  /*52960*/  LDL.LU R7, [R1+0x1200] ;  /* 0x0012000001077983 */ /* 0x000f280000300800 */
[----:B------:R-:W-:Y:S04]  /*52970*/  STL [R1+0x1084], R17 ;  /* 0x0010841101007387 */ /* 0x000fe80000100800 */
[----:B------:R1:W-:Y:S04]  /*52980*/  LDGSTS.E [R2+0x10780], desc[UR14][R4.64], P1 ;  /* 0x1078000004027fae */ /* 0x0003e8000892184e */
[----:B------:R-:W4:Y:S04]  /*52990*/  LDL.LU R13, [R1+0x1208] ;  /* 0x00120800010d7983 */ /* 0x000f280000300800 */
[----:B------:R-:W4:Y:S01]  /*529a0*/  LDL.LU R9, [R1+0x11fc] ;  /* 0x0011fc0001097983 */ /* 0x000f220000300800 */
[----:B-1----:R-:W-:Y:S01]  /*529b0*/  MOV R4, R18 ;  /* 0x0000001200047202 */ /* 0x002fe20000000f00 */
[----:B------:R-:W-:-:S05]  /*529c0*/  IMAD.MOV.U32 R5, RZ, RZ, R19 ;  /* 0x000000ffff057224 */ /* 0x000fca00078e0013 */
[----:B------:R1:W-:Y:S02]  /*529d0*/  LDGSTS.E [R2+0x10f00], desc[UR14][R4.64], P0 ;  /* 0x10f0000004027fae */ /* 0x0003e4000812184e */
[----:B-1----:R-:W-:Y:S02]  /*529e0*/  MOV R4, R15 ;  /* 0x0000000f00047202 */ /* 0x002fe40000000f00 */
[----:B------:R-:W4:Y:S01]  /*529f0*/  LDL.LU R15, [R1+0x1204] ;  /* 0x00120400010f7983 */ /* 0x000f220000300800 */
[----:B------:R-:W-:-:S05]  /*52a00*/  IMAD.MOV.U32 R5, RZ, RZ, R17 ;  /* 0x000000ffff057224 */ /* 0x000fca00078e0011 */
[----:B------:R1:W-:Y:S01]  /*52a10*/  LDGSTS.E [R2+0x10f80], desc[UR14][R4.64], P1 ;  /* 0x10f8000004027fae */ /* 0x0003e2000892184e */
[----:B---3--:R-:W-:-:S05]  /*52a20*/  IADD3 R14, P2, R14, UR16, RZ ;  /* 0x000000100e0e7c10 */ /* 0x008fca000ff5e0ff */
[----:B------:R3:W-:Y:S01]  /*52a30*/  STL [R1+0x1100], R14 ;  /* 0x0011000e01007387 */ /* 0x0007e20000100800 */
[----:B-1----:R-:W-:Y:S02]  /*52a40*/  MOV R4, R14 ;  /* 0x0000000e00047202 */ /* 0x002fe40000000f00 */
[----:B------:R-:W-:Y:S02]  /*52a50*/  IADD3 R3, P3, R3, UR16, RZ ;  /* 0x0000001003037c10 */ /* 0x000fe4000ff7e0ff */
[----:B------:R-:W-:Y:S02]  /*52a60*/  IADD3.X R16, R16, UR9, RZ, P2, !PT ;  /* 0x0000000910107c10 */ /* 0x000fe400097fe4ff */
[----:B------:R-:W-:-:S03]  /*52a70*/  IADD3.X R10, R10, UR9, RZ, P3, !PT ;  /* 0x000000090a0a7c10 */ /* 0x000fc60009ffe4ff */
[----:B------:R1:W-:Y:S04]  /*52a80*/  STL [R1+0x10fc], R16 ;  /* 0x0010fc1001007387 */ /* 0x0003e80000100800 */
[----:B------:R1:W-:Y:S01]  /*52a90*/  STL [R1+0x1108], R3 ;  /* 0x0011080301007387 */ /* 0x0003e20000100800 */
[----:B------:R-:W-:-:S03]  /*52aa0*/  IMAD.MOV.U32 R5, RZ, RZ, R16 ;  /* 0x000000ffff057224 */ /* 0x000fc600078e0010 */
[----:B---3--:R-:W3:Y:S04]  /*52ab0*/  LDL.LU R14, [R1+0x1280] ;  /* 0x00128000010e7983 */ /* 0x008ee80000300800 */
[----:B------:R1:W-:Y:S04]  /*52ac0*/  STL [R1+0x1104], R10 ;  /* 0x0011040a01007387 */ /* 0x0003e80000100800 */
[----:B------:R-:W3:Y:S04]  /*52ad0*/  LDL.LU R17, [R1+0x1288] ;  /* 0x0012880001117983 */ /* 0x000ee80000300800 */
[----:B-1----:R-:W3:Y:S04]  /*52ae0*/  LDL.LU R16, [R1+0x127c] ;  /* 0x00127c0001107983 */ /* 0x002ee80000300800 */
[----:B------:R-:W3:Y:S04]  /*52af0*/  LDL.LU R18, [R1+0x1284] ;  /* 0x0012840001127983 */ /* 0x000ee80000300800 */
[----:B------:R1:W-:Y:S02]  /*52b00*/  LDGSTS.E [R2+0x11700], desc[UR14][R4.64], P0 ;  /* 0x1170000004027fae */ /* 0x0003e4000812184e */
[----:B-1----:R-:W-:Y:S01]  /*52b10*/  MOV R4, R3 ;  /* 0x0000000300047202 */ /* 0x002fe20000000f00 */
[----:B------:R-:W-:Y:S01]  /*52b20*/  IMAD.MOV.U32 R5, RZ, RZ, R10 ;  /* 0x000000ffff057224 */ /* 0x000fe200078e000a */
[----:B------:R-:W3:Y:S04]  /*52b30*/  LDL.LU R3, [R1+0x1300] ;  /* 0x0013000001037983 */ /* 0x000ee80000300800 */
[----:B------:R-:W3:Y:S04]  /*52b40*/  LDL.LU R10, [R1+0x1308] ;  /* 0x00130800010a7983 */ /* 0x000ee80000300800 */
[----:B------:R1:W-:Y:S01]  /*52b50*/  LDGSTS.E [R2+0x11780], desc[UR14][R4.64], P1 ;  /* 0x1178000004027fae */ /* 0x0003e2000892184e */
[----:B--2---:R-:W-:-:S05]  /*52b60*/  IADD3 R11, P2, R11, UR16, RZ ;  /* 0x000000100b0b7c10 */ /* 0x004fca000ff5e0ff */
[----:B------:R2:W-:Y:S01]  /*52b70*/  STL [R1+0x1180], R11 ;  /* 0x0011800b01007387 */ /* 0x0005e20000100800 */
[----:B-1----:R-:W-:Y:S02]  /*52b80*/  MOV R4, R11 ;  /* 0x0000000b00047202 */ /* 0x002fe40000000f00 */
[----:B------:R-:W-:Y:S02]  /*52b90*/  IADD3 R6, P3, R6, UR16, RZ ;  /* 0x0000001006067c10 */ /* 0x000fe4000ff7e0ff */
[----:B----4-:R-:W-:Y:S02]  /*52ba0*/  IADD3.X R12, R12, UR9, RZ, P2, !PT ;  /* 0x000000090c0c7c10 */ /* 0x010fe400097fe4ff */
[----:B------:R-:W-:-:S03]  /*52bb0*/  IADD3.X R8, R8, UR9, RZ, P3, !PT ;  /* 0x0000000908087c10 */ /* 0x000fc60009ffe4ff */
[----:B------:R1:W-:Y:S04]  /*52bc0*/  STL [R1+0x117c], R12 ;  /* 0x00117c0c01007387 */ /* 0x0003e80000100800 */
[----:B------:R-:W-:Y:S04]  /*52bd0*/  STL [R1+0x1188], R6 ;  /* 0x0011880601007387 */ /* 0x000fe80000100800 */
[----:B--2---:R-:W2:Y:S01]  /*52be0*/  LDL.LU R11, [R1+0x12fc] ;  /* 0x0012fc00010b7983 */ /* 0x004ea20000300800 */
[----:B------:R-:W-:-:S03]  /*52bf0*/  IMAD.MOV.U32 R5, RZ, RZ, R12 ;  /* 0x000000ffff057224 */ /* 0x000fc600078e000c */
[----:B------:R4:W-:Y:S04]  /*52c00*/  STL [R1+0x1184], R8 ;  /* 0x0011840801007387 */ /* 0x0009e80000100800 */
[----:B-1----:R-:W2:Y:S01]  /*52c10*/  LDL.LU R12, [R1+0x1304] ;  /* 0x00130400010c7983 */ /* 0x002ea20000300800 */
[----:B------:R-:W-:-:S03]  /*52c20*/  IADD3 R7, P2, R7, UR16, RZ ;  /* 0x0000001007077c10 */ /* 0x000fc6000ff5e0ff */
[----:B------:R1:W-:Y:S01]  /*52c30*/  LDGSTS.E [R2+0x11f00], desc[UR14][R4.64], P0 ;  /* 0x11f0000004027fae */ /* 0x0003e2000812184e */
[----:B------:R-:W-:Y:S02]  /*52c40*/  IADD3 R13, P3, R13, UR16, RZ ;  /* 0x000000100d0d7c10 */ /* 0x000fe4000ff7e0ff */
[----:B------:R-:W-:Y:S01]  /*52c50*/  IADD3.X R9, R9, UR9, RZ, P2, !PT ;  /* 0x0000000909097c10 */ /* 0x000fe200097fe4ff */
[----:B-1----:R-:W-:Y:S01]  /*52c60*/  IMAD.MOV.U32 R5, RZ, RZ, R8 ;  /* 0x000000ffff057224 */ /* 0x002fe200078e0008 */
[----:B------:R-:W-:Y:S01]  /*52c70*/  MOV R4, R6 ;  /* 0x0000000600047202 */ /* 0x000fe20000000f00 */
[----:B----4-:R-:W4:Y:S04]  /*52c80*/  LDL.LU R8, [R1+0x1380] ;  /* 0x0013800001087983 */ /* 0x010f280000300800 */
[----:B------:R-:W4:Y:S04]  /*52c90*/  LDL.LU R6, [R1+0x1388] ;  /* 0x0013880001067983 */ /* 0x000f280000300800 */
[----:B------:R-:W-:Y:S04]  /*52ca0*/  STL [R1+0x1200], R7 ;  /* 0x0012000701007387 */ /* 0x000fe80000100800 */
[----:B------:R1:W-:Y:S04]  /*52cb0*/  LDGSTS.E [R2+0x11f80], desc[UR14][R4.64], P1 ;  /* 0x11f8000004027fae */ /* 0x0003e8000892184e */
[----:B------:R1:W-:Y:S04]  /*52cc0*/  STL [R1+0x11fc], R9 ;  /* 0x0011fc0901007387 */ /* 0x0003e80000100800 */
[----:B------:R-:W-:Y:S01]  /*52cd0*/  STL [R1+0x1208], R13 ;  /* 0x0012080d01007387 */ /* 0x000fe20000100800 */
[----:B------:R-:W-:Y:S01]  /*52ce0*/  IADD3.X R15, R15, UR9, RZ, P3, !PT ;  /* 0x000000090f0f7c10 */ /* 0x000fe20009ffe4ff */
[----:B-1----:R-:W-:-:S02]  /*52cf0*/  IMAD.MOV.U32 R5, RZ, RZ, R9 ;  /* 0x000000ffff057224 */ /* 0x002fc400078e0009 */
[----:B------:R-:W4:Y:S01]  /*52d00*/  LDL.LU R9, [R1+0x137c] ;  /* 0x00137c0001097983 */ /* 0x000f220000300800 */
[----:B------:R-:W-:-:S03]  /*52d10*/  MOV R4, R7 ;  /* 0x0000000700047202 */ /* 0x000fc60000000f00 */
[----:B------:R1:W-:Y:S04]  /*52d20*/  STL [R1+0x1204], R15 ;  /* 0x0012040f01007387 */ /* 0x0003e80000100800 */
[----:B------:R-:W4:Y:S04]  /*52d30*/  LDL.LU R7, [R1+0x1384] ;  /* 0x0013840001077983 */ /* 0x000f280000300800 */
[----:B------:R1:W-:Y:S02]  /*52d40*/  LDGSTS.E [R2+0x12700], desc[UR14][R4.64], P0 ;  /* 0x1270000004027fae */ /* 0x0003e4000812184e */
[----:B-1----:R-:W-:Y:S01]  /*52d50*/  MOV R4, R13 ;  /* 0x0000000d00047202 */ /* 0x002fe20000000f00 */
[----:B------:R-:W-:-:S02]  /*52d60*/  IMAD.MOV.U32 R5, RZ, RZ, R15 ;  /* 0x000000ffff057224 */ /* 0x000fc400078e000f */
[----:B------:R-:W4:Y:S04]  /*52d70*/  LDL.LU R15, [R1+0x1400] ;  /* 0x00140000010f7983 */ /* 0x000f280000300800 */
[----:B------:R-:W4:Y:S04]  /*52d80*/  LDL.LU R13, [R1+0x1408] ;  /* 0x00140800010d7983 */ /* 0x000f280000300800 */
[----:B------:R1:W-:Y:S01]  /*52d90*/  LDGSTS.E [R2+0x12780], desc[UR14][R4.64], P1 ;  /* 0x1278000004027fae */ /* 0x0003e2000892184e */
[----:B---3--:R-:W-:Y:S02]  /*52da0*/  IADD3 R14, P2, R14, UR16, RZ ;  /* 0x000000100e0e7c10 */ /* 0x008fe4000ff5e0ff */
[----:B------:R-:W-:-:S02]  /*52db0*/  IADD3 R17, P3, R17, UR16, RZ ;  /* 0x0000001011117c10 */ /* 0x000fc4000ff7e0ff */
[----:B------:R-:W-:Y:S01]  /*52dc0*/  IADD3.X R16, R16, UR9, RZ, P2, !PT ;  /* 0x0000000910107c10 */ /* 0x000fe200097fe4ff */
[----:B------:R-:W-:Y:S01]  /*52dd0*/  STL [R1+0x1280], R14 ;  /* 0x0012800e01007387 */ /* 0x000fe20000100800 */
[----:B------:R-:W-:-:S03]  /*52de0*/  IADD3.X R18, R18, UR9, RZ, P3, !PT ;  /* 0x0000000912127c10 */ /* 0x000fc60009ffe4ff */
[----:B------:R3:W-:Y:S01]  /*52df0*/  STL [R1+0x127c], R16 ;  /* 0x00127c1001007387 */ /* 0x0007e20000100800 */
[----:B-1----:R-:W-:Y:S01]  /*52e00*/  MOV R4, R14 ;  /* 0x0000000e00047202 */ /* 0x002fe20000000f00 */
[----:B------:R-:W-:Y:S02]  /*52e10*/  IMAD.MOV.U32 R5, RZ, RZ, R16 ;  /* 0x000000ffff057224 */ /* 0x000fe400078e0010 */
[----:B------:R-:W-:Y:S04]  /*52e20*/  STL [R1+0x1288], R17 ;  /* 0x0012881101007387 */ /* 0x000fe80000100800 */
[----:B------:R1:W-:Y:S04]  /*52e30*/  LDGSTS.E [R2+0x12f00], desc[UR14][R4.64], P0 ;  /* 0x12f0000004027fae */ /* 0x0003e8000812184e */
[----:B---3--:R-:W3:Y:S04]  /*52e40*/  LDL.LU R16, [R1+0x13fc] ;  /* 0x0013fc0001107983 */ /* 0x008ee80000300800 */
[----:B------:R-:W-:Y:S01]  /*52e50*/  STL [R1+0x1284], R18 ;  /* 0x0012841201007387 */ /* 0x000fe20000100800 */
[----:B------:R-:W-:-:S03]  /*52e60*/  IADD3 R3, P2, R3, UR16, RZ ;  /* 0x0000001003037c10 */ /* 0x000fc6000ff5e0ff */
[----:B------:R-:W3:Y:S01]  /*52e70*/  LDL.LU R14, [R1+0x1404] ;  /* 0x00140400010e7983 */ /* 0x000ee20000300800 */
[----:B-1----:R-:W-:Y:S01]  /*52e80*/  MOV R4, R17 ;  /* 0x0000001100047202 */ /* 0x002fe20000000f00 */
[----:B------:R-:W-:Y:S01]  /*52e90*/  IMAD.MOV.U32 R5, RZ, RZ, R18 ;  /* 0x000000ffff057224 */ /* 0x000fe200078e0012 */
[----:B------:R-:W-:Y:S01]  /*52ea0*/  IADD3 R10, P3, R10, UR16, RZ ;  /* 0x000000100a0a7c10 */ /* 0x000fe2000ff7e0ff */
[----:B------:R-:W-:Y:S04]  /*52eb0*/  STL [R1+0x1300], R3 ;  /* 0x0013000301007387 */ /* 0x000fe80000100800 */
[----:B------:R1:W-:Y:S02]  /*52ec0*/  LDGSTS.E [R2+0x12f80], desc[UR14][R4.64], P1 ;  /* 0x12f8000004027fae */ /* 0x0003e4000892184e */
[----:B-1----:R-:W-:-:S02]  /*52ed0*/  MOV R4, R3 ;  /* 0x0000000300047202 */ /* 0x002fc40000000f00 */
[----:B--2---:R-:W-:-:S05]  /*52ee0*/  IADD3.X R11, R11, UR9, RZ, P2, !PT ;  /* 0x000000090b0b7c10 */ /* 0x004fca00097fe4ff */
[----:B------:R-:W-:Y:S01]  /*52ef0*/  IMAD.MOV.U32 R5, RZ, RZ, R11 ;  /* 0x000000ffff057224 */ /* 0x000fe200078e000b */
[----:B------:R1:W-:Y:S01]  /*52f00*/  STL [R1+0x12fc], R11 ;  /* 0x0012fc0b01007387 */ /* 0x0003e20000100800 */
[----:B------:R-:W-:-:S03]  /*52f10*/  IADD3.X R12, R12, UR9, RZ, P3, !PT ;  /* 0x000000090c0c7c10 */ /* 0x000fc60009ffe4ff */
[----:B------:R-:W-:Y:S04]  /*52f20*/  STL [R1+0x1308], R10 ;  /* 0x0013080a01007387 */ /* 0x000fe80000100800 */
[----:B------:R2:W-:Y:S04]  /*52f30*/  LDGSTS.E [R2+0x13700], desc[UR14][R4.64], P0 ;  /* 0x1370000004027fae */ /* 0x0005e8000812184e */
[----:B-1----:R-:W3:Y:S04]  /*52f40*/  LDL.LU R11, [R1+0x1480] ;  /* 0x00148000010b7983 */ /* 0x002ee80000300800 */
[----:B------:R1:W-:Y:S04]  /*52f50*/  STL [R1+0x1304], R12 ;  /* 0x0013040c01007387 */ /* 0x0003e80000100800 */
[----:B------:R-:W3:Y:S01]  /*52f60*/  LDL.LU R3, [R1+0x1488] ;  /* 0x0014880001037983 */ /* 0x000ee20000300800 */
[----:B--2---:R-:W-:-:S03]  /*52f70*/  IMAD.MOV.U32 R5, RZ, RZ, R12 ;  /* 0x000000ffff057224 */ /* 0x004fc600078e000c */
[----:B-1----:R-:W2:Y:S01]  /*52f80*/  LDL.LU R12, [R1+0x147c] ;  /* 0x00147c00010c7983 */ /* 0x002ea20000300800 */
[----:B------:R-:W-:Y:S02]  /*52f90*/  MOV R4, R10 ;  /* 0x0000000a00047202 */ /* 0x000fe40000000f00 */
[----:B----4-:R-:W-:Y:S01]  /*52fa0*/  IADD3 R8, P2, R8, UR16, RZ ;  /* 0x0000001008087c10 */ /* 0x010fe2000ff5e0ff */
[----:B------:R-:W4:Y:S01]  /*52fb0*/  LDL.LU R10, [R1+0x1484] ;  /* 0x00148400010a7983 */ /* 0x000f220000300800 */
[----:B------:R-:W-:-:S03]  /*52fc0*/  IADD3 R6, P3, R6, UR16, RZ ;  /* 0x0000001006067c10 */ /* 0x000fc6000ff7e0ff */
[----:B------:R1:W-:Y:S04]  /*52fd0*/  LDGSTS.E [R2+0x13780], desc[UR14][R4.64], P1 ;  /* 0x1378000004027fae */ /* 0x0003e8000892184e */
[----:B------:R-:W-:Y:S01]  /*52fe0*/  STL [R1+0x1380], R8 ;  /* 0x0013800801007387 */ /* 0x000fe20000100800 */
[----:B------:R-:W-:Y:S02]  /*52ff0*/  IADD3.X R9, R9, UR9, RZ, P2, !PT ;  /* 0x0000000909097c10 */ /* 0x000fe400097fe4ff */
[----:B-1----:R-:W-:-:S03]  /*53000*/  MOV R4, R8 ;  /* 0x0000000800047202 */ /* 0x002fc60000000f00 */
[----:B------:R-:W-:Y:S01]  /*53010*/  IMAD.MOV.U32 R5, RZ, RZ, R9 ;  /* 0x000000ffff057224 */ /* 0x000fe200078e0009 */
[----:B------:R-:W-:Y:S01]  /*53020*/  IADD3.X R7, R7, UR9, RZ, P3, !PT ;  /* 0x0000000907077c10 */ /* 0x000fe20009ffe4ff */
[----:B------:R-:W-:Y:S04]  /*53030*/  STL [R1+0x137c], R9 ;  /* 0x00137c0901007387 */ /* 0x000fe80000100800 */
[----:B------:R-:W-:Y:S04]  /*53040*/  STL [R1+0x1388], R6 ;  /* 0x0013880601007387 */ /* 0x000fe80000100800 */
[----:B------:R1:W-:Y:S04]  /*53050*/  LDGSTS.E [R2+0x13f00], desc[UR14][R4.64], P0 ;  /* 0x13f0000004027fae */ /* 0x0003e8000812184e */
[----:B------:R1:W-:Y:S02]  /*53060*/  STL [R1+0x1384], R7 ;  /* 0x0013840701007387 */ /* 0x0003e40000100800 */
[----:B-1----:R-:W-:Y:S01]  /*53070*/  IMAD.MOV.U32 R5, RZ, RZ, R7 ;  /* 0x000000ffff057224 */ /* 0x002fe200078e0007 */
[----:B------:R-:W-:Y:S01]  /*53080*/  MOV R4, R6 ;  /* 0x0000000600047202 */ /* 0x000fe20000000f00 */
[----:B------:R-:W4:Y:S04]  /*53090*/  LDL.LU R7, [R1+0x14fc] ;  /* 0x0014fc0001077983 */ /* 0x000f280000300800 */
[----:B------:R-:W4:Y:S04]  /*530a0*/  LDL.LU R6, [R1+0x1500] ;  /* 0x0015000001067983 */ /* 0x000f280000300800 */
[----:B------:R-:W4:Y:S04]  /*530b0*/  LDL.LU R9, [R1+0x1504] ;  /* 0x0015040001097983 */ /* 0x000f280000300800 */
[----:B------:R-:W4:Y:S01]  /*530c0*/  LDL.LU R8, [R1+0x1508] ;  /* 0x0015080001087983 */ /* 0x000f220000300800 */
[----:B------:R-:W-:-:S02]  /*530d0*/  IADD3 R15, P2, R15, UR16, RZ ;  /* 0x000000100f0f7c10 */ /* 0x000fc4000ff5e0ff */
[----:B------:R-:W-:Y:S01]  /*530e0*/  IADD3 R13, P3, R13, UR16, RZ ;  /* 0x000000100d0d7c10 */ /* 0x000fe2000ff7e0ff */
[----:B------:R1:W-:Y:S04]  /*530f0*/  LDGSTS.E [R2+0x13f80], desc[UR14][R4.64], P1 ;  /* 0x13f8000004027fae */ /* 0x0003e8000892184e */
[----:B------:R-:W-:Y:S01]  /*53100*/  STL [R1+0x1400], R15 ;  /* 0x0014000f01007387 */ /* 0x000fe20000100800 */
[----:B-1----:R-:W-:Y:S02]  /*53110*/  MOV R4, R15 ;  /* 0x0000000f00047202 */ /* 0x002fe40000000f00 */
[----:B---3--:R-:W-:-:S05]  /*53120*/  IADD3.X R16, R16, UR9, RZ, P2, !PT ;  /* 0x0000000910107c10 */ /* 0x008fca00097fe4ff */
[----:B------:R1:W-:Y:S01]  /*53130*/  STL [R1+0x13fc], R16 ;  /* 0x0013fc1001007387 */ /* 0x0003e20000100800 */
[----:B------:R-:W-:-:S03]  /*53140*/  IADD3.X R14, R14, UR9, RZ, P3, !PT ;  /* 0x000000090e0e7c10 */ /* 0x000fc60009ffe4ff */
[----:B------:R-:W-:Y:S04]  /*53150*/  STL [R1+0x1408], R13 ;  /* 0x0014080d01007387 */ /* 0x000fe80000100800 */
[----:B------:R3:W-:Y:S04]  /*53160*/  STL [R1+0x1404], R14 ;  /* 0x0014040e01007387 */ /* 0x0007e80000100800 */
[----:B------:R-:W3:Y:S04]  /*53170*/  LDL.LU R24, [R1+0x157c] ;  /* 0x00157c0001187983 */ /* 0x000ee80000300800 */
[----:B------:R-:W3:Y:S04]  /*53180*/  LDL.LU R23, [R1+0x1580] ;  /* 0x0015800001177983 */ /* 0x000ee80000300800 */
[----:B------:R-:W3:Y:S04]  /*53190*/  LDL.LU R22, [R1+0x1584] ;  /* 0x0015840001167983 */ /* 0x000ee80000300800 */
[----:B------:R-:W3:Y:S01]  /*531a0*/  LDL.LU R21, [R1+0x1588] ;  /* 0x0015880001157983 */ /* 0x000ee20000300800 */
[----:B------:R-:W-:-:S03]  /*531b0*/  IMAD.MOV.U32 R5, RZ, RZ, R16 ;  /* 0x000000ffff057224 */ /* 0x000fc600078e0010 */
[----:B------:R-:W3:Y:S04]  /*531c0*/  LDL.LU R19, [R1+0x1600] ;  /* 0x0016000001137983 */ /* 0x000ee80000300800 */
[----:B------:R-:W3:Y:S04]  /*531d0*/  LDL.LU R17, [R1+0x1608] ;  /* 0x0016080001117983 */ /* 0x000ee80000300800 */
[----:B------:R1:W-:Y:S02]  /*531e0*/  LDGSTS.E [R2+0x14700], desc[UR14][R4.64], P0 ;  /* 0x1470000004027fae */ /* 0x0003e4000812184e */
[----:B-1----:R-:W-:Y:S01]  /*531f0*/  MOV R4, R13 ;  /* 0x0000000d00047202 */ /* 0x002fe20000000f00 */
[----:B------:R-:W-:-:S05]  /*53200*/  IMAD.MOV.U32 R5, RZ, RZ, R14 ;  /* 0x000000ffff057224 */ /* 0x000fca00078e000e */
[----:B------:R1:W-:Y:S01]  /*53210*/  LDGSTS.E [R2+0x14780], desc[UR14][R4.64], P1 ;  /* 0x1478000004027fae */ /* 0x0003e2000892184e */
[----:B------:R-:W-:-:S05]  /*53220*/  IADD3 R11, P2, R11, UR16, RZ ;  /* 0x000000100b0b7c10 */ /* 0x000fca000ff5e0ff */
[----:B------:R-:W-:Y:S01]  /*53230*/  STL [R1+0x1480], R11 ;  /* 0x0014800b01007387 */ /* 0x000fe20000100800 */
[----:B------:R-:W-:Y:S02]  /*53240*/  IADD3 R3, P3, R3, UR16, RZ ;  /* 0x0000001003037c10 */ /* 0x000fe4000ff7e0ff */
[----:B--2---:R-:W-:-:S05]  /*53250*/  IADD3.X R12, R12, UR9, RZ, P2, !PT ;  /* 0x000000090c0c7c10 */ /* 0x004fca00097fe4ff */
[----:B------:R-:W-:Y:S01]  /*53260*/  STL [R1+0x147c], R12 ;  /* 0x00147c0c01007387 */ /* 0x000fe20000100800 */
[----:B----4-:R-:W-:-:S03]  /*53270*/  IADD3.X R10, R10, UR9, RZ, P3, !PT ;  /* 0x000000090a0a7c10 */ /* 0x010fc60009ffe4ff */
[----:B------:R2:W-:Y:S04]  /*53280*/  STL [R1+0x1488], R3 ;  /* 0x0014880301007387 */ /* 0x0005e80000100800 */
[----:B------:R-:W4:Y:S01]  /*53290*/  LDL.LU R20, [R1+0x15fc] ;  /* 0x0015fc0001147983 */ /* 0x000f220000300800 */
[----:B-1----:R-:W-:Y:S01]  /*532a0*/  MOV R4, R11 ;  /* 0x0000000b00047202 */ /* 0x002fe20000000f00 */
[----:B------:R-:W-:Y:S02]  /*532b0*/  IMAD.MOV.U32 R5, RZ, RZ, R12 ;  /* 0x000000ffff057224 */ /* 0x000fe400078e000c */
[----:B------:R-:W-:Y:S04]  /*532c0*/  STL [R1+0x1484], R10 ;  /* 0x0014840a01007387 */ /* 0x000fe80000100800 */
[----:B------:R-:W4:Y:S04]  /*532d0*/  LDL.LU R18, [R1+0x1604] ;  /* 0x0016040001127983 */ /* 0x000f280000300800 */
[----:B------:R-:W4:Y:S04]  /*532e0*/  LDL.LU R16, [R1+0x167c] ;  /* 0x00167c0001107983 */ /* 0x000f280000300800 */
[----:B------:R-:W4:Y:S04]  /*532f0*/  LDL.LU R15, [R1+0x1680] ;  /* 0x00168000010f7983 */ /* 0x000f280000300800 */
[----:B------:R1:W-:Y:S04]  /*53300*/  LDGSTS.E [R2+0x14f00], desc[UR14][R4.64], P0 ;  /* 0x14f0000004027fae */ /* 0x0003e8000812184e */
[----:B---3--:R-:W3:Y:S01]  /*53310*/  LDL.LU R14, [R1+0x1684] ;  /* 0x00168400010e7983 */ /* 0x008ee20000300800 */
[----:B-1----:R-:W-:-:S03]  /*53320*/  MOV R4, R3 ;  /* 0x0000000300047202 */ /* 0x002fc60000000f00 */
[----:B--2---:R-:W2:Y:S01]  /*53330*/  LDL.LU R3, [R1+0x1688] ;  /* 0x0016880001037983 */ /* 0x004ea20000300800 */
[----:B------:R-:W-:-:S05]  /*53340*/  IMAD.MOV.U32 R5, RZ, RZ, R10 ;  /* 0x000000ffff057224 */ /* 0x000fca00078e000a */
[----:B------:R1:W-:Y:S01]  /*53350*/  LDGSTS.E [R2+0x14f80], desc[UR14][R4.64], P1 ;  /* 0x14f8000004027fae */ /* 0x0003e2000892184e */
[----:B------:R-:W-:-:S04]  /*53360*/  IADD3 R6, P2, R6, UR16, RZ ;  /* 0x0000001006067c10 */ /* 0x000fc8000ff5e0ff */
[----:B------:R-:W-:Y:S01]  /*53370*/  IADD3.X R7, R7, UR9, RZ, P2, !PT ;  /* 0x0000000907077c10 */ /* 0x000fe200097fe4ff */
[----:B------:R-:W-:Y:S01]  /*53380*/  STL [R1+0x1500], R6 ;  /* 0x0015000601007387 */ /* 0x000fe20000100800 */
[----:B------:R-:W-:-:S03]  /*53390*/  IADD3 R8, P3, R8, UR16, RZ ;  /* 0x0000001008087c10 */ /* 0x000fc6000ff7e0ff */
[----:B------:R1:W-:Y:S02]  /*533a0*/  STL [R1+0x14fc], R7 ;  /* 0x0014fc0701007387 */ /* 0x0003e40000100800 */
[----:B-1----:R-:W-:Y:S01]  /*533b0*/  MOV R4, R6 ;  /* 0x0000000600047202 */ /* 0x002fe20000000f00 */
[----:B------:R-:W-:Y:S01]  /*533c0*/  IMAD.MOV.U32 R5, RZ, RZ, R7 ;  /* 0x000000ffff057224 */ /* 0x000fe200078e0007 */
[----:B------:R-:W-:Y:S01]  /*533d0*/  IADD3.X R9, R9, UR9, RZ, P3, !PT ;  /* 0x0000000909097c10 */ /* 0x000fe20009ffe4ff */
[----:B------:R-:W-:Y:S04]  /*533e0*/  STL [R1+0x1508], R8 ;  /* 0x0015080801007387 */ /* 0x000fe80000100800 */
[----:B------:R1:W-:Y:S04]  /*533f0*/  LDGSTS.E [R2+0x15700], desc[UR14][R4.64], P0 ;  /* 0x1570000004027fae */ /* 0x0003e8000812184e */
[----:B------:R-:W3:Y:S04]  /*53400*/  LDL.LU.64 R6, [R1+0xa18] ;  /* 0x000a180001067983 */ /* 0x000ee80000300a00 */
[----:B------:R1:W-:Y:S02]  /*53410*/  STL [R1+0x1504], R9 ;  /* 0x0015040901007387 */ /* 0x0003e40000100800 */
[----:B-1----:R-:W-:Y:S01]  /*53420*/  MOV R4, R8 ;  /* 0x0000000800047202 */ /* 0x002fe20000000f00 */
[----:B------:R-:W-:-:S02]  /*53430*/  IMAD.MOV.U32 R5, RZ, RZ, R9 ;  /* 0x000000ffff057224 */ /* 0x000fc400078e0009 */
[----:B------:R-:W3:Y:S04]  /*53440*/  LDL.LU.64 R8, [R1+0xa10] ;  /* 0x000a100001087983 */ /* 0x000ee80000300a00 */
[----:B------:R-:W3:Y:S04]  /*53450*/  LDL.LU.64 R10, [R1+0x9c0] ;  /* 0x0009c000010a7983 */ /* 0x000ee80000300a00 */
[----:B------:R-:W3:Y:S04]  /*53460*/  LDL.LU.64 R12, [R1+0x9b8] ;  /* 0x0009b800010c7983 */ /* 0x000ee80000300a00 */
[----:B------:R1:W-:Y:S01]  /*53470*/  LDGSTS.E [R2+0x15780], desc[UR14][R4.64], P1 ;  /* 0x1578000004027fae */ /* 0x0003e2000892184e */
[----:B------:R-:W-:-:S04]  /*53480*/  IADD3 R23, P2, R23, UR16, RZ ;  /* 0x0000001017177c10 */ /* 0x000fc8000ff5e0ff */
[----:B------:R-:W-:Y:S02]  /*53490*/  IADD3.X R24, R24, UR9, RZ, P2, !PT ;  /* 0x0000000918187c10 */ /* 0x000fe400097fe4ff */
[----:B------:R-:W-:-:S03]  /*534a0*/  IADD3 R21, P3, R21, UR16, RZ ;  /* 0x0000001015157c10 */ /* 0x000fc6000ff7e0ff */
[----:B-1----:R-:W-:Y:S01]  /*534b0*/  IMAD.MOV.U32 R5, RZ, RZ, R24 ;  /* 0x000000ffff057224 */ /* 0x002fe200078e0018 */
[----:B------:R-:W-:Y:S02]  /*534c0*/  MOV R4, R23 ;  /* 0x0000001700047202 */ /* 0x000fe40000000f00 */
[----:B------:R-:W-:Y:S02]  /*534d0*/  IADD3.X R22, R22, UR9, RZ, P3, !PT ;  /* 0x0000000916167c10 */ /* 0x000fe40009ffe4ff */
[----:B------:R-:W-:Y:S01]  /*534e0*/  IADD3 R19, P2, R19, UR16, RZ ;  /* 0x0000001013137c10 */ /* 0x000fe2000ff5e0ff */
[----:B------:R1:W-:Y:S01]  /*534f0*/  LDGSTS.E [R2+0x15f00], desc[UR14][R4.64], P0 ;  /* 0x15f0000004027fae */ /* 0x0003e2000812184e */
[----:B------:R-:W-:Y:S02]  /*53500*/  IADD3 R17, P3, R17, UR16, RZ ;  /* 0x0000001011117c10 */ /* 0x000fe4000ff7e0ff */
[----:B-1----:R-:W-:Y:S01]  /*53510*/  MOV R4, R21 ;  /* 0x0000001500047202 */ /* 0x002fe20000000f00 */
[----:B------:R-:W-:-:S05]  /*53520*/  IMAD.MOV.U32 R5, RZ, RZ, R22 ;  /* 0x000000ffff057224 */ /* 0x000fca00078e0016 */
[----:B------:R1:W-:Y:S02]  /*53530*/  LDGSTS.E [R2+0x15f80], desc[UR14][R4.64], P1 ;  /* 0x15f8000004027fae */ /* 0x0003e4000892184e */
[----:B-1----:R-:W-:Y:S02]  /*53540*/  MOV R4, R19 ;  /* 0x0000001300047202 */ /* 0x002fe40000000f00 */
[----:B------:R-:W-:Y:S04]  /*53550*/  STL [R1+0x1580], R23 ;  /* 0x0015801701007387 */ /* 0x000fe80000100800 */
[----:B------:R-:W-:Y:S04]  /*53560*/  STL [R1+0x157c], R24 ;  /* 0x00157c1801007387 */ /* 0x000fe80000100800 */
[----:B------:R-:W-:Y:S04]  /*53570*/  STL [R1+0x1588], R21 ;  /* 0x0015881501007387 */ /* 0x000fe80000100800 */
[----:B------:R-:W-:Y:S04]  /*53580*/  STL [R1+0x1584], R22 ;  /* 0x0015841601007387 */ /* 0x000fe80000100800 */
[----:B------:R-:W-:Y:S01]  /*53590*/  STL [R1+0x1600], R19 ;  /* 0x0016001301007387 */ /* 0x000fe20000100800 */
[----:B------:R-:W-:-:S04]  /*535a0*/  UIADD3 UR4, UR4, 0x1, URZ ;  /* 0x0000000104047890 */ /* 0x000fc8000fffe03f */
[----:B------:R-:W-:Y:S01]  /*535b0*/  UISETP.NE.U32.AND UP0, UPT, UR4, UR10, UPT ;  /* 0x0000000a0400728c */ /* 0x000fe2000bf05070 */
        /* <DEDUP_REMOVED lines=8> */
[----:B------:R-:W-:Y:S02]  /*53640*/  IMAD.MOV.U32 R199, RZ, RZ, R52 ;  /* 0x000000ffffc77224 */ /* 0x000fe400078e0034 */
[----:B------:R-:W-:-:S02]  /*53650*/  IMAD.MOV.U32 R153, RZ, RZ, R48 ;  /* 0x000000ffff997224 */ /* 0x000fc400078e0030 */
[----:B------:R-:W-:Y:S01]  /*53660*/  IMAD.MOV.U32 R154, RZ, RZ, R45 ;  /* 0x000000ffff9a7224 */ /* 0x000fe200078e002d */
[C---:B------:R-:W-:Y:S06]  /*53670*/  HMMA.1688.F32.TF32 R56, R148.reuse, R58, R108 ;  /* 0x0000003a9438723c */ /* 0x040fec000008106c */
[C---:B------:R-:W-:Y:S06]  /*53680*/  HMMA.1688.F32.TF32 R244, R148.reuse, R34, R180 ;  /* 0x0000002294f4723c */ /* 0x040fec00000810b4 */
[C---:B------:R-:W-:Y:S06]  /*53690*/  HMMA.1688.F32.TF32 R48, R148.reuse, R50, R152 ;  /* 0x000000329430723c */ /* 0x040fec0000081098 */
[C---:B------:R-:W-:Y:S06]  /*536a0*/  HMMA.1688.F32.TF32 R52, R148.reuse, R54, R196 ;  /* 0x000000369434723c */ /* 0x040fec00000810c4 */
[C---:B------:R-:W-:Y:S06]  /*536b0*/  HMMA.1688.F32.TF32 R60, R148.reuse, R62, R88 ;  /* 0x0000003e943c723c */ /* 0x040fec0000081058 */
[----:B------:R-:W-:Y:S01]  /*536c0*/  HMMA.1688.F32.TF32 R148, R148, R66, R248 ;  /* 0x000000429494723c */ /* 0x000fe200000810f8 */
[----:B----4-:R-:W-:-:S05]  /*536d0*/  IADD3.X R20, R20, UR9, RZ, P2, !PT ;  /* 0x0000000914147c10 */ /* 0x010fca00097fe4ff */
[----:B------:R-:W-:Y:S01]  /*536e0*/  IMAD.MOV.U32 R5, RZ, RZ, R20 ;  /* 0x000000ffff057224 */ /* 0x000fe200078e0014 */
[----:B------:R-:W-:-:S04]  /*536f0*/  IADD3.X R18, R18, UR9, RZ, P3, !PT ;  /* 0x0000000912127c10 */ /* 0x000fc80009ffe4ff */
[----:B------:R1:W-:Y:S01]  /*53700*/  LDGSTS.E [R2+0x16700], desc[UR14][R4.64], P0 ;  /* 0x1670000004027fae */ /* 0x0003e2000812184e */
[----:B------:R-:W-:-:S04]  /*53710*/  IADD3 R15, P2, R15, UR16, RZ ;  /* 0x000000100f0f7c10 */ /* 0x000fc8000ff5e0ff */
[----:B------:R-:W-:Y:S02]  /*53720*/  IADD3.X R16, R16, UR9, RZ, P2, !PT ;  /* 0x0000000910107c10 */ /* 0x000fe400097fe4ff */
[----:B-1----:R-:W-:Y:S01]  /*53730*/  MOV R4, R17 ;  /* 0x0000001100047202 */ /* 0x002fe20000000f00 */
[----:B------:R-:W-:-:S05]  /*53740*/  IMAD.MOV.U32 R5, RZ, RZ, R18 ;  /* 0x000000ffff057224 */ /* 0x000fca00078e0012 */
[----:B------:R1:W-:Y:S01]  /*53750*/  LDGSTS.E [R2+0x16780], desc[UR14][R4.64], P1 ;  /* 0x1678000004027fae */ /* 0x0003e2000892184e */
[----:B--2---:R-:W-:-:S04]  /*53760*/  IADD3 R3, P3, R3, UR16, RZ ;  /* 0x0000001003037c10 */ /* 0x004fc8000ff7e0ff */
[----:B---3--:R-:W-:Y:S02]  /*53770*/  IADD3.X R14, R14, UR9, RZ, P3, !PT ;  /* 0x000000090e0e7c10 */ /* 0x008fe40009ffe4ff */
[----:B-1----:R-:W-:Y:S01]  /*53780*/  MOV R4, R15 ;  /* 0x0000000f00047202 */ /* 0x002fe20000000f00 */
[----:B------:R-:W-:-:S05]  /*53790*/  IMAD.MOV.U32 R5, RZ, RZ, R16 ;  /* 0x000000ffff057224 */ /* 0x000fca00078e0010 */
[----:B------:R1:W-:Y:S04]  /*537a0*/  LDGSTS.E [R2+0x16f00], desc[UR14][R4.64], P0 ;  /* 0x16f0000004027fae */ /* 0x0003e8000812184e */
[----:B------:R-:W-:Y:S01]  /*537b0*/  STL [R1+0x15fc], R20 ;  /* 0x0015fc1401007387 */ /* 0x000fe20000100800 */
[----:B-1----:R-:W-:Y:S01]  /*537c0*/  MOV R4, R3 ;  /* 0x0000000300047202 */ /* 0x002fe20000000f00 */
[----:B------:R-:W-:Y:S02]  /*537d0*/  IMAD.MOV.U32 R5, RZ, RZ, R14 ;  /* 0x000000ffff057224 */ /* 0x000fe400078e000e */
[----:B------:R-:W-:Y:S04]  /*537e0*/  STL [R1+0x1608], R17 ;  /* 0x0016081101007387 */ /* 0x000fe80000100800 */
[----:B------:R1:W-:Y:S04]  /*537f0*/  LDGSTS.E [R2+0x16f80], desc[UR14][R4.64], P1 ;  /* 0x16f8000004027fae */ /* 0x0003e8000892184e */
[----:B------:R-:W-:Y:S04]  /*53800*/  STL [R1+0x1604], R18 ;  /* 0x0016041201007387 */ /* 0x000fe80000100800 */
[----:B------:R-:W-:Y:S01]  /*53810*/  STL [R1+0x1680], R15 ;  /* 0x0016800f01007387 */ /* 0x000fe20000100800 */
[----:B-1----:R-:W-:-:S03]  /*53820*/  IADD3 R4, P2, R6, UR16, RZ ;  /* 0x0000001006047c10 */ /* 0x002fc6000ff5e0ff */
[----:B------:R-:W-:Y:S04]  /*53830*/  STL [R1+0x167c], R16 ;  /* 0x00167c1001007387 */ /* 0x000fe80000100800 */
[----:B------:R1:W-:Y:S02]  /*53840*/  STL [R1+0x1688], R3 ;  /* 0x0016880301007387 */ /* 0x0003e40000100800 */
[----:B-1----:R-:W-:Y:S02]  /*53850*/  IADD3.X R3, R7, UR9, RZ, P2, !PT ;  /* 0x0000000907037c10 */ /* 0x002fe400097fe4ff */
[----:B------:R-:W-:-:S04]  /*53860*/  IADD3 R6, P2, R8, UR16, RZ ;  /* 0x0000001008067c10 */ /* 0x000fc8000ff5e0ff */
[----:B------:R-:W-:Y:S02]  /*53870*/  IADD3.X R5, R9, UR9, RZ, P2, !PT ;  /* 0x0000000909057c10 */ /* 0x000fe400097fe4ff */
[----:B------:R-:W-:-:S04]  /*53880*/  IADD3 R8, P2, R10, UR16, RZ ;  /* 0x000000100a087c10 */ /* 0x000fc8000ff5e0ff */
[----:B------:R-:W-:Y:S02]  /*53890*/  IADD3.X R7, R11, UR9, RZ, P2, !PT ;  /* 0x000000090b077c10 */ /* 0x000fe400097fe4ff */
[----:B------:R-:W-:Y:S01]  /*538a0*/  IADD3 R10, P2, R12, UR16, RZ ;  /* 0x000000100c0a7c10 */ /* 0x000fe2000ff5e0ff */
[----:B------:R1:W-:Y:S01]  /*538b0*/  STL [R1+0x1684], R14 ;  /* 0x0016840e01007387 */ /* 0x0003e20000100800 */
[----:B------:R-:W-:Y:S01]  /*538c0*/  MOV R16, R4 ;  /* 0x0000000400107202 */ /* 0x000fe20000000f00 */
[----:B------:R-:W-:Y:S01]  /*538d0*/  IMAD.MOV.U32 R17, RZ, RZ, R3 ;  /* 0x000000ffff117224 */ /* 0x000fe200078e0003 */
[----:B------:R-:W-:Y:S01]  /*538e0*/  IADD3.X R9, R13, UR9, RZ, P2, !PT ;  /* 0x000000090d097c10 */ /* 0x000fe200097fe4ff */
[----:B------:R-:W-:Y:S01]  /*538f0*/  IMAD.MOV.U32 R15, RZ, RZ, R5 ;  /* 0x000000ffff0f7224 */ /* 0x000fe200078e0005 */
[----:B------:R-:W-:Y:S01]  /*53900*/  MOV R12, R8 ;  /* 0x00000008000c7202 */ /* 0x000fe20000000f00 */
[----:B------:R-:W-:Y:S01]  /*53910*/  IMAD.MOV.U32 R13, RZ, RZ, R7 ;  /* 0x000000ffff0d7224 */ /* 0x000fe200078e0007 */
[----:B------:R-:W-:-:S02]  /*53920*/  MOV R11, R9 ;  /* 0x00000009000b7202 */ /* 0x000fc40000000f00 */
[----:B-1----:R-:W-:Y:S01]  /*53930*/  MOV R14, R6 ;  /* 0x00000006000e7202 */ /* 0x002fe20000000f00 */
[----:B------:R1:W-:Y:S04]  /*53940*/  STL.64 [R1+0xa18], R16 ;  /* 0x000a181001007387 */ /* 0x0003e80000100a00 */
[----:B------:R1:W-:Y:S04]  /*53950*/  STL.64 [R1+0xa10], R14 ;  /* 0x000a100e01007387 */ /* 0x0003e80000100a00 */
[----:B------:R1:W-:Y:S04]  /*53960*/  STL.64 [R1+0x9c0], R12 ;  /* 0x0009c00c01007387 */ /* 0x0003e80000100a00 */
[----:B------:R1:W-:Y:S04]  /*53970*/  STL.64 [R1+0x9b8], R10 ;  /* 0x0009b80a01007387 */ /* 0x0003e80000100a00 */
[----:B------:R1:W-:Y:S04]  /*53980*/  LDGSTS.E [R2+0x17700], desc[UR14][R16.64], P0 ;  /* 0x1770000010027fae */ /* 0x0003e8000812184e */
[----:B------:R1:W-:Y:S04]  /*53990*/  LDGSTS.E [R2+0x17780], desc[UR14][R14.64], P1 ;  /* 0x177800000e027fae */ /* 0x0003e8000892184e */
[----:B------:R1:W-:Y:S01]  /*539a0*/  LDGSTS.E [R2+0x17f00], desc[UR14][R12.64], P0 ;  /* 0x17f000000c027fae */ /* 0x0003e2000812184e */
[----:B------:R-:W-:-:S03]  /*539b0*/  PLOP3.LUT P0, PT, PT, PT, UP0, 0x80, 0x0 ;  /* 0x000000000000781c */ /* 0x000fc60003f0f008 */
[----:B------:R1:W-:Y:S04]  /*539c0*/  LDGSTS.E [R2+0x17f80], desc[UR14][R10.64], P1 ;  /* 0x17f800000a027fae */ /* 0x0003e8000892184e */
[----:B------:R-:W0:Y:S06]  /*539d0*/  LDGDEPBAR ;  /* 0x00000000000079af */ /* 0x000e2c0000000000 */
[----:B------:R-:W-:Y:S05]  /*539e0*/  @P0 BRA `(.L_x_1) ;  /* 0xfffffd0800400947 */ /* 0x000fea000383ffff */
.L_x_0:
[----:B-1----:R-:W2:Y:S01]  /*539f0*/  LDL R2, [R1+0x980] ;  /* 0x0009800001027983 */ /* 0x002ea20000100800 */
[----:B------:R-:W-:-:S04]  /*53a00*/  DEPBAR.LE SB0, 0x0 ;  /* 0x000080000000791a */ /* 0x000fc80000000000 */
[----:B------:R-:W3:Y:S01]  /*53a10*/  LDL.LU R4, [R1+0x3f0] ;  /* 0x0003f00001047983 */ /* 0x000ee20000300800 */
[----:B------:R-:W1:Y:S01]  /*53a20*/  S2R R3, SR_TID.X ;  /* 0x0000000000037919 */ /* 0x000e620000002100 */
[----:B------:R-:W-:Y:S01]  /*53a30*/  IMAD.MOV.U32 R36, RZ, RZ, R221 ;  /* 0x000000ffff247224 */ /* 0x000fe200078e00dd */
[----:B------:R-:W-:Y:S01]  /*53a40*/  MOV R37, R223 ;  /* 0x000000df00257202 */ /* 0x000fe20000000f00 */
[----:B------:R-:W-:Y:S01]  /*53a50*/  IMAD.MOV.U32 R162, RZ, RZ, R56 ;  /* 0x000000ffffa27224 */ /* 0x000fe200078e0038 */
[----:B------:R-:W3:Y:S01]  /*53a60*/  LDL.LU R5, [R1+0x3f8] ;  /* 0x0003f80001057983 */ /* 0x000ee20000300800 */
[----:B------:R-:W-:Y:S01]  /*53a70*/  MOV R163, R58 ;  /* 0x0000003a00a37202 */ /* 0x000fe20000000f00 */
[----:B------:R-:W-:Y:S01]  /*53a80*/  IMAD.MOV.U32 R190, RZ, RZ, R60 ;  /* 0x000000ffffbe7224 */ /* 0x000fe200078e003c */
[----:B------:R-:W-:Y:S01]  /*53a90*/  MOV R191, R62 ;  /* 0x0000003e00bf7202 */ /* 0x000fe20000000f00 */
[----:B------:R-:W3:Y:S01]  /*53aa0*/  LDL.LU R6, [R1+0x3d0] ;  /* 0x0003d00001067983 */ /* 0x000ee20000300800 */
[----:B------:R-:W-:Y:S01]  /*53ab0*/  IMAD.MOV.U32 R206, RZ, RZ, R61 ;  /* 0x000000ffffce7224 */ /* 0x000fe200078e003d */
[----:B------:R-:W-:Y:S01]  /*53ac0*/  MOV R207, R63 ;  /* 0x0000003f00cf7202 */ /* 0x000fe20000000f00 */
[----:B------:R-:W-:Y:S01]  /*53ad0*/  ULDC UR4, c[0x0][0x22c] ;  /* 0x00008b0000047ab9 */ /* 0x000fe20000000800 */
[----:B------:R-:W3:Y:S01]  /*53ae0*/  LDL.LU R7, [R1+0x3d8] ;  /* 0x0003d80001077983 */ /* 0x000ee20000300800 */
[----:B------:R-:W-:Y:S01]  /*53af0*/  ULDC.64 UR10, c[0x0][0x228] ;  /* 0x00008a00000a7ab9 */ /* 0x000fe20000000a00 */
        /* <DEDUP_REMOVED lines=10> */
[----:B-1----:R-:W-:-:S04]  /*53ba0*/  LOP3.LUT R3, R3, 0x1f, RZ, 0xc0, !PT ;  /* 0x0000001f03037812 */ /* 0x002fc800078ec0ff */
[----:B-----5:R-:W-:Y:S01]  /*53bb0*/  LEA R252, R3, UR5, 0x4 ;  /* 0x0000000503fc7c11 */ /* 0x020fe2000f8e20ff */
[----:B------:R-:W-:Y:S01]  /*53bc0*/  BAR.SYNC.DEFER_BLOCKING 0x0 ;  /* 0x0000000000007b1d */ /* 0x000fe20000010000 */
[C---:B--2---:R-:W-:Y:S01]  /*53bd0*/  VIADD R0, R2.reuse, 0x1 ;  /* 0x0000000102007836 */ /* 0x044fe20000000000 */
[----:B------:R-:W-:-:S04]  /*53be0*/  IADD3 R2, R2, 0x2, RZ ;  /* 0x0000000202027810 */ /* 0x000fc80007ffe0ff */
[----:B------:R-:W-:Y:S01]  /*53bf0*/  ISETP.GE.AND P0, PT, R2, UR4, PT ;  /* 0x0000000402007c0c */ /* 0x000fe2000bf06270 */
[----:B------:R-:W-:Y:S01]  /*53c00*/  ULDC UR4, c[0x0][0x244] ;  /* 0x0000910000047ab9 */ /* 0x000fe20000000800 */
[----:B------:R-:W-:Y:S01]  /*53c10*/  ISETP.GE.AND P1, PT, R0, UR11, PT ;  /* 0x0000000b00007c0c */ /* 0x000fe2000bf26270 */
[----:B------:R-:W-:Y:S01]  /*53c20*/  ULDC UR11, c[0x0][0x22c] ;  /* 0x00008b00000b7ab9 */ /* 0x000fe20000000800 */
[----:B---3--:R1:W-:Y:S01]  /*53c30*/  STSM.16.M88.4 [R252], R4 ;  /* 0x00000004fc007844 */ /* 0x0083e20000000200 */
[----:B------:R-:W-:-:S03]  /*53c40*/  NOP ;  /* 0x0000000000007918 */ /* 0x000fc60000000000 */
[----:B------:R-:W2:Y:S04]  /*53c50*/  LDS.128 R8, [R252] ;  /* 0x00000000fc087984 */ /* 0x000ea80000000c00 */
[----:B-1----:R-:W3:Y:S04]  /*53c60*/  LDL.LU R4, [R1] ;  /* 0x0000000001047983 */ /* 0x002ee80000300800 */
[----:B------:R-:W3:Y:S01]  /*53c70*/  LDL.LU R5, [R1+0x8] ;  /* 0x0000080001057983 */ /* 0x000ee20000300800 */
[----:B------:R-:W-:Y:S01]  /*53c80*/  IMAD.MOV.U32 R6, RZ, RZ, R128 ;  /* 0x000000ffff067224 */ /* 0x000fe200078e0080 */
[----:B------:R-:W-:Y:S01]  /*53c90*/  MOV R7, R130 ;  /* 0x0000008200077202 */ /* 0x000fe20000000f00 */
[----:B------:R-:W-:Y:S01]  /*53ca0*/  NOP ;  /* 0x0000000000007918 */ /* 0x000fe20000000000 */
[----:B--2---:R-:W-:Y:S04]  /*53cb0*/  STL.64 [R1+0x70], R8 ;  /* 0x0000700801007387 */ /* 0x004fe80000100a00 */
[----:B------:R-:W-:Y:S04]  /*53cc0*/  STL.64 [R1+0x78], R10 ;  /* 0x0000780a01007387 */ /* 0x000fe80000100a00 */
[----:B---3--:R1:W-:Y:S01]  /*53cd0*/  STSM.16.M88.4 [R252], R4 ;  /* 0x00000004fc007844 */ /* 0x0083e20000000200 */
[----:B------:R-:W-:-:S03]  /*53ce0*/  NOP ;  /* 0x0000000000007918 */ /* 0x000fc60000000000 */
[----:B------:R-:W2:Y:S01]  /*53cf0*/  LDS.128 R8, [R252] ;  /* 0x00000000fc087984 */ /* 0x000ea20000000c00 */
[----:B-1----:R-:W-:Y:S01]  /*53d00*/  IMAD.MOV.U32 R4, RZ, RZ, R80 ;  /* 0x000000ffff047224 */ /* 0x002fe200078e0050 */
[----:B------:R-:W-:Y:S01]  /*53d10*/  MOV R5, R82 ;  /* 0x0000005200057202 */ /* 0x000fe20000000f00 */
[----:B------:R-:W-:Y:S01]  /*53d20*/  IMAD.MOV.U32 R6, RZ, RZ, R100 ;  /* 0x000000ffff067224 */ /* 0x000fe200078e0064 */
[----:B------:R-:W-:Y:S01]  /*53d30*/  MOV R7, R102 ;  /* 0x0000006600077202 */ /* 0x000fe20000000f00 */
[----:B------:R-:W-:-:S04]  /*53d40*/  NOP ;  /* 0x0000000000007918 */ /* 0x000fc80000000000 */
[----:B------:R-:W-:Y:S01]  /*53d50*/  STSM.16.M88.4 [R252], R4 ;  /* 0x00000004fc007844 */ /* 0x000fe20000000200 */
[----:B------:R-:W-:-:S03]  /*53d60*/  NOP ;  /* 0x0000000000007918 */ /* 0x000fc60000000000 */
[----:B------:R-:W1:Y:S04]  /*53d70*/  LDS.128 R4, [R252] ;  /* 0x00000000fc047984 */ /* 0x000e680000000c00 */
[----:B--2---:R-:W-:Y:S04]  /*53d80*/  STL.64 [R1+0x90], R8 ;  /* 0x0000900801007387 */ /* 0x004fe80000100a00 */
[----:B------:R-:W-:Y:S04]  /*53d90*/  STL.64 [R1+0x98], R10 ;  /* 0x0000980a01007387 */ /* 0x000fe80000100a00 */
[----:B-1----:R1:W-:Y:S04]  /*53da0*/  STL.64 [R1+0x80], R4 ;  /* 0x0000800401007387 */ /* 0x0023e80000100a00 */
[----:B------:R2:W-:Y:S04]  /*53db0*/  STL.64 [R1+0x88], R6 ;  /* 0x0000880601007387 */ /* 0x0005e80000100a00 */
[----:B-1----:R-:W3:Y:S04]  /*53dc0*/  LDL.LU R4, [R1+0x3f4] ;  /* 0x0003f40001047983 */ /* 0x002ee80000300800 */
[----:B------:R-:W3:Y:S04]  /*53dd0*/  LDL.LU R5, [R1+0x3fc] ;  /* 0x0003fc0001057983 */ /* 0x000ee80000300800 */
[----:B--2---:R-:W3:Y:S04]  /*53de0*/  LDL.LU R6, [R1+0x3d4] ;  /* 0x0003d40001067983 */ /* 0x004ee80000300800 */
[----:B------:R-:W3:Y:S01]  /*53df0*/  LDL.LU R7, [R1+0x3dc] ;  /* 0x0003dc0001077983 */ /* 0x000ee20000300800 */
[----:B------:R-:W-:Y:S01]  /*53e00*/  IMAD.MOV.U32 R8, RZ, RZ, R236 ;  /* 0x000000ffff087224 */ /* 0x000fe200078e00ec */
[----:B------:R-:W-:Y:S01]  /*53e10*/  MOV R9, R238 ;  /* 0x000000ee00097202 */ /* 0x000fe20000000f00 */
[----:B------:R-:W-:Y:S01]  /*53e20*/  IMAD.MOV.U32 R10, RZ, RZ, R144 ;  /* 0x000000ffff0a7224 */ /* 0x000fe200078e0090 */
[----:B------:R-:W-:Y:S01]  /*53e30*/  MOV R11, R146 ;  /* 0x00000092000b7202 */ /* 0x000fe20000000f00 */
[----:B------:R-:W-:-:S04]  /*53e40*/  NOP ;  /* 0x0000000000007918 */ /* 0x000fc80000000000 */
[----:B------:R-:W-:Y:S01]  /*53e50*/  STSM.16.M88.4 [R252], R8 ;  /* 0x00000008fc007844 */ /* 0x000fe20000000200 */
[----:B------:R-:W-:-:S03]  /*53e60*/  NOP ;  /* 0x0000000000007918 */ /* 0x000fc60000000000 */
[----:B------:R-:W1:Y:S01]  /*53e70*/  LDS.128 R8, [R252] ;  /* 0x00000000fc087984 */ /* 0x000e620000000c00 */
[----:B------:R-:W-:-:S03]  /*53e80*/  NOP ;  /* 0x0000000000007918 */ /* 0x000fc60000000000 */
[----:B-1----:R-:W-:Y:S04]  /*53e90*/  STL.64 [R1+0x60], R8 ;  /* 0x0000600801007387 */ /* 0x002fe80000100a00 */
[----:B------:R-:W-:Y:S04]  /*53ea0*/  STL.64 [R1+0x68], R10 ;  /* 0x0000680a01007387 */ /* 0x000fe80000100a00 */
[----:B---3--:R1:W-:Y:S01]  /*53eb0*/  STSM.16.M88.4 [R252], R4 ;  /* 0x00000004fc007844 */ /* 0x0083e20000000200 */
[----:B------:R-:W-:-:S03]  /*53ec0*/  NOP ;  /* 0x0000000000007918 */ /* 0x000fc60000000000 */
[----:B------:R-:W2:Y:S04]  /*53ed0*/  LDS.128 R8, [R252] ;  /* 0x00000000fc087984 */ /* 0x000ea80000000c00 */
[----:B-1----:R-:W3:Y:S04]  /*53ee0*/  LDL.LU R4, [R1+0x4] ;  /* 0x0000040001047983 */ /* 0x002ee80000300800 */
        /* <DEDUP_REMOVED lines=19> */
[----:B-1----:R1:W-:Y:S04]  /*54020*/  STL.64 [R1], R4 ;  /* 0x0000000401007387 */ /* 0x0023e80000100a00 */
        /* <DEDUP_REMOVED lines=14> */
[----:B-1----:R-:W-:Y:S04]  /*54110*/  STL [R1+0x1a9c], R249 ;  /* 0x001a9cf901007387 */ /* 0x002fe80000100800 */
[----:B------:R-:W-:Y:S04]  /*54120*/  STL [R1+0x1a98], R250 ;  /* 0x001a98fa01007387 */ /* 0x000fe80000100800 */
[----:B------:R-:W-:Y:S04]  /*54130*/  STL [R1+0x1a94], R251 ;  /* 0x001a94fb01007387 */ /* 0x000fe80000100800 */
        /* <DEDUP_REMOVED lines=244> */
[----:B------:R-:W3:Y:S04]  /*55080*/  LDL.LU R5, [R1+0x808] ;  /* 0x0008080001057983 */ /* 0x000ee80000300800 */
[----:B------:R-:W3:Y:S04]  /*55090*/  LDL.LU R6, [R1+0x740] ;  /* 0x0007400001067983 */ /* 0x000ee80000300800 */
[----:B------:R-:W3:Y:S01]  /*550a0*/  LDL.LU R7, [R1+0x748] ;  /* 0x0007480001077983 */ /* 0x000ee20000300800 */
[----:B------:R-:W-:-:S03]  /*550b0*/  NOP ;  /* 0x0000000000007918 */ /* 0x000fc60000000000 */
[----:B--2---:R-:W-:Y:S04]  /*550c0*/  STL.64 [R1+0x2c0], R8 ;  /* 0x0002c00801007387 */ /* 0x004fe80000100a00 */
        /* <DEDUP_REMOVED lines=10> */
[----:B------:R1:W-:Y:S04]  /*55170*/  STL.64 [R1+0x2e8], R10 ;  /* 0x0002e80a01007387 */ /* 0x0003e80000100a00 */
[----:B-1----:R-:W2:Y:S04]  /*55180*/  LDL.LU R10, [R1+0x180] ;  /* 0x00018000010a7983 */ /* 0x002ea80000300800 */
[----:B------:R-:W2:Y:S04]  /*55190*/  LDL.LU R11, [R1+0x188] ;  /* 0x00018800010b7983 */ /* 0x000ea80000300800 */
[----:B---3--:R-:W-:Y:S01]  /*551a0*/  STSM.16.M88.4 [R252], R4 ;  /* 0x00000004fc007844 */ /* 0x008fe20000000200 */
[----:B------:R-:W-:-:S03]  /*551b0*/  NOP ;  /* 0x0000000000007918 */ /* 0x000fc60000000000 */
[----:B------:R-:W1:Y:S04]  /*551c0*/  LDS.128 R4, [R252] ;  /* 0x00000000fc047984 */ /* 0x000e680000000c00 */
[----:B-1----:R1:W-:Y:S04]  /*551d0*/  STL.64 [R1+0x2d0], R4 ;  /* 0x0002d00401007387 */ /* 0x0023e80000100a00 */
[----:B------:R3:W-:Y:S04]  /*551e0*/  STL.64 [R1+0x2d8], R6 ;  /* 0x0002d80601007387 */ /* 0x0007e80000100a00 */
[----:B-1----:R-:W4:Y:S04]  /*551f0*/  LDL.LU R4, [R1+0x974] ;  /* 0x0009740001047983 */ /* 0x002f280000300800 */
[----:B------:R-:W4:Y:S04]  /*55200*/  LDL.LU R5, [R1+0x97c] ;  /* 0x00097c0001057983 */ /* 0x000f280000300800 */
[----:B---3--:R-:W4:Y:S04]  /*55210*/  LDL.LU R6, [R1+0x8b4] ;  /* 0x0008b40001067983 */ /* 0x008f280000300800 */
[----:B------:R-:W4:Y:S01]  /*55220*/  LDL.LU R7, [R1+0x8bc] ;  /* 0x0008bc0001077983 */ /* 0x000f220000300800 */
[----:B------:R-:W-:Y:S01]  /*55230*/  IMAD.MOV.U32 R8, RZ, RZ, R72 ;  /* 0x000000ffff087224 */ /* 0x000fe200078e0048 */
[----:B------:R-:W-:Y:S01]  /*55240*/  MOV R9, R74 ;  /* 0x0000004a00097202 */ /* 0x000fe20000000f00 */
[----:B------:R-:W-:-:S04]  /*55250*/  NOP ;  /* 0x0000000000007918 */ /* 0x000fc80000000000 */
[----:B--2---:R-:W-:Y:S01]  /*55260*/  STSM.16.M88.4 [R252], R8 ;  /* 0x00000008fc007844 */ /* 0x004fe20000000200 */
[----:B------:R-:W-:-:S03]  /*55270*/  NOP ;  /* 0x0000000000007918 */ /* 0x000fc60000000000 */
[----:B------:R-:W1:Y:S01]  /*55280*/  LDS.128 R8, [R252] ;  /* 0x00000000fc087984 */ /* 0x000e620000000c00 */
[----:B------:R-:W-:-:S03]  /*55290*/  NOP ;  /* 0x0000000000007918 */ /* 0x000fc60000000000 */
[----:B-1----:R-:W-:Y:S04]  /*552a0*/  STL.64 [R1+0x2b0], R8 ;  /* 0x0002b00801007387 */ /* 0x002fe80000100a00 */
[----:B------:R-:W-:Y:S04]  /*552b0*/  STL.64 [R1+0x2b8], R10 ;  /* 0x0002b80a01007387 */ /* 0x000fe80000100a00 */
[----:B----4-:R1:W-:Y:S01]  /*552c0*/  STSM.16.M88.4 [R252], R4 ;  /* 0x00000004fc007844 */ /* 0x0103e20000000200 */
        /* <DEDUP_REMOVED lines=219> */
[----:B---3--:R-:W-:Y:S01]  /*56080*/  STSM.16.M88.4 [R252], R4 ;  /* 0x00000004fc007844 */ /* 0x008fe20000000200 */
[----:B------:R-:W-:-:S03]  /*56090*/  NOP ;  /* 0x0000000000007918 */ /* 0x000fc60000000000 */
[----:B------:R-:W1:Y:S04]  /*560a0*/  LDS.128 R4, [R252] ;  /* 0x00000000fc047984 */ /* 0x000e680000000c00 */
        /* <DEDUP_REMOVED lines=53> */
[----:B------:R-:W-:Y:S01]  /*56400*/  LDS.128 R244, [R252] ;  /* 0x00000000fcf47984 */ /* 0x000fe20000000c00 */
[----:B------:R-:W-:-:S03]  /*56410*/  NOP ;  /* 0x0000000000007918 */ /* 0x000fc60000000000 */
        /* <DEDUP_REMOVED lines=67> */
[----:B------:R-:W4:Y:S04]  /*56850*/  LDL.LU R20, [R1+0x920] ;  /* 0x0009200001147983 */ /* 0x000f280000300800 */
[----:B------:R-:W4:Y:S04]  /*56860*/  LDL.LU R21, [R1+0x928] ;  /* 0x0009280001157983 */ /* 0x000f280000300800 */
[----:B------:R-:W4:Y:S04]  /*56870*/  LDL.LU R22, [R1+0x860] ;  /* 0x0008600001167983 */ /* 0x000f280000300800 */
[----:B------:R-:W4:Y:S01]  /*56880*/  LDL.LU R23, [R1+0x868] ;  /* 0x0008680001177983 */ /* 0x000f220000300800 */
[----:B------:R-:W-:Y:S01]  /*56890*/  IMAD.MOV.U32 R8, RZ, RZ, R217 ;  /* 0x000000ffff087224 */ /* 0x000fe200078e00d9 */
[----:B------:R-:W-:Y:S01]  /*568a0*/  MOV R9, R219 ;  /* 0x000000db00097202 */ /* 0x000fe20000000f00 */
[----:B------:R-:W-:Y:S01]  /*568b0*/  NOP ;  /* 0x0000000000007918 */ /* 0x000fe20000000000 */
[----:B-1----:R-:W4:Y:S04]  /*568c0*/  LDL.LU R4, [R1+0x7b0] ;  /* 0x0007b00001047983 */ /* 0x002f280000300800 */
[----:B------:R-:W4:Y:S04]  /*568d0*/  LDL.LU R5, [R1+0x7b8] ;  /* 0x0007b80001057983 */ /* 0x000f280000300800 */
[----:B---3--:R-:W3:Y:S04]  /*568e0*/  LDL.LU R6, [R1+0x6f0] ;  /* 0x0006f00001067983 */ /* 0x008ee80000300800 */
[----:B------:R-:W3:Y:S04]  /*568f0*/  LDL.LU R7, [R1+0x6f8] ;  /* 0x0006f80001077983 */ /* 0x000ee80000300800 */
[----:B--2---:R-:W-:Y:S01]  /*56900*/  STSM.16.M88.4 [R252], R8 ;  /* 0x00000008fc007844 */ /* 0x004fe20000000200 */
[----:B------:R-:W-:-:S03]  /*56910*/  NOP ;  /* 0x0000000000007918 */ /* 0x000fc60000000000 */
[----:B------:R-:W-:Y:S01]  /*56920*/  LDS.128 R16, [R252] ;  /* 0x00000000fc107984 */ /* 0x000fe20000000c00 */
[----:B------:R-:W-:-:S03]  /*56930*/  NOP ;  /* 0x0000000000007918 */ /* 0x000fc60000000000 */
[----:B----4-:R-:W-:Y:S01]  /*56940*/  STSM.16.M88.4 [R252], R20 ;  /* 0x00000014fc007844 */ /* 0x010fe20000000200 */
[----:B------:R-:W-:-:S03]  /*56950*/  NOP ;  /* 0x0000000000007918 */ /* 0x000fc60000000000 */
[----:B------:R-:W-:Y:S01]  /*56960*/  LDS.128 R12, [R252] ;  /* 0x00000000fc0c7984 */ /* 0x000fe20000000c00 */
[----:B------:R-:W-:-:S03]  /*56970*/  NOP ;  /* 0x0000000000007918 */ /* 0x000fc60000000000 */
[----:B---3--:R1:W-:Y:S01]  /*56980*/  STSM.16.M88.4 [R252], R4 ;  /* 0x00000004fc007844 */ /* 0x0083e20000000200 */
[----:B------:R-:W-:-:S03]  /*56990*/  NOP ;  /* 0x0000000000007918 */ /* 0x000fc60000000000 */
[----:B------:R-:W-:Y:S04]  /*569a0*/  LDS.128 R8, [R252] ;  /* 0x00000000fc087984 */ /* 0x000fe80000000c00 */
[----:B-1----:R-:W2:Y:S04]  /*569b0*/  LDL.LU R4, [R1+0x630] ;  /* 0x0006300001047983 */ /* 0x002ea80000300800 */
[----:B------:R-:W2:Y:S04]  /*569c0*/  LDL.LU R5, [R1+0x638] ;  /* 0x0006380001057983 */ /* 0x000ea80000300800 */
[----:B------:R-:W2:Y:S04]  /*569d0*/  LDL.LU R6, [R1+0x4e0] ;  /* 0x0004e00001067983 */ /* 0x000ea80000300800 */
[----:B------:R-:W2:Y:S01]  /*569e0*/  LDL.LU R7, [R1+0x4e8] ;  /* 0x0004e80001077983 */ /* 0x000ea20000300800 */
[----:B------:R-:W-:-:S03]  /*569f0*/  NOP ;  /* 0x0000000000007918 */ /* 0x000fc60000000000 */
[----:B------:R-:W3:Y:S04]  /*56a00*/  LDL.LU R22, [R1+0x110] ;  /* 0x0001100001167983 */ /* 0x000ee80000300800 */
[----:B------:R-:W3:Y:S01]  /*56a10*/  LDL.LU R23, [R1+0x118] ;  /* 0x0001180001177983 */ /* 0x000ee20000300800 */
[----:B------:R-:W-:Y:S01]  /*56a20*/  IMAD.MOV.U32 R20, RZ, RZ, R220 ;  /* 0x000000ffff147224 */ /* 0x000fe200078e00dc */
[----:B------:R-:W-:Y:S02]  /*56a30*/  MOV R21, R222 ;  /* 0x000000de00157202 */ /* 0x000fe40000000f00 */
[----:B--2---:R-:W-:Y:S01]  /*56a40*/  STSM.16.M88.4 [R252], R4 ;  /* 0x00000004fc007844 */ /* 0x004fe20000000200 */
        /* <DEDUP_REMOVED lines=25> */
[----:B--2---:R-:W-:Y:S01]  /*56be0*/  STSM.16.M88.4 [R252], R20 ;  /* 0x00000014fc007844 */ /* 0x004fe20000000200 */
[----:B------:R-:W-:-:S03]  /*56bf0*/  NOP ;  /* 0x0000000000007918 */ /* 0x000fc60000000000 */
[----:B------:R-:W-:Y:S01]  /*56c00*/  LDS.128 R20, [R252] ;  /* 0x00000000fc147984 */ /* 0x000fe20000000c00 */
[----:B------:R-:W-:-:S03]  /*56c10*/  NOP ;  /* 0x0000000000007918 */ /* 0x000fc60000000000 */
[----:B---3--:R-:W-:Y:S01]  /*56c20*/  STSM.16.M88.4 [R252], R28 ;  /* 0x0000001cfc007844 */ /* 0x008fe20000000200 */
[----:B------:R-:W-:-:S03]  /*56c30*/  NOP ;  /* 0x0000000000007918 */ /* 0x000fc60000000000 */
[----:B------:R-:W-:Y:S01]  /*56c40*/  LDS.128 R28, [R252] ;  /* 0x00000000fc1c7984 */ /* 0x000fe20000000c00 */
[----:B------:R-:W-:-:S03]  /*56c50*/  NOP ;  /* 0x0000000000007918 */ /* 0x000fc60000000000 */
[----:B----4-:R1:W-:Y:S01]  /*56c60*/  STSM.16.M88.4 [R252], R32 ;  /* 0x00000020fc007844 */ /* 0x0103e20000000200 */
[----:B------:R-:W-:-:S03]  /*56c70*/  NOP ;  /* 0x0000000000007918 */ /* 0x000fc60000000000 */
[----:B------:R-:W-:Y:S01]  /*56c80*/  LDS.128 R44, [R252] ;  /* 0x00000000fc2c7984 */ /* 0x000fe20000000c00 */
[----:B------:R-:W-:-:S03]  /*56c90*/  NOP ;  /* 0x0000000000007918 */ /* 0x000fc60000000000 */
[----:B-1----:R-:W2:Y:S04]  /*56ca0*/  LDL.LU R32, [R1+0x7a0] ;  /* 0x0007a00001207983 */ /* 0x002ea80000300800 */
[----:B------:R-:W2:Y:S04]  /*56cb0*/  LDL.LU R33, [R1+0x7a8] ;  /* 0x0007a80001217983 */ /* 0x000ea80000300800 */
[----:B------:R-:W2:Y:S04]  /*56cc0*/  LDL.LU R34, [R1+0x6e0] ;  /* 0x0006e00001227983 */ /* 0x000ea80000300800 */
[----:B------:R-:W2:Y:S04]  /*56cd0*/  LDL.LU R35, [R1+0x6e8] ;  /* 0x0006e80001237983 */ /* 0x000ea80000300800 */
[----:B------:R-:W-:Y:S01]  /*56ce0*/  STSM.16.M88.4 [R252], R36 ;  /* 0x00000024fc007844 */ /* 0x000fe20000000200 */
[----:B------:R-:W-:-:S03]  /*56cf0*/  NOP ;  /* 0x0000000000007918 */ /* 0x000fc60000000000 */
[----:B------:R-:W-:Y:S01]  /*56d00*/  LDS.128 R64, [R252] ;  /* 0x00000000fc407984 */ /* 0x000fe20000000c00 */
[----:B------:R-:W-:-:S03]  /*56d10*/  NOP ;  /* 0x0000000000007918 */ /* 0x000fc60000000000 */
[----:B------:R-:W-:Y:S01]  /*56d20*/  STSM.16.M88.4 [R252], R68 ;  /* 0x00000044fc007844 */ /* 0x000fe20000000200 */
[----:B------:R-:W-:-:S03]  /*56d30*/  NOP ;  /* 0x0000000000007918 */ /* 0x000fc60000000000 */
[----:B------:R-:W-:Y:S01]  /*56d40*/  LDS.128 R40, [R252] ;  /* 0x00000000fc287984 */ /* 0x000fe20000000c00 */
[----:B------:R-:W-:-:S03]  /*56d50*/  NOP ;  /* 0x0000000000007918 */ /* 0x000fc60000000000 */
[----:B--2---:R1:W-:Y:S01]  /*56d60*/  STSM.16.M88.4 [R252], R32 ;  /* 0x00000020fc007844 */ /* 0x0043e20000000200 */
        /* <DEDUP_REMOVED lines=46> */
[----:B------:R-:W-:Y:S01]  /*57050*/  IMAD.MOV.U32 R84, RZ, RZ, R225 ;  /* 0x000000ffff547224 */ /* 0x000fe200078e00e1 */
[----:B------:R-:W-:Y:S01]  /*57060*/  MOV R85, R227 ;  /* 0x000000e300557202 */ /* 0x000fe20000000f00 */
[----:B------:R-:W-:Y:S01]  /*57070*/  NOP ;  /* 0x0000000000007918 */ /* 0x000fe20000000000 */
        /* <DEDUP_REMOVED lines=21> */
[----:B------:R-:W-:Y:S01]  /*571d0*/  NOP ;  /* 0x0000000000007918 */ /* 0x000fe20000000000 */
[----:B------:R-:W-:Y:S01]  /*571e0*/  IMAD.MOV.U32 R100, RZ, RZ, R228 ;  /* 0x000000ffff647224 */ /* 0x000fe200078e00e4 */
[----:B------:R-:W-:Y:S01]  /*571f0*/  MOV R101, R230 ;  /* 0x000000e600657202 */ /* 0x000fe20000000f00 */
[----:B------:R-:W-:Y:S01]  /*57200*/  IMAD.MOV.U32 R102, RZ, RZ, R48 ;  /* 0x000000ffff667224 */ /* 0x000fe200078e0030 */
[----:B------:R-:W-:Y:S01]  /*57210*/  MOV R103, R50 ;  /* 0x0000003200677202 */ /* 0x000fe20000000f00 */
[----:B--2---:R-:W-:Y:S01]  /*57220*/  STSM.16.M88.4 [R252], R80 ;  /* 0x00000050fc007844 */ /* 0x004fe20000000200 */
[----:B------:R-:W-:-:S03]  /*57230*/  NOP ;  /* 0x0000000000007918 */ /* 0x000fc60000000000 */
[----:B------:R-:W-:Y:S01]  /*57240*/  LDS.128 R80, [R252] ;  /* 0x00000000fc507984 */ /* 0x000fe20000000c00 */
[----:B------:R-:W-:-:S03]  /*57250*/  NOP ;  /* 0x0000000000007918 */ /* 0x000fc60000000000 */
[----:B------:R1:W-:Y:S01]  /*57260*/  STSM.16.M88.4 [R252], R100 ;  /* 0x00000064fc007844 */ /* 0x0003e20000000200 */
        /* <DEDUP_REMOVED lines=27> */
[----:B-1----:R-:W-:Y:S01]  /*57420*/  IMAD.MOV.U32 R114, RZ, RZ, R49 ;  /* 0x000000ffff727224 */ /* 0x002fe200078e0031 */
[----:B------:R-:W-:Y:S02]  /*57430*/  MOV R115, R51 ;  /* 0x0000003300737202 */ /* 0x000fe40000000f00 */
[----:B------:R-:W2:Y:S04]  /*57440*/  LDL.LU R49, [R1+0x8f8] ;  /* 0x0008f80001317983 */ /* 0x000ea80000300800 */
[----:B------:R-:W2:Y:S04]  /*57450*/  LDL.LU R50, [R1+0x830] ;  /* 0x0008300001327983 */ /* 0x000ea80000300800 */
[----:B------:R-:W2:Y:S01]  /*57460*/  LDL.LU R51, [R1+0x838] ;  /* 0x0008380001337983 */ /* 0x000ea20000300800 */
[----:B------:R-:W-:Y:S01]  /*57470*/  IMAD.MOV.U32 R112, RZ, RZ, R229 ;  /* 0x000000ffff707224 */ /* 0x000fe200078e00e5 */
[----:B------:R-:W-:Y:S01]  /*57480*/  MOV R113, R231 ;  /* 0x000000e700717202 */ /* 0x000fe20000000f00 */
[----:B------:R-:W-:-:S04]  /*57490*/  NOP ;  /* 0x0000000000007918 */ /* 0x000fc80000000000 */
        /* <DEDUP_REMOVED lines=24> */
[----:B------:R-:W1:Y:S08]  /*57620*/  LDC R232, c[0x0][0x244] ;  /* 0x00009100ffe87b82 */ /* 0x000e700000000800 */
[----:B------:R-:W3:Y:S01]  /*57630*/  LDC R234, c[0x0][0x244] ;  /* 0x00009100ffea7b82 */ /* 0x000ee20000000800 */
[----:B--2---:R-:W-:Y:S01]  /*57640*/  STSM.16.M88.4 [R252], R48 ;  /* 0x00000030fc007844 */ /* 0x004fe20000000200 */
[----:B------:R-:W-:-:S03]  /*57650*/  NOP ;  /* 0x0000000000007918 */ /* 0x000fc60000000000 */
[----:B------:R-:W-:Y:S01]  /*57660*/  LDS.128 R48, [R252] ;  /* 0x00000000fc307984 */ /* 0x000fe20000000c00 */
[----:B------:R-:W-:-:S03]  /*57670*/  NOP ;  /* 0x0000000000007918 */ /* 0x000fc60000000000 */
[----:B------:R2:W-:Y:S01]  /*57680*/  STSM.16.M88.4 [R252], R128 ;  /* 0x00000080fc007844 */ /* 0x0005e20000000200 */
[----:B------:R-:W-:-:S03]  /*57690*/  NOP ;  /* 0x0000000000007918 */ /* 0x000fc60000000000 */
[----:B------:R-:W-:Y:S04]  /*576a0*/  LDS.128 R132, [R252] ;  /* 0x00000000fc847984 */ /* 0x000fe80000000c00 */
[----:B--2---:R-:W2:Y:S04]  /*576b0*/  LDL.LU R128, [R1+0x8f4] ;  /* 0x0008f40001807983 */ /* 0x004ea80000300800 */
[----:B------:R-:W2:Y:S04]  /*576c0*/  LDL.LU R129, [R1+0x8fc] ;  /* 0x0008fc0001817983 */ /* 0x000ea80000300800 */
[----:B------:R-:W2:Y:S04]  /*576d0*/  LDL.LU R130, [R1+0x834] ;  /* 0x0008340001827983 */ /* 0x000ea80000300800 */
[----:B------:R-:W2:Y:S01]  /*576e0*/  LDL.LU R131, [R1+0x83c] ;  /* 0x00083c0001837983 */ /* 0x000ea20000300800 */
[----:B------:R-:W-:-:S03]  /*576f0*/  NOP ;  /* 0x0000000000007918 */ /* 0x000fc60000000000 */
        /* <DEDUP_REMOVED lines=19> */
[----:B------:R-:W-:Y:S01]  /*57830*/  LDS.128 R152, [R252] ;  /* 0x00000000fc987984 */ /* 0x000fe20000000c00 */
[----:B--2---:R-:W-:Y:S01]  /*57840*/  IMAD.MOV.U32 R142, RZ, RZ, R53 ;  /* 0x000000ffff8e7224 */ /* 0x004fe200078e0035 */
        /* <DEDUP_REMOVED lines=14> */
[----:B--2---:R-:W2:Y:S04]  /*57930*/  LDL.LU R52, [R1+0x770] ;  /* 0x0007700001347983 */ /* 0x004ea80000300800 */
[----:B------:R-:W2:Y:S04]  /*57940*/  LDL.LU R53, [R1+0x778] ;  /* 0x0007780001357983 */ /* 0x000ea80000300800 */
[----:B------:R-:W2:Y:S04]  /*57950*/  LDL.LU R54, [R1+0x6b0] ;  /* 0x0006b00001367983 */ /* 0x000ea80000300800 */
[----:B------:R-:W2:Y:S01]  /*57960*/  LDL.LU R55, [R1+0x6b8] ;  /* 0x0006b80001377983 */ /* 0x000ea20000300800 */
        /* <DEDUP_REMOVED lines=9> */
[----:B------:R-:W3:Y:S04]  /*57a00*/  LDL.LU R160, [R1+0x1c0] ;  /* 0x0001c00001a07983 */ /* 0x000ee80000300800 */
[----:B------:R-:W3:Y:S04]  /*57a10*/  LDL.LU R161, [R1+0x1c8] ;  /* 0x0001c80001a17983 */ /* 0x000ee80000300800 */
[----:B--2---:R-:W-:Y:S01]  /*57a20*/  STSM.16.M88.4 [R252], R52 ;  /* 0x00000034fc007844 */ /* 0x004fe20000000200 */
[----:B------:R-:W-:-:S03]  /*57a30*/  NOP ;  /* 0x0000000000007918 */ /* 0x000fc60000000000 */
[----:B------:R-:W-:Y:S01]  /*57a40*/  LDS.128 R52, [R252] ;  /* 0x00000000fc347984 */ /* 0x000fe20000000c00 */
[----:B------:R-:W-:-:S03]  /*57a50*/  NOP ;  /* 0x0000000000007918 */ /* 0x000fc60000000000 */
[----:B---3--:R2:W-:Y:S01]  /*57a60*/  STSM.16.M88.4 [R252], R160 ;  /* 0x000000a0fc007844 */ /* 0x0085e20000000200 */
        /* <DEDUP_REMOVED lines=25> */
[----:B------:R-:W-:Y:S04]  /*57c00*/  LDS.128 R180, [R252] ;  /* 0x00000000fcb47984 */ /* 0x000fe80000000c00 */
[----:B--2---:R-:W2:Y:S01]  /*57c10*/  LDL.LU R172, [R1+0x1c4] ;  /* 0x0001c40001ac7983 */ /* 0x004ea20000300800 */
[----:B------:R-:W-:-:S03]  /*57c20*/  IMAD.MOV.U32 R174, RZ, RZ, R57 ;  /* 0x000000ffffae7224 */ /* 0x000fc600078e0039 */
[----:B------:R-:W2:Y:S01]  /*57c30*/  LDL.LU R173, [R1+0x1cc] ;  /* 0x0001cc0001ad7983 */ /* 0x000ea20000300800 */
[----:B------:R-:W-:Y:S01]  /*57c40*/  MOV R175, R59 ;  /* 0x0000003b00af7202 */ /* 0x000fe20000000f00 */
[----:B------:R-:W-:Y:S02]  /*57c50*/  NOP ;  /* 0x0000000000007918 */ /* 0x000fe40000000000 */
        /* <DEDUP_REMOVED lines=64> */
[----:B----4-:R-:W-:Y:S01]  /*58060*/  STSM.16.M88.4 [R252], R200 ;  /* 0x000000c8fc007844 */ /* 0x010fe20000000200 */
[----:B------:R-:W-:-:S03]  /*58070*/  NOP ;  /* 0x0000000000007918 */ /* 0x000fc60000000000 */
[----:B------:R-:W-:Y:S01]  /*58080*/  LDS.128 R60, [R252] ;  /* 0x00000000fc3c7984 */ /* 0x000fe20000000c00 */
[----:B------:R-:W-:-:S03]  /*58090*/  NOP ;  /* 0x0000000000007918 */ /* 0x000fc60000000000 */
[----:B------:R-:W-:Y:S01]  /*580a0*/  STSM.16.M88.4 [R252], R204 ;  /* 0x000000ccfc007844 */ /* 0x000fe20000000200 */
[----:B------:R-:W-:-:S03]  /*580b0*/  NOP ;  /* 0x0000000000007918 */ /* 0x000fc60000000000 */
[----:B------:R-:W-:Y:S01]  /*580c0*/  LDS.128 R200, [R252] ;  /* 0x00000000fcc87984 */ /* 0x000fe20000000c00 */
[----:B------:R-:W-:-:S03]  /*580d0*/  NOP ;  /* 0x0000000000007918 */ /* 0x000fc60000000000 */
[----:B------:R-:W-:Y:S01]  /*580e0*/  STSM.16.M88.4 [R252], R216 ;  /* 0x000000d8fc007844 */ /* 0x000fe20000000200 */
[----:B------:R-:W-:-:S03]  /*580f0*/  NOP ;  /* 0x0000000000007918 */ /* 0x000fc60000000000 */
[----:B------:R-:W2:Y:S01]  /*58100*/  LDS.128 R204, [R252] ;  /* 0x00000000fccc7984 */ /* 0x000ea20000000c00 */
[----:B------:R-:W-:-:S03]  /*58110*/  NOP ;  /* 0x0000000000007918 */ /* 0x000fc60000000000 */
[----:B--2---:R-:W-:Y:S04]  /*58120*/  STL [R1+0x1a90], R207 ;  /* 0x001a90cf01007387 */ /* 0x004fe80000100800 */
[----:B------:R-:W2:Y:S04]  /*58130*/  LDL.LU R212, [R1+0x550] ;  /* 0x0005500001d47983 */ /* 0x000ea80000300800 */
[----:B------:R-:W2:Y:S04]  /*58140*/  LDL.LU R213, [R1+0x558] ;  /* 0x0005580001d57983 */ /* 0x000ea80000300800 */
[----:B------:R-:W2:Y:S04]  /*58150*/  LDL.LU R214, [R1+0x360] ;  /* 0x0003600001d67983 */ /* 0x000ea80000300800 */
[----:B------:R-:W2:Y:S04]  /*58160*/  LDL.LU R215, [R1+0x368] ;  /* 0x0003680001d77983 */ /* 0x000ea80000300800 */
[----:B------:R-:W-:Y:S01]  /*58170*/  STSM.16.M88.4 [R252], R208 ;  /* 0x000000d0fc007844 */ /* 0x000fe20000000200 */
[----:B------:R-:W-:-:S03]  /*58180*/  NOP ;  /* 0x0000000000007918 */ /* 0x000fc60000000000 */
[----:B------:R-:W3:Y:S01]  /*58190*/  LDS.128 R208, [R252] ;  /* 0x00000000fcd07984 */ /* 0x000ee20000000c00 */
[----:B------:R-:W-:-:S03]  /*581a0*/  NOP ;  /* 0x0000000000007918 */ /* 0x000fc60000000000 */
[----:B---3--:R-:W-:Y:S04]  /*581b0*/  STL [R1+0x1a84], R211 ;  /* 0x001a84d301007387 */ /* 0x008fe80000100800 */
[----:B--2---:R2:W-:Y:S01]  /*581c0*/  STSM.16.M88.4 [R252], R212 ;  /* 0x000000d4fc007844 */ /* 0x0045e20000000200 */
[----:B------:R-:W-:-:S03]  /*581d0*/  NOP ;  /* 0x0000000000007918 */ /* 0x000fc60000000000 */
[----:B------:R-:W3:Y:S04]  /*581e0*/  LDS.128 R216, [R252] ;  /* 0x00000000fcd87984 */ /* 0x000ee80000000c00 */
[----:B--2---:R-:W2:Y:S04]  /*581f0*/  LDL.LU R212, [R1+0x1f0] ;  /* 0x0001f00001d47983 */ /* 0x004ea80000300800 */
[----:B------:R-:W2:Y:S01]  /*58200*/  LDL.LU R213, [R1+0x1f8] ;  /* 0x0001f80001d57983 */ /* 0x000ea20000300800 */
[----:B------:R-:W-:Y:S01]  /*58210*/  IMAD.MOV.U32 R214, RZ, RZ, R148 ;  /* 0x000000ffffd67224 */ /* 0x000fe200078e0094 */
[----:B------:R-:W-:Y:S01]  /*58220*/  MOV R215, R150 ;  /* 0x0000009600d77202 */ /* 0x000fe20000000f00 */
[----:B------:R-:W-:Y:S01]  /*58230*/  NOP ;  /* 0x0000000000007918 */ /* 0x000fe20000000000 */
[----:B---3--:R-:W-:Y:S04]  /*58240*/  STL [R1+0x1a88], R219 ;  /* 0x001a88db01007387 */ /* 0x008fe80000100800 */
[----:B--2---:R2:W-:Y:S01]  /*58250*/  STSM.16.M88.4 [R252], R212 ;  /* 0x000000d4fc007844 */ /* 0x0045e20000000200 */
[----:B------:R-:W-:-:S03]  /*58260*/  NOP ;  /* 0x0000000000007918 */ /* 0x000fc60000000000 */
[----:B------:R-:W3:Y:S04]  /*58270*/  LDS.128 R220, [R252] ;  /* 0x00000000fcdc7984 */ /* 0x000ee80000000c00 */
[----:B--2---:R-:W2:Y:S04]  /*58280*/  LDL.LU R212, [R1+0x8c4] ;  /* 0x0008c40001d47983 */ /* 0x004ea80000300800 */
[----:B------:R-:W2:Y:S04]  /*58290*/  LDL.LU R213, [R1+0x8cc] ;  /* 0x0008cc0001d57983 */ /* 0x000ea80000300800 */
[----:B------:R-:W2:Y:S04]  /*582a0*/  LDL.LU R214, [R1+0x814] ;  /* 0x0008140001d67983 */ /* 0x000ea80000300800 */
[----:B------:R-:W2:Y:S01]  /*582b0*/  LDL.LU R215, [R1+0x81c] ;  /* 0x00081c0001d77983 */ /* 0x000ea20000300800 */
[----:B------:R-:W-:-:S03]  /*582c0*/  NOP ;  /* 0x0000000000007918 */ /* 0x000fc60000000000 */
[----:B---3--:R3:W-:Y:S04]  /*582d0*/  STL [R1+0x1a8c], R223 ;  /* 0x001a8cdf01007387 */ /* 0x0087e80000100800 */
[----:B---3--:R-:W3:Y:S04]  /*582e0*/  LDL.LU R223, [R1+0x984] ;  /* 0x0009840001df7983 */ /* 0x008ee80000300800 */
[----:B--2---:R2:W-:Y:S01]  /*582f0*/  STSM.16.M88.4 [R252], R212 ;  /* 0x000000d4fc007844 */ /* 0x0045e20000000200 */
[----:B------:R-:W-:-:S03]  /*58300*/  NOP ;  /* 0x0000000000007918 */ /* 0x000fc60000000000 */
[----:B------:R-:W4:Y:S04]  /*58310*/  LDS.128 R224, [R252] ;  /* 0x00000000fce07984 */ /* 0x000f280000000c00 */
[----:B--2---:R-:W2:Y:S04]  /*58320*/  LDL.LU R212, [R1+0x754] ;  /* 0x0007540001d47983 */ /* 0x004ea80000300800 */
[----:B------:R-:W2:Y:S04]  /*58330*/  LDL.LU R213, [R1+0x75c] ;  /* 0x00075c0001d57983 */ /* 0x000ea80000300800 */
[----:B------:R-:W2:Y:S04]  /*58340*/  LDL.LU R214, [R1+0x694] ;  /* 0x0006940001d67983 */ /* 0x000ea80000300800 */
[----:B------:R-:W2:Y:S01]  /*58350*/  LDL.LU R215, [R1+0x69c] ;  /* 0x00069c0001d77983 */ /* 0x000ea20000300800 */
[----:B------:R-:W-:-:S03]  /*58360*/  NOP ;  /* 0x0000000000007918 */ /* 0x000fc60000000000 */
[----:B------:R-:W3:Y:S04]  /*58370*/  LDL.LU R207, [R1+0x980] ;  /* 0x0009800001cf7983 */ /* 0x000ee80000300800 */
[----:B----4-:R-:W-:Y:S04]  /*58380*/  STL [R1+0x1a80], R227 ;  /* 0x001a80e301007387 */ /* 0x010fe80000100800 */
[----:B--2---:R2:W-:Y:S01]  /*58390*/  STSM.16.M88.4 [R252], R212 ;  /* 0x000000d4fc007844 */ /* 0x0045e20000000200 */
[----:B------:R-:W-:-:S03]  /*583a0*/  NOP ;  /* 0x0000000000007918 */ /* 0x000fc60000000000 */
[----:B------:R-:W4:Y:S04]  /*583b0*/  LDS.128 R228, [R252] ;  /* 0x00000000fce47984 */ /* 0x000f280000000c00 */
[----:B--2---:R-:W2:Y:S04]  /*583c0*/  LDL.LU R212, [R1+0x554] ;  /* 0x0005540001d47983 */ /* 0x004ea80000300800 */
[----:B------:R-:W2:Y:S04]  /*583d0*/  LDL.LU R213, [R1+0x55c] ;  /* 0x00055c0001d57983 */ /* 0x000ea80000300800 */
[----:B------:R-:W4:Y:S04]  /*583e0*/  LDL.LU R236, [R1+0x70] ;  /* 0x0000700001ec7983 */ /* 0x000f280000300800 */
[----:B------:R-:W2:Y:S04]  /*583f0*/  LDL.LU R214, [R1+0x364] ;  /* 0x0003640001d67983 */ /* 0x000ea80000300800 */
[----:B------:R-:W2:Y:S01]  /*58400*/  LDL.LU R215, [R1+0x36c] ;  /* 0x00036c0001d77983 */ /* 0x000ea20000300800 */
[----:B------:R-:W-:Y:S01]  /*58410*/  NOP ;  /* 0x0000000000007918 */ /* 0x000fe20000000000 */
[----:B---3--:R-:W-:Y:S01]  /*58420*/  IMAD R0, R223, UR4, RZ ;  /* 0x00000004df007c24 */ /* 0x008fe2000f8e02ff */
[----:B------:R-:W-:-:S04]  /*58430*/  ULDC.64 UR4, c[0x0][0x220] ;  /* 0x0000880000047ab9 */ /* 0x000fc80000000a00 */
[C---:B------:R-:W-:Y:S01]  /*58440*/  LEA R2, P2, R0.reuse, UR4, 0x2 ;  /* 0x0000000400027c11 */ /* 0x040fe2000f8410ff */
[----:B--2---:R2:W-:Y:S04]  /*58450*/  STSM.16.M88.4 [R252], R212 ;  /* 0x000000d4fc007844 */ /* 0x0045e80000000200 */
[----:B--2---:R-:W2:Y:S04]  /*58460*/  LDL.LU R212, [R1+0x1f4] ;  /* 0x0001f40001d47983 */ /* 0x004ea80000300800 */
[----:B------:R-:W2:Y:S04]  /*58470*/  LDL.LU R213, [R1+0x1fc] ;  /* 0x0001fc0001d57983 */ /* 0x000ea80000300800 */
[----:B------:R-:W3:Y:S04]  /*58480*/  LDL.LU R219, [R1+0xa60] ;  /* 0x000a600001db7983 */ /* 0x000ee80000300800 */
[----:B------:R-:W3:Y:S04]  /*58490*/  LDL.LU R211, [R1+0xa68] ;  /* 0x000a680001d37983 */ /* 0x000ee80000300800 */
[----:B------:R-:W3:Y:S01]  /*584a0*/  LDL.LU R227, [R1+0xa64] ;  /* 0x000a640001e37983 */ /* 0x000ee20000300800 */
[----:B------:R-:W-:Y:S01]  /*584b0*/  LEA.HI.X.SX32 R3, R0, UR5, 0x2, P2 ;  /* 0x0000000500037c11 */ /* 0x000fe200090f16ff */
[----:B------:R-:W-:-:S02]  /*584c0*/  ULDC.64 UR4, c[0x0][0x228] ;  /* 0x00008a0000047ab9 */ /* 0x000fc40000000a00 */
[----:B------:R-:W-:Y:S01]  /*584d0*/  ISETP.GE.AND P2, PT, R223, UR4, PT ;  /* 0x00000004df007c0c */ /* 0x000fe2000bf46270 */
[----:B------:R-:W-:Y:S01]  /*584e0*/  IMAD.MOV.U32 R214, RZ, RZ, R149 ;  /* 0x000000ffffd67224 */ /* 0x000fe200078e0095 */
[----:B------:R-:W-:Y:S01]  /*584f0*/  MOV R215, R151 ;  /* 0x0000009700d77202 */ /* 0x000fe20000000f00 */
[----:B------:R-:W-:Y:S01]  /*58500*/  ULDC UR4, c[0x0][0x248] ;  /* 0x0000920000047ab9 */ /* 0x000fe20000000800 */
[C---:B------:R-:W-:Y:S01]  /*58510*/  ISETP.LT.AND P2, PT, R207.reuse, UR27, !P2 ;  /* 0x0000001bcf007c0c */ /* 0x040fe2000d741270 */
[----:B------:R-:W-:Y:S01]  /*58520*/  IMAD R238, R207, UR4, RZ ;  /* 0x00000004cfee7c24 */ /* 0x000fe2000f8e02ff */
[----:B------:R-:W-:Y:S01]  /*58530*/  NOP ;  /* 0x0000000000007918 */ /* 0x000fe20000000000 */
[----:B------:R-:W3:Y:S01]  /*58540*/  LDS.128 R148, [R252] ;  /* 0x00000000fc947984 */ /* 0x000ee20000000c00 */
[----:B------:R-:W-:Y:S01]  /*58550*/  NOP ;  /* 0x0000000000007918 */ /* 0x000fe20000000000 */
[----:B-1----:R-:W-:Y:S01]  /*58560*/  IMAD R0, R232, 0x40, R0 ;  /* 0x00000040e8007824 */ /* 0x002fe200078e0200 */
[----:B------:R-:W-:Y:S01]  /*58570*/  ULDC UR4, c[0x0][0x244] ;  /* 0x0000910000047ab9 */ /* 0x000fe20000000800 */
[----:B------:R-:W3:Y:S03]  /*58580*/  LDL.LU R243, [R1+0x80] ;  /* 0x0000800001f37983 */ /* 0x000ee60000300800 */
[----:B------:R-:W-:Y:S01]  /*58590*/  LEA R234, R234, R0, 0x5 ;  /* 0x00000000eaea7211 */ /* 0x000fe200078e28ff */
[----:B------:R-:W3:Y:S04]  /*585a0*/  LDL.LU R251, [R1+0x60] ;  /* 0x0000600001fb7983 */ /* 0x000ee80000300800 */
[----:B------:R-:W3:Y:S04]  /*585b0*/  LDL.LU R250, [R1+0x40] ;  /* 0x0000400001fa7983 */ /* 0x000ee80000300800 */
[----:B------:R-:W3:Y:S04]  /*585c0*/  LDL.LU R249, [R1+0x50] ;  /* 0x0000500001f97983 */ /* 0x000ee80000300800 */
[----:B--2---:R1:W-:Y:S02]  /*585d0*/  STSM.16.M88.4 [R252], R212 ;  /* 0x000000d4fc007844 */ /* 0x0043e40000000200 */
[----:B-1----:R-:W-:Y:S01]  /*585e0*/  IMAD.WIDE R212, R238, 0x4, R2 ;  /* 0x00000004eed47825 */ /* 0x002fe200078e0202 */
[----:B------:R-:W-:-:S04]  /*585f0*/  NOP ;  /* 0x0000000000007918 */ /* 0x000fc80000000000 */
[----:B----4-:R3:W-:Y:S01]  /*58600*/  @P2 STG.E desc[UR14][R212.64], R236 ;  /* 0x000000ecd4002986 */ /* 0x0107e2000c10190e */
[----:B------:R-:W-:Y:S02]  /*58610*/  ISETP.GE.AND P2, PT, R207, UR5, PT ;  /* 0x00000005cf007c0c */ /* 0x000fe4000bf46270 */
[----:B------:R-:W-:Y:S01]  /*58620*/  LEA R214, P5, R0, UR6, 0x2 ;  /* 0x0000000600d67c11 */ /* 0x000fe2000f8a10ff */
[----:B---3--:R-:W-:Y:S01]  /*58630*/  IMAD R213, R219, UR4, RZ ;  /* 0x00000004dbd57c24 */ /* 0x008fe2000f8e02ff */
[----:B------:R-:W-:Y:S01]  /*58640*/  ULDC.64 UR4, c[0x0][0x220] ;  /* 0x0000880000047ab9 */ /* 0x000fe20000000a00 */
[----:B------:R-:W-:-:S03]  /*58650*/  LEA R212, P6, R234, UR8, 0x2 ;  /* 0x00000008ead47c11 */ /* 0x000fc6000f8c10ff */
[----:B------:R-:W-:Y:S02]  /*58660*/  LEA R232, P4, R213, UR4, 0x2 ;  /* 0x00000004d5e87c11 */ /* 0x000fe4000f8810ff */
[----:B------:R-:W-:Y:S01]  /*58670*/  LEA.HI.X.SX32 R215, R0, UR7, 0x2, P5 ;  /* 0x0000000700d77c11 */ /* 0x000fe2000a8f16ff */
[----:B------:R-:W-:Y:S01]  /*58680*/  VIADD R0, R207, 0x3 ;  /* 0x00000003cf007836 */ /* 0x000fe20000000000 */
[----:B------:R-:W-:Y:S01]  /*58690*/  LEA.HI.X.SX32 R233, R213, UR5, 0x2, P4 ;  /* 0x00000005d5e97c11 */ /* 0x000fe2000a0f16ff */
[----:B------:R-:W-:Y:S01]  /*586a0*/  ULDC.64 UR6, c[0x0][0x228] ;  /* 0x00008a0000067ab9 */ /* 0x000fe20000000a00 */
[----:B------:R-:W-:Y:S01]  /*586b0*/  LEA.HI.X.SX32 R213, R234, UR9, 0x2, P6 ;  /* 0x00000009ead57c11 */ /* 0x000fe2000b0f16ff */
[----:B------:R-:W-:Y:S01]  /*586c0*/  ULDC.64 UR8, c[0x0][0x228] ;  /* 0x00008a0000087ab9 */ /* 0x000fe20000000a00 */
[----:B------:R-:W-:Y:S01]  /*586d0*/  ISETP.LT.AND P4, PT, R227, UR6, !P2 ;  /* 0x00000006e3007c0c */ /* 0x000fe2000d781270 */
[----:B------:R-:W-:Y:S01]  /*586e0*/  ULDC.64 UR4, c[0x0][0x228] ;  /* 0x00008a0000047ab9 */ /* 0x000fe20000000a00 */
[----:B------:R-:W-:-:S02]  /*586f0*/  ISETP.LT.AND P5, PT, R211, UR8, !P2 ;  /* 0x00000008d3007c0c */ /* 0x000fc4000d7a1270 */
[----:B------:R-:W-:Y:S01]  /*58700*/  ISETP.GE.AND P3, PT, R219, UR10, PT ;  /* 0x0000000adb007c0c */ /* 0x000fe2000bf66270 */
[----:B------:R-:W-:Y:S01]  /*58710*/  ULDC UR10, c[0x0][0x248] ;  /* 0x00009200000a7ab9 */ /* 0x000fe20000000800 */
[----:B------:R-:W-:Y:S01]  /*58720*/  ISETP.GE.AND P2, PT, R0, UR11, PT ;  /* 0x0000000b00007c0c */ /* 0x000fe2000bf46270 */
[C---:B------:R-:W-:Y:S01]  /*58730*/  IMAD.WIDE R234, R238.reuse, 0x4, R232 ;  /* 0x00000004eeea7825 */ /* 0x040fe200078e02e8 */
[----:B------:R-:W2:Y:S01]  /*58740*/  LDL.LU R0, [R1+0x90] ;  /* 0x0000900001007983 */ /* 0x000ea20000300800 */
[----:B------:R-:W-:Y:S01]  /*58750*/  ISETP.LT.AND P3, PT, R207, UR29, !P3 ;  /* 0x0000001dcf007c0c */ /* 0x000fe2000df61270 */
[----:B------:R-:W-:Y:S01]  /*58760*/  ULDC UR6, c[0x0][0x228] ;  /* 0x00008a0000067ab9 */ /* 0x000fe20000000800 */
[----:B------:R-:W-:Y:S01]  /*58770*/  ISETP.LT.AND P6, PT, R223, UR4, !P1 ;  /* 0x00000004df007c0c */ /* 0x000fe2000cfc1270 */
[C---:B------:R-:W-:Y:S01]  /*58780*/  IMAD.WIDE R236, R238.reuse, 0x4, R214 ;  /* 0x00000004eeec7825 */ /* 0x040fe200078e02d6 */
[C---:B------:R-:W-:Y:S01]  /*58790*/  IADD3 R242, R238.reuse, UR10, RZ ;  /* 0x0000000aeef27c10 */ /* 0x040fe2000fffe0ff */
[----:B------:R-:W-:Y:S01]  /*587a0*/  ULDC UR4, c[0x0][0x248] ;  /* 0x0000920000047ab9 */ /* 0x000fe20000000800 */
[----:B------:R-:W-:Y:S01]  /*587b0*/  ULDC.64 UR10, c[0x0][0x228] ;  /* 0x00008a00000a7ab9 */ /* 0x000fe20000000a00 */
[----:B------:R-:W-:Y:S01]  /*587c0*/  IMAD.WIDE R238, R238, 0x4, R212 ;  /* 0x00000004eeee7825 */ /* 0x000fe200078e02d4 */
[----:B------:R-:W-:-:S03]  /*587d0*/  ULDC UR8, c[0x0][0x228] ;  /* 0x00008a0000087ab9 */ /* 0x000fc60000000800 */
[----:B------:R-:W-:Y:S02]  /*587e0*/  IMAD.WIDE R240, R242, 0x4, R2 ;  /* 0x00000004f2f07825 */ /* 0x000fe400078e0202 */
[----:B--2---:R1:W-:Y:S04]  /*587f0*/  @P3 STG.E desc[UR14][R234.64], R0 ;  /* 0x00000000ea003986 */ /* 0x0043e8000c10190e */
[----:B------:R2:W-:Y:S01]  /*58800*/  @P5 STG.E desc[UR14][R236.64], R243 ;  /* 0x000000f3ec005986 */ /* 0x0005e2000c10190e */
[----:B------:R-:W-:Y:S01]  /*58810*/  ISETP.LT.AND P5, PT, R211, UR16, !P1 ;  /* 0x00000010d3007c0c */ /* 0x000fe2000cfa1270 */
[----:B------:R-:W-:Y:S02]  /*58820*/  ULDC UR16, c[0x0][0x228] ;  /* 0x00008a0000107ab9 */ /* 0x000fe40000000800 */
[----:B------:R3:W-:Y:S01]  /*58830*/  @P4 STG.E desc[UR14][R238.64], R251 ;  /* 0x000000fbee004986 */ /* 0x0007e2000c10190e */
[----:B------:R-:W-:-:S02]  /*58840*/  ISETP.LT.AND P4, PT, R219, UR18, !P1 ;  /* 0x00000012db007c0c */ /* 0x000fc4000cf81270 */
[C---:B-1----:R-:W-:Y:S01]  /*58850*/  IADD3 R0, R242.reuse, UR4, RZ ;  /* 0x00000004f2007c10 */ /* 0x042fe2000fffe0ff */
[----:B------:R1:W-:Y:S01]  /*58860*/  @P6 STG.E desc[UR14][R240.64], R250 ;  /* 0x000000faf0006986 */ /* 0x0003e2000c10190e */
[----:B------:R-:W-:Y:S01]  /*58870*/  ULDC UR4, c[0x0][0x22c] ;  /* 0x00008b0000047ab9 */ /* 0x000fe20000000800 */
[----:B--2---:R-:W-:Y:S01]  /*58880*/  VIADD R243, R207, 0x4 ;  /* 0x00000004cff37836 */ /* 0x004fe20000000000 */
[----:B------:R-:W-:Y:S01]  /*58890*/  ISETP.LT.AND P3, PT, R227, UR12, !P1 ;  /* 0x0000000ce3007c0c */ /* 0x000fe2000cf61270 */
[C---:B------:R-:W-:Y:S01]  /*588a0*/  IMAD.WIDE R234, R242.reuse, 0x4, R232 ;  /* 0x00000004f2ea7825 */ /* 0x040fe200078e02e8 */
[----:B---3--:R-:W2:Y:S02]  /*588b0*/  LDL.LU R251, [R1+0x64] ;  /* 0x0000640001fb7983 */ /* 0x008ea40000300800 */
[----:B------:R-:W-:Y:S01]  /*588c0*/  ISETP.GE.AND P1, PT, R243, UR4, PT ;  /* 0x00000004f3007c0c */ /* 0x000fe2000bf26270 */
[----:B------:R-:W-:-:S04]  /*588d0*/  IMAD.WIDE R236, R242, 0x4, R214 ;  /* 0x00000004f2ec7825 */ /* 0x000fc800078e02d6 */
[----:B------:R-:W-:Y:S01]  /*588e0*/  IMAD.WIDE R238, R242, 0x4, R212 ;  /* 0x00000004f2ee7825 */ /* 0x000fe200078e02d4 */
[----:B-1----:R-:W3:Y:S01]  /*588f0*/  LDL.LU R250, [R1+0x44] ;  /* 0x0000440001fa7983 */ /* 0x002ee20000300800 */
[----:B------:R-:W-:Y:S01]  /*58900*/  ISETP.LT.AND P6, PT, R223, UR10, !P0 ;  /* 0x0000000adf007c0c */ /* 0x000fe2000c7c1270 */
[----:B------:R-:W-:Y:S01]  /*58910*/  ULDC UR4, c[0x0][0x248] ;  /* 0x0000920000047ab9 */ /* 0x000fe20000000800 */
[----:B------:R-:W-:Y:S01]  /*58920*/  IMAD.WIDE R240, R0, 0x4, R2 ;  /* 0x0000000400f07825 */ /* 0x000fe200078e0202 */
[----:B------:R-:W4:Y:S01]  /*58930*/  LDL.LU R242, [R1+0x74] ;  /* 0x0000740001f27983 */ /* 0x000f220000300800 */
[----:B------:R-:W-:Y:S01]  /*58940*/  ULDC UR10, c[0x0][0x228] ;  /* 0x00008a00000a7ab9 */ /* 0x000fe20000000800 */
[----:B------:R-:W-:Y:S02]  /*58950*/  ULDC UR12, c[0x0][0x228] ;  /* 0x00008a00000c7ab9 */ /* 0x000fe40000000800 */
[----:B------:R-:W2:Y:S04]  /*58960*/  LDL.LU R243, [R1] ;  /* 0x0000000001f37983 */ /* 0x000ea80000300800 */
[----:B------:R1:W-:Y:S01]  /*58970*/  @P4 STG.E desc[UR14][R234.64], R249 ;  /* 0x000000f9ea004986 */ /* 0x0003e2000c10190e */
[----:B------:R-:W-:-:S03]  /*58980*/  ISETP.LT.AND P4, PT, R219, UR24, !P0 ;  /* 0x00000018db007c0c */ /* 0x000fc6000c781270 */
[----:B-1----:R-:W3:Y:S01]  /*58990*/  LDL.LU R249, [R1+0x1a9c] ;  /* 0x001a9c0001f97983 */ /* 0x002ee20000300800 */
[----:B------:R-:W-:-:S03]  /*589a0*/  IMAD.WIDE R234, R0, 0x4, R214 ;  /* 0x0000000400ea7825 */ /* 0x000fc600078e02d6 */
[----:B--2---:R1:W-:Y:S04]  /*589b0*/  @P5 STG.E desc[UR14][R236.64], R243 ;  /* 0x000000f3ec005986 */ /* 0x0043e8000c10190e */
[----:B------:R2:W-:Y:S01]  /*589c0*/  @P3 STG.E desc[UR14][R238.64], R248 ;  /* 0x000000f8ee003986 */ /* 0x0005e2000c10190e */
[----:B------:R-:W-:-:S03]  /*589d0*/  ISETP.LT.AND P5, PT, R211, UR22, !P0 ;  /* 0x00000016d3007c0c */ /* 0x000fc6000c7a1270 */
[----:B----4-:R4:W-:Y:S01]  /*589e0*/  @P6 STG.E desc[UR14][R240.64], R242 ;  /* 0x000000f2f0006986 */ /* 0x0109e2000c10190e */
[----:B-1----:R-:W-:Y:S01]  /*589f0*/  VIADD R243, R207, 0x5 ;  /* 0x00000005cff37836 */ /* 0x002fe20000000000 */
[----:B------:R-:W-:Y:S01]  /*58a00*/  ISETP.LT.AND P3, PT, R227, UR20, !P0 ;  /* 0x00000014e3007c0c */ /* 0x000fe2000c761270 */
[C---:B------:R-:W-:Y:S01]  /*58a10*/  IMAD.WIDE R236, R0.reuse, 0x4, R232 ;  /* 0x0000000400ec7825 */ /* 0x040fe200078e02e8 */
[----:B--2---:R-:W2:Y:S03]  /*58a20*/  LDL.LU R248, [R1+0x78] ;  /* 0x0000780001f87983 */ /* 0x004ea60000300800 */
[C---:B------:R-:W-:Y:S01]  /*58a30*/  IMAD.WIDE R238, R0.reuse, 0x4, R212 ;  /* 0x0000000400ee7825 */ /* 0x040fe200078e02d4 */
[----:B----4-:R-:W-:Y:S01]  /*58a40*/  IADD3 R242, R0, UR4, RZ ;  /* 0x0000000400f27c10 */ /* 0x010fe2000fffe0ff */
[----:B------:R-:W-:Y:S01]  /*58a50*/  ULDC UR4, c[0x0][0x22c] ;  /* 0x00008b0000047ab9 */ /* 0x000fe20000000800 */
[----:B------:R-:W4:Y:S01]  /*58a60*/  LDL.LU R0, [R1+0x84] ;  /* 0x0000840001007983 */ /* 0x000f220000300800 */
[----:B------:R-:W-:Y:S01]  /*58a70*/  ISETP.GE.AND P0, PT, R243, UR4, PT ;  /* 0x00000004f3007c0c */ /* 0x000fe2000bf06270 */
[----:B------:R-:W-:-:S02]  /*58a80*/  ULDC UR4, c[0x0][0x228] ;  /* 0x00008a0000047ab9 */ /* 0x000fc40000000800 */
[----:B------:R-:W3:Y:S01]  /*58a90*/  LDL.LU R243, [R1+0x94] ;  /* 0x0000940001f37983 */ /* 0x000ee20000300800 */
[----:B------:R-:W-:Y:S01]  /*58aa0*/  ISETP.LT.AND P6, PT, R223, UR26, !P2 ;  /* 0x0000001adf007c0c */ /* 0x000fe2000d7c1270 */
[----:B------:R-:W-:Y:S02]  /*58ab0*/  IMAD.WIDE R240, R242, 0x4, R2 ;  /* 0x00000004f2f07825 */ /* 0x000fe400078e0202 */
[----:B---3--:R1:W-:Y:S04]  /*58ac0*/  @P4 STG.E desc[UR14][R236.64], R243 ;  /* 0x000000f3ec004986 */ /* 0x0083e8000c10190e */
[----:B----4-:R3:W-:Y:S01]  /*58ad0*/  @P5 STG.E desc[UR14][R234.64], R0 ;  /* 0x00000000ea005986 */ /* 0x0107e2000c10190e */
[----:B------:R-:W-:Y:S01]  /*58ae0*/  ISETP.LT.AND P5, PT, R211, UR4, !P2 ;  /* 0x00000004d3007c0c */ /* 0x000fe2000d7a1270 */
[----:B------:R-:W-:-:S02]  /*58af0*/  ULDC UR4, c[0x0][0x248] ;  /* 0x0000920000047ab9 */ /* 0x000fc40000000800 */
[----:B------:R-:W-:Y:S01]  /*58b00*/  @P3 STG.E desc[UR14][R238.64], R251 ;  /* 0x000000fbee003986 */ /* 0x000fe2000c10190e */
[----:B-1----:R-:W-:-:S03]  /*58b10*/  VIADD R243, R207, 0x6 ;  /* 0x00000006cff37836 */ /* 0x002fc60000000000 */
[----:B------:R1:W-:Y:S01]  /*58b20*/  @P6 STG.E desc[UR14][R240.64], R250 ;  /* 0x000000faf0006986 */ /* 0x0003e2000c10190e */
[----:B------:R-:W-:Y:S02]  /*58b30*/  ISETP.LT.AND P4, PT, R219, UR28, !P2 ;  /* 0x0000001cdb007c0c */ /* 0x000fe4000d781270 */
[C---:B---3--:R-:W-:Y:S01]  /*58b40*/  IADD3 R0, R242.reuse, UR4, RZ ;  /* 0x00000004f2007c10 */ /* 0x048fe2000fffe0ff */
[----:B------:R-:W-:Y:S01]  /*58b50*/  ULDC UR4, c[0x0][0x22c] ;  /* 0x00008b0000047ab9 */ /* 0x000fe20000000800 */
[----:B------:R-:W-:Y:S01]  /*58b60*/  ISETP.LT.AND P3, PT, R227, UR6, !P2 ;  /* 0x00000006e3007c0c */ /* 0x000fe2000d761270 */
[C---:B------:R-:W-:Y:S01]  /*58b70*/  IMAD.WIDE R236, R242.reuse, 0x4, R232 ;  /* 0x00000004f2ec7825 */ /* 0x040fe200078e02e8 */
[----:B------:R-:W-:Y:S01]  /*58b80*/  ISETP.GE.AND P2, PT, R243, UR4, PT ;  /* 0x00000004f3007c0c */ /* 0x000fe2000bf46270 */
[----:B------:R-:W-:Y:S02]  /*58b90*/  ULDC UR4, c[0x0][0x228] ;  /* 0x00008a0000047ab9 */ /* 0x000fe40000000800 */
[C---:B------:R-:W-:Y:S01]  /*58ba0*/  IMAD.WIDE R234, R242.reuse, 0x4, R214 ;  /* 0x00000004f2ea7825 */ /* 0x040fe200078e02d6 */
[----:B-1----:R-:W3:Y:S03]  /*58bb0*/  LDL.LU R250, [R1+0x98] ;  /* 0x0000980001fa7983 */ /* 0x002ee60000300800 */
[----:B------:R-:W-:Y:S01]  /*58bc0*/  IMAD.WIDE R238, R242, 0x4, R212 ;  /* 0x00000004f2ee7825 */ /* 0x000fe200078e02d4 */
[----:B------:R-:W-:Y:S01]  /*58bd0*/  ISETP.LT.AND P6, PT, R223, UR8, !P1 ;  /* 0x00000008df007c0c */ /* 0x000fe2000cfc1270 */
[----:B------:R-:W4:Y:S01]  /*58be0*/  LDL.LU R251, [R1+0x48] ;  /* 0x0000480001fb7983 */ /* 0x000f220000300800 */
[----:B------:R-:W-:Y:S01]  /*58bf0*/  ULDC UR6, c[0x0][0x228] ;  /* 0x00008a0000067ab9 */ /* 0x000fe20000000800 */
[----:B------:R-:W-:Y:S01]  /*58c00*/  IMAD.WIDE R240, R0, 0x4, R2 ;  /* 0x0000000400f07825 */ /* 0x000fe200078e0202 */
[----:B------:R-:W-:Y:S01]  /*58c10*/  ULDC UR8, c[0x0][0x228] ;  /* 0x00008a0000087ab9 */ /* 0x000fe20000000800 */
[----:B------:R-:W2:Y:S04]  /*58c20*/  LDL.LU R242, [R1+0x4] ;  /* 0x0000040001f27983 */ /* 0x000ea80000300800 */
[----:B------:R-:W3:Y:S04]  /*58c30*/  LDL.LU R243, [R1+0x54] ;  /* 0x0000540001f37983 */ /* 0x000ee80000300800 */
[----:B---3--:R1:W-:Y:S01]  /*58c40*/  @P4 STG.E desc[UR14][R236.64], R243 ;  /* 0x000000f3ec004986 */ /* 0x0083e2000c10190e */
[----:B------:R-:W-:Y:S01]  /*58c50*/  ISETP.LT.AND P4, PT, R219, UR4, !P1 ;  /* 0x00000004db007c0c */ /* 0x000fe2000cf81270 */
[----:B------:R-:W-:-:S02]  /*58c60*/  ULDC UR4, c[0x0][0x248] ;  /* 0x0000920000047ab9 */ /* 0x000fc40000000800 */
[----:B--2---:R2:W-:Y:S01]  /*58c70*/  @P5 STG.E desc[UR14][R234.64], R242 ;  /* 0x000000f2ea005986 */ /* 0x0045e2000c10190e */
[----:B------:R-:W-:Y:S01]  /*58c80*/  ISETP.LT.AND P5, PT, R211, UR6, !P1 ;  /* 0x00000006d3007c0c */ /* 0x000fe2000cfa1270 */
[----:B------:R-:W-:Y:S02]  /*58c90*/  ULDC UR6, c[0x0][0x228] ;  /* 0x00008a0000067ab9 */ /* 0x000fe40000000800 */
[----:B------:R3:W-:Y:S01]  /*58ca0*/  @P3 STG.E desc[UR14][R238.64], R249 ;  /* 0x000000f9ee003986 */ /* 0x0007e2000c10190e */
[----:B-1----:R-:W-:-:S03]  /*58cb0*/  VIADD R243, R207, 0x7 ;  /* 0x00000007cff37836 */ /* 0x002fc60000000000 */
[----:B------:R1:W-:Y:S01]  /*58cc0*/  @P6 STG.E desc[UR14][R240.64], R248 ;  /* 0x000000f8f0006986 */ /* 0x0003e2000c10190e */
[----:B------:R-:W-:Y:S01]  /*58cd0*/  ISETP.LT.AND P3, PT, R227, UR8, !P1 ;  /* 0x00000008e3007c0c */ /* 0x000fe2000cf61270 */
[C---:B------:R-:W-:Y:S01]  /*58ce0*/  IMAD.WIDE R236, R0.reuse, 0x4, R232 ;  /* 0x0000000400ec7825 */ /* 0x040fe200078e02e8 */
[C---:B--2---:R-:W-:Y:S01]  /*58cf0*/  IADD3 R242, R0.reuse, UR4, RZ ;  /* 0x0000000400f27c10 */ /* 0x044fe2000fffe0ff */
[----:B------:R-:W-:Y:S02]  /*58d00*/  ULDC UR4, c[0x0][0x22c] ;  /* 0x00008b0000047ab9 */ /* 0x000fe40000000800 */
[C---:B------:R-:W-:Y:S01]  /*58d10*/  IMAD.WIDE R234, R0.reuse, 0x4, R214 ;  /* 0x0000000400ea7825 */ /* 0x040fe200078e02d6 */
[----:B---3--:R-:W2:Y:S01]  /*58d20*/  LDL.LU R249, [R1+0x8] ;  /* 0x0000080001f97983 */ /* 0x008ea20000300800 */
[----:B------:R-:W-:Y:S01]  /*58d30*/  ISETP.GE.AND P1, PT, R243, UR4, PT ;  /* 0x00000004f3007c0c */ /* 0x000fe2000bf26270 */
[----:B------:R-:W-:Y:S01]  /*58d40*/  ULDC UR4, c[0x0][0x228] ;  /* 0x00008a0000047ab9 */ /* 0x000fe20000000800 */
[----:B------:R-:W-:Y:S01]  /*58d50*/  IMAD.WIDE R238, R0, 0x4, R212 ;  /* 0x0000000400ee7825 */ /* 0x000fe200078e02d4 */
[----:B------:R-:W-:Y:S01]  /*58d60*/  ISETP.LT.AND P6, PT, R223, UR10, !P0 ;  /* 0x0000000adf007c0c */ /* 0x000fe2000c7c1270 */
[----:B-1----:R-:W3:Y:S01]  /*58d70*/  LDL.LU R248, [R1+0x7c] ;  /* 0x00007c0001f87983 */ /* 0x002ee20000300800 */
[----:B------:R-:W-:Y:S01]  /*58d80*/  ULDC UR8, c[0x0][0x228] ;  /* 0x00008a0000087ab9 */ /* 0x000fe20000000800 */
[----:B------:R-:W-:Y:S01]  /*58d90*/  IMAD.WIDE R240, R242, 0x4, R2 ;  /* 0x00000004f2f07825 */ /* 0x000fe200078e0202 */
[----:B------:R-:W-:Y:S01]  /*58da0*/  ULDC UR10, c[0x0][0x228] ;  /* 0x00008a00000a7ab9 */ /* 0x000fe20000000800 */
[----:B------:R-:W4:Y:S04]  /*58db0*/  LDL.LU R0, [R1+0x68] ;  /* 0x0000680001007983 */ /* 0x000f280000300800 */
[----:B------:R-:W2:Y:S04]  /*58dc0*/  LDL.LU R243, [R1+0x88] ;  /* 0x0000880001f37983 */ /* 0x000ea80000300800 */
[----:B------:R1:W-:Y:S01]  /*58dd0*/  @P4 STG.E desc[UR14][R236.64], R250 ;  /* 0x000000faec004986 */ /* 0x0003e2000c10190e */
[----:B------:R-:W-:Y:S01]  /*58de0*/  ISETP.LT.AND P4, PT, R219, UR4, !P0 ;  /* 0x00000004db007c0c */ /* 0x000fe2000c781270 */
[----:B------:R-:W-:-:S02]  /*58df0*/  ULDC UR4, c[0x0][0x248] ;  /* 0x0000920000047ab9 */ /* 0x000fc40000000800 */
[----:B-1----:R-:W3:Y:S01]  /*58e00*/  LDL.LU R250, [R1+0x1a98] ;  /* 0x001a980001fa7983 */ /* 0x002ee20000300800 */
[----:B------:R-:W-:-:S03]  /*58e10*/  IMAD.WIDE R236, R242, 0x4, R232 ;  /* 0x00000004f2ec7825 */ /* 0x000fc600078e02e8 */
[----:B--2---:R1:W-:Y:S04]  /*58e20*/  @P5 STG.E desc[UR14][R234.64], R243 ;  /* 0x000000f3ea005986 */ /* 0x0043e8000c10190e */
[----:B----4-:R2:W-:Y:S04]  /*58e30*/  @P3 STG.E desc[UR14][R238.64], R0 ;  /* 0x00000000ee003986 */ /* 0x0105e8000c10190e */
[----:B------:R4:W-:Y:S01]  /*58e40*/  @P6 STG.E desc[UR14][R240.64], R251 ;  /* 0x000000fbf0006986 */ /* 0x0009e2000c10190e */
[C---:B-1----:R-:W-:Y:S01]  /*58e50*/  IMAD.WIDE R234, R242.reuse, 0x4, R214 ;  /* 0x00000004f2ea7825 */ /* 0x042fe200078e02d6 */
[----:B--2---:R-:W-:-:S03]  /*58e60*/  IADD3 R0, R242, UR4, RZ ;  /* 0x00000004f2007c10 */ /* 0x004fc6000fffe0ff */
[----:B------:R-:W-:Y:S01]  /*58e70*/  IMAD.WIDE R238, R242, 0x4, R212 ;  /* 0x00000004f2ee7825 */ /* 0x000fe200078e02d4 */
[----:B----4-:R-:W2:Y:S01]  /*58e80*/  LDL.LU R251, [R1+0x9c] ;  /* 0x00009c0001fb7983 */ /* 0x010ea20000300800 */
[----:B------:R-:W-:Y:S02]  /*58e90*/  ISETP.LT.AND P5, PT, R211, UR6, !P0 ;  /* 0x00000006d3007c0c */ /* 0x000fe4000c7a1270 */
[----:B------:R-:W-:Y:S01]  /*58ea0*/  VIADD R243, R207, 0x8 ;  /* 0x00000008cff37836 */ /* 0x000fe20000000000 */
[----:B------:R-:W-:Y:S01]  /*58eb0*/  ISETP.LT.AND P3, PT, R227, UR8, !P0 ;  /* 0x00000008e3007c0c */ /* 0x000fe2000c761270 */
[----:B------:R-:W4:Y:S01]  /*58ec0*/  LDL.LU R242, [R1+0x58] ;  /* 0x0000580001f27983 */ /* 0x000f220000300800 */
[----:B------:R-:W-:Y:S01]  /*58ed0*/  ISETP.LT.AND P6, PT, R223, UR10, !P2 ;  /* 0x0000000adf007c0c */ /* 0x000fe2000d7c1270 */
[----:B------:R-:W-:Y:S01]  /*58ee0*/  ULDC UR4, c[0x0][0x22c] ;  /* 0x00008b0000047ab9 */ /* 0x000fe20000000800 */
[----:B------:R-:W-:Y:S01]  /*58ef0*/  IMAD.WIDE R240, R0, 0x4, R2 ;  /* 0x0000000400f07825 */ /* 0x000fe200078e0202 */
[----:B------:R-:W-:Y:S01]  /*58f00*/  ISETP.GE.AND P0, PT, R243, UR4, PT ;  /* 0x00000004f3007c0c */ /* 0x000fe2000bf06270 */
[----:B------:R-:W-:Y:S01]  /*58f10*/  ULDC UR4, c[0x0][0x228] ;  /* 0x00008a0000047ab9 */ /* 0x000fe20000000800 */
[----:B------:R-:W-:Y:S01]  /*58f20*/  ULDC UR6, c[0x0][0x228] ;  /* 0x00008a0000067ab9 */ /* 0x000fe20000000800 */
[----:B------:R-:W-:Y:S01]  /*58f30*/  VIADD R243, R207, 0x9 ;  /* 0x00000009cff37836 */ /* 0x000fe20000000000 */
[----:B------:R-:W-:Y:S01]  /*58f40*/  ULDC UR8, c[0x0][0x228] ;  /* 0x00008a0000087ab9 */ /* 0x000fe20000000800 */
[----:B------:R-:W-:Y:S01]  /*58f50*/  ULDC UR10, c[0x0][0x228] ;  /* 0x00008a00000a7ab9 */ /* 0x000fe20000000800 */
[----:B----4-:R1:W-:Y:S01]  /*58f60*/  @P4 STG.E desc[UR14][R236.64], R242 ;  /* 0x000000f2ec004986 */ /* 0x0103e2000c10190e */
[----:B------:R-:W-:Y:S01]  /*58f70*/  ISETP.LT.AND P4, PT, R219, UR4, !P2 ;  /* 0x00000004db007c0c */ /* 0x000fe2000d781270 */
[----:B------:R-:W-:-:S02]  /*58f80*/  ULDC UR4, c[0x0][0x248] ;  /* 0x0000920000047ab9 */ /* 0x000fc40000000800 */
[----:B------:R-:W-:Y:S01]  /*58f90*/  @P5 STG.E desc[UR14][R234.64], R249 ;  /* 0x000000f9ea005986 */ /* 0x000fe2000c10190e */
[----:B------:R-:W-:Y:S01]  /*58fa0*/  ISETP.LT.AND P5, PT, R211, UR6, !P2 ;  /* 0x00000006d3007c0c */ /* 0x000fe2000d7a1270 */
[----:B------:R-:W-:Y:S02]  /*58fb0*/  ULDC UR6, c[0x0][0x228] ;  /* 0x00008a0000067ab9 */ /* 0x000fe40000000800 */
[----:B---3--:R3:W-:Y:S01]  /*58fc0*/  @P3 STG.E desc[UR14][R238.64], R250 ;  /* 0x000000faee003986 */ /* 0x0087e2000c10190e */
[----:B------:R-:W-:Y:S01]  /*58fd0*/  ISETP.LT.AND P3, PT, R227, UR8, !P2 ;  /* 0x00000008e3007c0c */ /* 0x000fe2000d761270 */
[----:B------:R-:W-:Y:S01]  /*58fe0*/  ULDC UR8, c[0x0][0x228] ;  /* 0x00008a0000087ab9 */ /* 0x000fe20000000800 */
[C---:B-1----:R-:W-:Y:S01]  /*58ff0*/  IADD3 R242, R0.reuse, UR4, RZ ;  /* 0x0000000400f27c10 */ /* 0x042fe2000fffe0ff */
[----:B------:R1:W-:Y:S01]  /*59000*/  @P6 STG.E desc[UR14][R240.64], R248 ;  /* 0x000000f8f0006986 */ /* 0x0003e2000c10190e */
[----:B------:R-:W-:Y:S01]  /*59010*/  ULDC UR4, c[0x0][0x22c] ;  /* 0x00008b0000047ab9 */ /* 0x000fe20000000800 */
[C---:B------:R-:W-:Y:S01]  /*59020*/  IMAD.WIDE R236, R0.reuse, 0x4, R232 ;  /* 0x0000000400ec7825 */ /* 0x040fe200078e02e8 */
[----:B------:R-:W-:Y:S01]  /*59030*/  ISETP.GE.AND P2, PT, R243, UR4, PT ;  /* 0x00000004f3007c0c */ /* 0x000fe2000bf46270 */
[----:B------:R-:W-:Y:S01]  /*59040*/  ULDC UR4, c[0x0][0x228] ;  /* 0x00008a0000047ab9 */ /* 0x000fe20000000800 */
[----:B---3--:R-:W3:Y:S01]  /*59050*/  LDL.LU R250, [R1+0x4c] ;  /* 0x00004c0001fa7983 */ /* 0x008ee20000300800 */
[----:B------:R-:W-:-:S03]  /*59060*/  IMAD.WIDE R234, R0, 0x4, R214 ;  /* 0x0000000400ea7825 */ /* 0x000fc600078e02d6 */
[----:B------:R-:W4:Y:S01]  /*59070*/  LDL.LU R249, [R1+0xc] ;  /* 0x00000c0001f97983 */ /* 0x000f220000300800 */
[----:B------:R-:W-:-:S03]  /*59080*/  IMAD.WIDE R238, R0, 0x4, R212 ;  /* 0x0000000400ee7825 */ /* 0x000fc600078e02d4 */
[----:B-1----:R-:W4:Y:S04]  /*59090*/  LDL.LU R248, [R1+0xf0] ;  /* 0x0000f00001f87983 */ /* 0x002f280000300800 */
[----:B------:R-:W3:Y:S04]  /*590a0*/  LDL.LU R0, [R1+0x6c] ;  /* 0x00006c0001007983 */ /* 0x000ee80000300800 */
[----:B------:R-:W4:Y:S01]  /*590b0*/  LDL.LU R243, [R1+0x8c] ;  /* 0x00008c0001f37983 */ /* 0x000f220000300800 */
[----:B------:R-:W-:Y:S01]  /*590c0*/  ISETP.LT.AND P6, PT, R223, UR10, !P1 ;  /* 0x0000000adf007c0c */ /* 0x000fe2000cfc1270 */
[----:B------:R-:W-:Y:S01]  /*590d0*/  IMAD.WIDE R240, R242, 0x4, R2 ;  /* 0x00000004f2f07825 */ /* 0x000fe200078e0202 */
[----:B------:R-:W-:Y:S01]  /*590e0*/  ULDC UR10, c[0x0][0x228] ;  /* 0x00008a00000a7ab9 */ /* 0x000fe20000000800 */
[----:B--2---:R1:W-:Y:S01]  /*590f0*/  @P4 STG.E desc[UR14][R236.64], R251 ;  /* 0x000000fbec004986 */ /* 0x0043e2000c10190e */
[----:B------:R-:W-:Y:S01]  /*59100*/  ISETP.LT.AND P4, PT, R219, UR4, !P1 ;  /* 0x00000004db007c0c */ /* 0x000fe2000cf81270 */
[----:B------:R-:W-:-:S02]  /*59110*/  ULDC UR4, c[0x0][0x248] ;  /* 0x0000920000047ab9 */ /* 0x000fc40000000800 */
[----:B-1----:R-:W2:Y:S01]  /*59120*/  LDL.LU R251, [R1+0x1a94] ;  /* 0x001a940001fb7983 */ /* 0x002ea20000300800 */
[----:B------:R-:W-:-:S03]  /*59130*/  IMAD.WIDE R236, R242, 0x4, R214 ;  /* 0x00000004f2ec7825 */ /* 0x000fc600078e02d6 */
[----:B----4-:R1:W-:Y:S04]  /*59140*/  @P5 STG.E desc[UR14][R234.64], R243 ;  /* 0x000000f3ea005986 */ /* 0x0103e8000c10190e */
[----:B---3--:R3:W-:Y:S04]  /*59150*/  @P3 STG.E desc[UR14][R238.64], R0 ;  /* 0x00000000ee003986 */ /* 0x0087e8000c10190e */
[----:B------:R4:W-:Y:S01]  /*59160*/  @P6 STG.E desc[UR14][R240.64], R250 ;  /* 0x000000faf0006986 */ /* 0x0009e2000c10190e */
[C---:B-1----:R-:W-:Y:S01]  /*59170*/  IMAD.WIDE R234, R242.reuse, 0x4, R232 ;  /* 0x00000004f2ea7825 */ /* 0x042fe200078e02e8 */
[----:B---3--:R-:W-:-:S03]  /*59180*/  IADD3 R0, R242, UR4, RZ ;  /* 0x00000004f2007c10 */ /* 0x008fc6000fffe0ff */
[----:B------:R-:W-:Y:S01]  /*59190*/  IMAD.WIDE R238, R242, 0x4, R212 ;  /* 0x00000004f2ee7825 */ /* 0x000fe200078e02d4 */
[----:B----4-:R-:W3:Y:S01]  /*591a0*/  LDL.LU R250, [R1+0xb0] ;  /* 0x0000b00001fa7983 */ /* 0x010ee20000300800 */
        /* <DEDUP_REMOVED lines=19> */
[----:B--2---:R2:W-:Y:S01]  /*592e0*/  @P3 STG.E desc[UR14][R238.64], R251 ;  /* 0x000000fbee003986 */ /* 0x0045e2000c10190e */
        /* <DEDUP_REMOVED lines=8> */
[----:B--2---:R-:W2:Y:S01]  /*59370*/  LDL.LU R251, [R1+0xe0] ;  /* 0x0000e00001fb7983 */ /* 0x004ea20000300800 */
[----:B------:R-:W-:-:S03]  /*59380*/  IMAD.WIDE R236, R0, 0x4, R232 ;  /* 0x0000000400ec7825 */ /* 0x000fc600078e02e8 */
[----:B------:R-:W4:Y:S01]  /*59390*/  LDL.LU R249, [R1+0x10] ;  /* 0x0000100001f97983 */ /* 0x000f220000300800 */
[----:B------:R-:W-:-:S03]  /*593a0*/  IMAD.WIDE R238, R0, 0x4, R212 ;  /* 0x0000000400ee7825 */ /* 0x000fc600078e02d4 */
[----:B-1----:R-:W4:Y:S04]  /*593b0*/  LDL.LU R248, [R1+0xf4] ;  /* 0x0000f40001f87983 */ /* 0x002f280000300800 */
[----:B------:R-:W3:Y:S04]  /*593c0*/  LDL.LU R0, [R1+0x100] ;  /* 0x0001000001007983 */ /* 0x000ee80000300800 */
[----:B------:R-:W2:Y:S01]  /*593d0*/  LDL.LU R243, [R1+0x120] ;  /* 0x0001200001f37983 */ /* 0x000ea20000300800 */
[----:B------:R-:W-:Y:S01]  /*593e0*/  ISETP.LT.AND P6, PT, R223, UR10, !P2 ;  /* 0x0000000adf007c0c */ /* 0x000fe2000d7c1270 */
[----:B------:R-:W-:Y:S01]  /*593f0*/  IMAD.WIDE R240, R242, 0x4, R2 ;  /* 0x00000004f2f07825 */ /* 0x000fe200078e0202 */
[----:B------:R-:W-:Y:S01]  /*59400*/  ULDC UR10, c[0x0][0x228] ;  /* 0x00008a00000a7ab9 */ /* 0x000fe20000000800 */
[----:B--2---:R1:W-:Y:S01]  /*59410*/  @P4 STG.E desc[UR14][R236.64], R243 ;  /* 0x000000f3ec004986 */ /* 0x0043e2000c10190e */
[----:B------:R-:W-:Y:S01]  /*59420*/  ISETP.LT.AND P4, PT, R219, UR4, !P2 ;  /* 0x00000004db007c0c */ /* 0x000fe2000d781270 */
[----:B------:R-:W-:-:S02]  /*59430*/  ULDC UR4, c[0x0][0x248] ;  /* 0x0000920000047ab9 */ /* 0x000fc40000000800 */
[----:B---3--:R2:W-:Y:S01]  /*59440*/  @P5 STG.E desc[UR14][R234.64], R0 ;  /* 0x00000000ea005986 */ /* 0x0085e2000c10190e */
        /* <DEDUP_REMOVED lines=21> */
[----:B--2---:R1:W-:Y:S01]  /*595a0*/  @P4 STG.E desc[UR14][R236.64], R243 ;  /* 0x000000f3ec004986 */ /* 0x0043e2000c10190e */
[----:B------:R-:W-:Y:S01]  /*595b0*/  ISETP.LT.AND P4, PT, R219, UR4, !P1 ;  /* 0x00000004db007c0c */ /* 0x000fe2000cf81270 */
[----:B------:R-:W-:-:S02]  /*595c0*/  ULDC UR4, c[0x0][0x248] ;  /* 0x0000920000047ab9 */ /* 0x000fc40000000800 */
[----:B----4-:R2:W-:Y:S01]  /*595d0*/  @P5 STG.E desc[UR14][R234.64], R242 ;  /* 0x000000f2ea005986 */ /* 0x0105e2000c10190e */
        /* <DEDUP_REMOVED lines=10> */
[----:B----4-:R-:W2:Y:S01]  /*59680*/  LDL.LU R249, [R1+0x14] ;  /* 0x0000140001f97983 */ /* 0x010ea20000300800 */
[----:B------:R-:W-:Y:S01]  /*59690*/  ISETP.GE.AND P1, PT, R243, UR4, PT ;  /* 0x00000004f3007c0c */ /* 0x000fe2000bf26270 */
[----:B------:R-:W-:Y:S01]  /*596a0*/  ULDC UR4, c[0x0][0x228] ;  /* 0x00008a0000047ab9 */ /* 0x000fe20000000800 */
[----:B------:R-:W-:Y:S01]  /*596b0*/  IMAD.WIDE R238, R0, 0x4, R212 ;  /* 0x0000000400ee7825 */ /* 0x000fe200078e02d4 */
[----:B------:R-:W-:Y:S01]  /*596c0*/  ISETP.LT.AND P6, PT, R223, UR10, !P0 ;  /* 0x0000000adf007c0c */ /* 0x000fe2000c7c1270 */
[----:B-1----:R-:W4:Y:S01]  /*596d0*/  LDL.LU R248, [R1+0xf8] ;  /* 0x0000f80001f87983 */ /* 0x002f220000300800 */
[----:B------:R-:W-:Y:S01]  /*596e0*/  ULDC UR8, c[0x0][0x228] ;  /* 0x00008a0000087ab9 */ /* 0x000fe20000000800 */
[----:B------:R-:W-:Y:S01]  /*596f0*/  IMAD.WIDE R240, R242, 0x4, R2 ;  /* 0x00000004f2f07825 */ /* 0x000fe200078e0202 */
[----:B------:R-:W-:Y:S01]  /*59700*/  ULDC UR10, c[0x0][0x228] ;  /* 0x00008a00000a7ab9 */ /* 0x000fe20000000800 */
[----:B------:R-:W3:Y:S04]  /*59710*/  LDL.LU R0, [R1+0x104] ;  /* 0x0001040001007983 */ /* 0x000ee80000300800 */
[----:B------:R-:W2:Y:S04]  /*59720*/  LDL.LU R243, [R1+0x124] ;  /* 0x0001240001f37983 */ /* 0x000ea80000300800 */
        /* <DEDUP_REMOVED lines=1153> */
[----:B---3--:R2:W-:Y:S04]  /*5df40*/  @P5 STG.E desc[UR14][R234.64], R0 ;  /* 0x00000000ea005986 */ /* 0x0085e8000c10190e */
[----:B------:R3:W-:Y:S04]  /*5df50*/  @P3 STG.E desc[UR14][R238.64], R251 ;  /* 0x000000fbee003986 */ /* 0x0007e8000c10190e */
[----:B------:R4:W-:Y:S01]  /*5df60*/  @P6 STG.E desc[UR14][R240.64], R250 ;  /* 0x000000faf0006986 */ /* 0x0009e2000c10190e */
[C---:B-1----:R-:W-:Y:S01]  /*5df70*/  IMAD.WIDE R236, R242.reuse, 0x4, R232 ;  /* 0x00000004f2ec7825 */ /* 0x042fe200078e02e8 */
[----:B--2---:R-:W-:-:S03]  /*5df80*/  IADD3 R0, R242, UR4, RZ ;  /* 0x00000004f2007c10 */ /* 0x004fc6000fffe0ff */
[C---:B------:R-:W-:Y:S01]  /*5df90*/  IMAD.WIDE R234, R242.reuse, 0x4, R214 ;  /* 0x00000004f2ea7825 */ /* 0x040fe200078e02d6 */
[----:B---3--:R-:W2:Y:S03]  /*5dfa0*/  LDL.LU R251, [R1+0x464] ;  /* 0x0004640001fb7983 */ /* 0x008ea60000300800 */
[----:B------:R-:W-:Y:S01]  /*5dfb0*/  IMAD.WIDE R238, R242, 0x4, R212 ;  /* 0x00000004f2ee7825 */ /* 0x000fe200078e02d4 */
[----:B------:R-:W-:Y:S01]  /*5dfc0*/  ISETP.LT.AND P5, PT, R211, UR6, !P2 ;  /* 0x00000006d3007c0c */ /* 0x000fe2000d7a1270 */
[----:B------:R-:W-:Y:S01]  /*5dfd0*/  ULDC UR4, c[0x0][0x22c] ;  /* 0x00008b0000047ab9 */ /* 0x000fe20000000800 */
[----:B----4-:R-:W3:Y:S01]  /*5dfe0*/  LDL.LU R250, [R1+0x434] ;  /* 0x0004340001fa7983 */ /* 0x010ee20000300800 */
[----:B------:R-:W-:Y:S02]  /*5dff0*/  ISETP.LT.AND P3, PT, R227, UR8, !P2 ;  /* 0x00000008e3007c0c */ /* 0x000fe4000d761270 */
[----:B------:R-:W-:Y:S01]  /*5e000*/  ISETP.LT.AND P6, PT, R223, UR10, !P1 ;  /* 0x0000000adf007c0c */ /* 0x000fe2000cfc1270 */
[----:B------:R-:W4:Y:S01]  /*5e010*/  LDL.LU R242, [R1+0x450] ;  /* 0x0004500001f27983 */ /* 0x000f220000300800 */
[----:B------:R-:W-:Y:S01]  /*5e020*/  VIADD R243, R207, 0x3c ;  /* 0x0000003ccff37836 */ /* 0x000fe20000000000 */
[----:B------:R-:W-:Y:S01]  /*5e030*/  ULDC UR6, c[0x0][0x228] ;  /* 0x00008a0000067ab9 */ /* 0x000fe20000000800 */
[----:B------:R-:W-:Y:S01]  /*5e040*/  IMAD.WIDE R240, R0, 0x4, R2 ;  /* 0x0000000400f07825 */ /* 0x000fe200078e0202 */
[----:B------:R-:W-:Y:S01]  /*5e050*/  ULDC UR8, c[0x0][0x228] ;  /* 0x00008a0000087ab9 */ /* 0x000fe20000000800 */
[----:B------:R-:W-:Y:S01]  /*5e060*/  ULDC UR10, c[0x0][0x228] ;  /* 0x00008a00000a7ab9 */ /* 0x000fe20000000800 */
[----:B------:R-:W-:Y:S01]  /*5e070*/  ISETP.GE.AND P2, PT, R243, UR4, PT ;  /* 0x00000004f3007c0c */ /* 0x000fe2000bf46270 */
[----:B------:R-:W-:Y:S01]  /*5e080*/  ULDC UR4, c[0x0][0x228] ;  /* 0x00008a0000047ab9 */ /* 0x000fe20000000800 */
[----:B----4-:R1:W-:Y:S01]  /*5e090*/  @P4 STG.E desc[UR14][R236.64], R242 ;  /* 0x000000f2ec004986 */ /* 0x0103e2000c10190e */
[----:B------:R-:W-:Y:S01]  /*5e0a0*/  ISETP.LT.AND P4, PT, R219, UR4, !P1 ;  /* 0x00000004db007c0c */ /* 0x000fe2000cf81270 */
[----:B------:R-:W-:-:S02]  /*5e0b0*/  ULDC UR4, c[0x0][0x248] ;  /* 0x0000920000047ab9 */ /* 0x000fc40000000800 */
[----:B------:R4:W-:Y:S04]  /*5e0c0*/  @P5 STG.E desc[UR14][R234.64], R249 ;  /* 0x000000f9ea005986 */ /* 0x0009e8000c10190e */
[----:B------:R2:W-:Y:S04]  /*5e0d0*/  @P3 STG.E desc[UR14][R238.64], R244 ;  /* 0x000000f4ee003986 */ /* 0x0005e8000c10190e */
[----:B------:R3:W-:Y:S01]  /*5e0e0*/  @P6 STG.E desc[UR14][R240.64], R248 ;  /* 0x000000f8f0006986 */ /* 0x0007e2000c10190e */
[C---:B-1----:R-:W-:Y:S01]  /*5e0f0*/  IADD3 R242, R0.reuse, UR4, RZ ;  /* 0x0000000400f27c10 */ /* 0x042fe2000fffe0ff */
[----:B------:R-:W-:-:S04]  /*5e100*/  IMAD.WIDE R236, R0, 0x4, R232 ;  /* 0x0000000400ec7825 */ /* 0x000fc800078e02e8 */
[C---:B----4-:R-:W-:Y:S01]  /*5e110*/  IMAD.WIDE R234, R0.reuse, 0x4, R214 ;  /* 0x0000000400ea7825 */ /* 0x050fe200078e02d6 */
[----:B--2---:R-:W2:Y:S03]  /*5e120*/  LDL.LU R244, [R1+0x474] ;  /* 0x0004740001f47983 */ /* 0x004ea60000300800 */
[----:B------:R-:W-:Y:S01]  /*5e130*/  IMAD.WIDE R238, R0, 0x4, R212 ;  /* 0x0000000400ee7825 */ /* 0x000fe200078e02d4 */
[----:B------:R-:W-:Y:S01]  /*5e140*/  ISETP.LT.AND P5, PT, R211, UR6, !P1 ;  /* 0x00000006d3007c0c */ /* 0x000fe2000cfa1270 */
[----:B------:R-:W4:Y:S01]  /*5e150*/  LDL.LU R249, [R1+0x424] ;  /* 0x0004240001f97983 */ /* 0x000f220000300800 */
[----:B------:R-:W-:Y:S01]  /*5e160*/  ISETP.LT.AND P3, PT, R227, UR8, !P1 ;  /* 0x00000008e3007c0c */ /* 0x000fe2000cf61270 */
[----:B------:R-:W-:Y:S01]  /*5e170*/  VIADD R243, R207, 0x3d ;  /* 0x0000003dcff37836 */ /* 0x000fe20000000000 */
[----:B------:R-:W-:Y:S01]  /*5e180*/  ISETP.LT.AND P6, PT, R223, UR10, !P0 ;  /* 0x0000000adf007c0c */ /* 0x000fe2000c7c1270 */
[----:B---3--:R-:W3:Y:S01]  /*5e190*/  LDL.LU R248, [R1+0x448] ;  /* 0x0004480001f87983 */ /* 0x008ee20000300800 */
[----:B------:R-:W-:Y:S01]  /*5e1a0*/  ULDC UR4, c[0x0][0x22c] ;  /* 0x00008b0000047ab9 */ /* 0x000fe20000000800 */
[----:B------:R-:W-:Y:S01]  /*5e1b0*/  IMAD.WIDE R240, R242, 0x4, R2 ;  /* 0x00000004f2f07825 */ /* 0x000fe200078e0202 */
[----:B------:R-:W-:Y:S01]  /*5e1c0*/  ULDC UR6, c[0x0][0x228] ;  /* 0x00008a0000067ab9 */ /* 0x000fe20000000800 */
[----:B------:R-:W2:Y:S01]  /*5e1d0*/  LDL.LU R0, [R1+0x484] ;  /* 0x0004840001007983 */ /* 0x000ea20000300800 */
[----:B------:R-:W-:Y:S01]  /*5e1e0*/  ISETP.GE.AND P1, PT, R243, UR4, PT ;  /* 0x00000004f3007c0c */ /* 0x000fe2000bf26270 */
[----:B------:R-:W-:Y:S01]  /*5e1f0*/  ULDC UR4, c[0x0][0x228] ;  /* 0x00008a0000047ab9 */ /* 0x000fe20000000800 */
[----:B------:R-:W-:Y:S01]  /*5e200*/  ULDC UR8, c[0x0][0x228] ;  /* 0x00008a0000087ab9 */ /* 0x000fe20000000800 */
[----:B------:R-:W-:Y:S01]  /*5e210*/  ULDC UR10, c[0x0][0x228] ;  /* 0x00008a00000a7ab9 */ /* 0x000fe20000000800 */
[----:B--2---:R1:W-:Y:S01]  /*5e220*/  @P4 STG.E desc[UR14][R236.64], R0 ;  /* 0x00000000ec004986 */ /* 0x0043e2000c10190e */
[----:B------:R-:W-:Y:S01]  /*5e230*/  ISETP.LT.AND P4, PT, R219, UR4, !P0 ;  /* 0x00000004db007c0c */ /* 0x000fe2000c781270 */
[----:B------:R-:W-:-:S02]  /*5e240*/  ULDC UR4, c[0x0][0x248] ;  /* 0x0000920000047ab9 */ /* 0x000fc40000000800 */
[----:B------:R2:W-:Y:S04]  /*5e250*/  @P5 STG.E desc[UR14][R234.64], R244 ;  /* 0x000000f4ea005986 */ /* 0x0005e8000c10190e */
[----:B------:R4:W-:Y:S04]  /*5e260*/  @P3 STG.E desc[UR14][R238.64], R251 ;  /* 0x000000fbee003986 */ /* 0x0009e8000c10190e */
[----:B------:R3:W-:Y:S01]  /*5e270*/  @P6 STG.E desc[UR14][R240.64], R250 ;  /* 0x000000faf0006986 */ /* 0x0007e2000c10190e */
[C---:B-1----:R-:W-:Y:S01]  /*5e280*/  IADD3 R0, R242.reuse, UR4, RZ ;  /* 0x00000004f2007c10 */ /* 0x042fe2000fffe0ff */
[----:B------:R-:W-:-:S02]  /*5e290*/  IMAD.WIDE R236, R242, 0x4, R232 ;  /* 0x00000004f2ec7825 */ /* 0x000fc400078e02e8 */
[----:B--2---:R-:W2:Y:S02]  /*5e2a0*/  LDL.LU R244, [R1+0x478] ;  /* 0x0004780001f47983 */ /* 0x004ea40000300800 */
[----:B------:R-:W-:-:S04]  /*5e2b0*/  IMAD.WIDE R234, R242, 0x4, R214 ;  /* 0x00000004f2ea7825 */ /* 0x000fc800078e02d6 */
[----:B----4-:R-:W-:Y:S01]  /*5e2c0*/  IMAD.WIDE R238, R242, 0x4, R212 ;  /* 0x00000004f2ee7825 */ /* 0x010fe200078e02d4 */
[----:B------:R-:W4:Y:S01]  /*5e2d0*/  LDL.LU R251, [R1+0x468] ;  /* 0x0004680001fb7983 */ /* 0x000f220000300800 */
[----:B------:R-:W-:Y:S01]  /*5e2e0*/  ISETP.LT.AND P5, PT, R211, UR6, !P0 ;  /* 0x00000006d3007c0c */ /* 0x000fe2000c7a1270 */
[----:B------:R-:W-:Y:S01]  /*5e2f0*/  ULDC UR4, c[0x0][0x22c] ;  /* 0x00008b0000047ab9 */ /* 0x000fe20000000800 */
[----:B------:R-:W-:Y:S01]  /*5e300*/  ISETP.LT.AND P3, PT, R227, UR8, !P0 ;  /* 0x00000008e3007c0c */ /* 0x000fe2000c761270 */
[----:B---3--:R-:W3:Y:S01]  /*5e310*/  LDL.LU R250, [R1+0x438] ;  /* 0x0004380001fa7983 */ /* 0x008ee20000300800 */
[----:B------:R-:W-:Y:S01]  /*5e320*/  ISETP.LT.AND P6, PT, R223, UR10, !P2 ;  /* 0x0000000adf007c0c */ /* 0x000fe2000d7c1270 */
[----:B------:R-:W-:Y:S01]  /*5e330*/  VIADD R243, R207, 0x3e ;  /* 0x0000003ecff37836 */ /* 0x000fe20000000000 */
[----:B------:R-:W-:Y:S01]  /*5e340*/  ULDC UR6, c[0x0][0x228] ;  /* 0x00008a0000067ab9 */ /* 0x000fe20000000800 */
[----:B------:R-:W2:Y:S01]  /*5e350*/  LDL.LU R242, [R1+0x454] ;  /* 0x0004540001f27983 */ /* 0x000ea20000300800 */
[C---:B------:R-:W-:Y:S01]  /*5e360*/  IMAD.WIDE R240, R0.reuse, 0x4, R2 ;  /* 0x0000000400f07825 */ /* 0x040fe200078e0202 */
[----:B------:R-:W-:Y:S01]  /*5e370*/  ULDC UR8, c[0x0][0x228] ;  /* 0x00008a0000087ab9 */ /* 0x000fe20000000800 */
[----:B------:R-:W-:Y:S01]  /*5e380*/  ISETP.GE.AND P0, PT, R243, UR4, PT ;  /* 0x00000004f3007c0c */ /* 0x000fe2000bf06270 */
[----:B------:R-:W-:Y:S01]  /*5e390*/  ULDC UR4, c[0x0][0x228] ;  /* 0x00008a0000047ab9 */ /* 0x000fe20000000800 */
[----:B------:R-:W-:Y:S01]  /*5e3a0*/  ULDC UR10, c[0x0][0x228] ;  /* 0x00008a00000a7ab9 */ /* 0x000fe20000000800 */
[----:B--2---:R-:W-:Y:S04]  /*5e3b0*/  @P4 STG.E desc[UR14][R236.64], R242 ;  /* 0x000000f2ec004986 */ /* 0x004fe8000c10190e */
[----:B------:R-:W-:Y:S04]  /*5e3c0*/  @P5 STG.E desc[UR14][R234.64], R249 ;  /* 0x000000f9ea005986 */ /* 0x000fe8000c10190e */
[----:B------:R1:W-:Y:S04]  /*5e3d0*/  @P3 STG.E desc[UR14][R238.64], R245 ;  /* 0x000000f5ee003986 */ /* 0x0003e8000c10190e */
[----:B-1----:R-:W2:Y:S01]  /*5e3e0*/  LDL.LU R245, [R1+0x488] ;  /* 0x0004880001f57983 */ /* 0x002ea20000300800 */
[----:B------:R-:W-:Y:S01]  /*5e3f0*/  ISETP.LT.AND P4, PT, R219, UR4, !P2 ;  /* 0x00000004db007c0c */ /* 0x000fe2000d781270 */
[----:B------:R-:W-:Y:S01]  /*5e400*/  ULDC UR4, c[0x0][0x248] ;  /* 0x0000920000047ab9 */ /* 0x000fe20000000800 */
[----:B------:R-:W-:Y:S01]  /*5e410*/  ISETP.LT.AND P5, PT, R211, UR6, !P2 ;  /* 0x00000006d3007c0c */ /* 0x000fe2000d7a1270 */
[----:B------:R1:W-:Y:S01]  /*5e420*/  @P6 STG.E desc[UR14][R240.64], R248 ;  /* 0x000000f8f0006986 */ /* 0x0003e2000c10190e */
[----:B------:R-:W-:Y:S01]  /*5e430*/  ISETP.LT.AND P3, PT, R227, UR8, !P2 ;  /* 0x00000008e3007c0c */ /* 0x000fe2000d761270 */
[----:B------:R-:W-:Y:S01]  /*5e440*/  VIADD R243, R207, 0x3f ;  /* 0x0000003fcff37836 */ /* 0x000fe20000000000 */
[----:B------:R-:W-:Y:S01]  /*5e450*/  ISETP.LT.AND P6, PT, R223, UR10, !P1 ;  /* 0x0000000adf007c0c */ /* 0x000fe2000cfc1270 */
[C---:B------:R-:W-:Y:S01]  /*5e460*/  IMAD.WIDE R236, R0.reuse, 0x4, R232 ;  /* 0x0000000400ec7825 */ /* 0x040fe200078e02e8 */
[C---:B------:R-:W-:Y:S01]  /*5e470*/  IADD3 R242, R0.reuse, UR4, RZ ;  /* 0x0000000400f27c10 */ /* 0x040fe2000fffe0ff */
[----:B------:R-:W-:Y:S01]  /*5e480*/  ULDC UR4, c[0x0][0x22c] ;  /* 0x00008b0000047ab9 */ /* 0x000fe20000000800 */
[----:B------:R-:W3:Y:S01]  /*5e490*/  LDL.LU R249, [R1+0x428] ;  /* 0x0004280001f97983 */ /* 0x000ee20000300800 */
[C---:B------:R-:W-:Y:S01]  /*5e4a0*/  IMAD.WIDE R234, R0.reuse, 0x4, R214 ;  /* 0x0000000400ea7825 */ /* 0x040fe200078e02d6 */
[----:B------:R-:W-:Y:S01]  /*5e4b0*/  ISETP.GE.AND P2, PT, R243, UR4, PT ;  /* 0x00000004f3007c0c */ /* 0x000fe2000bf46270 */
[----:B------:R-:W-:Y:S01]  /*5e4c0*/  ULDC UR4, c[0x0][0x228] ;  /* 0x00008a0000047ab9 */ /* 0x000fe20000000800 */
[----:B------:R-:W-:Y:S01]  /*5e4d0*/  ULDC UR6, c[0x0][0x228] ;  /* 0x00008a0000067ab9 */ /* 0x000fe20000000800 */
[----:B------:R-:W-:Y:S01]  /*5e4e0*/  IMAD.WIDE R238, R0, 0x4, R212 ;  /* 0x0000000400ee7825 */ /* 0x000fe200078e02d4 */
[----:B-1----:R-:W3:Y:S01]  /*5e4f0*/  LDL.LU R248, [R1+0x44c] ;  /* 0x00044c0001f87983 */ /* 0x002ee20000300800 */
[----:B------:R-:W-:Y:S01]  /*5e500*/  ULDC UR8, c[0x0][0x228] ;  /* 0x00008a0000087ab9 */ /* 0x000fe20000000800 */
[----:B------:R-:W-:Y:S01]  /*5e510*/  ULDC UR10, c[0x0][0x228] ;  /* 0x00008a00000a7ab9 */ /* 0x000fe20000000800 */
[----:B------:R-:W-:Y:S01]  /*5e520*/  IMAD.WIDE R240, R242, 0x4, R2 ;  /* 0x00000004f2f07825 */ /* 0x000fe200078e0202 */
[----:B--2---:R1:W-:Y:S01]  /*5e530*/  @P4 STG.E desc[UR14][R236.64], R245 ;  /* 0x000000f5ec004986 */ /* 0x0043e2000c10190e */
[----:B------:R-:W-:Y:S01]  /*5e540*/  ISETP.LT.AND P4, PT, R219, UR4, !P1 ;  /* 0x00000004db007c0c */ /* 0x000fe2000cf81270 */
[----:B------:R-:W-:-:S02]  /*5e550*/  ULDC UR4, c[0x0][0x248] ;  /* 0x0000920000047ab9 */ /* 0x000fc40000000800 */
[----:B------:R2:W-:Y:S01]  /*5e560*/  @P5 STG.E desc[UR14][R234.64], R244 ;  /* 0x000000f4ea005986 */ /* 0x0005e2000c10190e */
[C---:B------:R-:W-:Y:S01]  /*5e570*/  IADD3 R0, R242.reuse, UR4, RZ ;  /* 0x00000004f2007c10 */ /* 0x040fe2000fffe0ff */
[----:B------:R-:W-:Y:S02]  /*5e580*/  VIADD R243, R207, 0x40 ;  /* 0x00000040cff37836 */ /* 0x000fe40000000000 */
[----:B-1----:R-:W3:Y:S01]  /*5e590*/  LDL.LU R245, [R1+0x48c] ;  /* 0x00048c0001f57983 */ /* 0x002ee20000300800 */
[----:B------:R-:W-:-:S04]  /*5e5a0*/  IMAD.WIDE R236, R242, 0x4, R232 ;  /* 0x00000004f2ec7825 */ /* 0x000fc800078e02e8 */
[C---:B--2---:R-:W-:Y:S01]  /*5e5b0*/  IMAD.WIDE R234, R242.reuse, 0x4, R214 ;  /* 0x00000004f2ea7825 */ /* 0x044fe200078e02d6 */
[----:B----4-:R1:W-:Y:S01]  /*5e5c0*/  @P3 STG.E desc[UR14][R238.64], R251 ;  /* 0x000000fbee003986 */ /* 0x0103e2000c10190e */
[----:B------:R-:W-:Y:S01]  /*5e5d0*/  ISETP.LT.AND P5, PT, R211, UR6, !P1 ;  /* 0x00000006d3007c0c */ /* 0x000fe2000cfa1270 */
[----:B------:R-:W-:Y:S02]  /*5e5e0*/  ULDC UR4, c[0x0][0x22c] ;  /* 0x00008b0000047ab9 */ /* 0x000fe40000000800 */
[----:B------:R-:W2:Y:S01]  /*5e5f0*/  LDL.LU R244, [R1+0x47c] ;  /* 0x00047c0001f47983 */ /* 0x000ea20000300800 */
[----:B-1----:R-:W-:-:S03]  /*5e600*/  IMAD.WIDE R238, R242, 0x4, R212 ;  /* 0x00000004f2ee7825 */ /* 0x002fc600078e02d4 */
[----:B---3--:R1:W-:Y:S01]  /*5e610*/  @P6 STG.E desc[UR14][R240.64], R250 ;  /* 0x000000faf0006986 */ /* 0x0083e2000c10190e */
[----:B------:R-:W-:Y:S01]  /*5e620*/  ISETP.LT.AND P3, PT, R227, UR8, !P1 ;  /* 0x00000008e3007c0c */ /* 0x000fe2000cf61270 */
[----:B------:R-:W-:Y:S02]  /*5e630*/  ULDC UR6, c[0x0][0x228] ;  /* 0x00008a0000067ab9 */ /* 0x000fe40000000800 */
[----:B------:R-:W3:Y:S01]  /*5e640*/  LDL.LU R251, [R1+0x46c] ;  /* 0x00046c0001fb7983 */ /* 0x000ee20000300800 */
[----:B------:R-:W-:Y:S01]  /*5e650*/  ISETP.LT.AND P6, PT, R223, UR10, !P0 ;  /* 0x0000000adf007c0c */ /* 0x000fe2000c7c1270 */
[----:B------:R-:W-:Y:S01]  /*5e660*/  ULDC UR8, c[0x0][0x228] ;  /* 0x00008a0000087ab9 */ /* 0x000fe20000000800 */
[----:B-1----:R-:W-:Y:S01]  /*5e670*/  IMAD.WIDE R240, R0, 0x4, R2 ;  /* 0x0000000400f07825 */ /* 0x002fe200078e0202 */
[----:B------:R-:W4:Y:S01]  /*5e680*/  LDL.LU R250, [R1+0x43c] ;  /* 0x00043c0001fa7983 */ /* 0x000f220000300800 */
[----:B------:R-:W-:Y:S01]  /*5e690*/  ISETP.GE.AND P1, PT, R243, UR4, PT ;  /* 0x00000004f3007c0c */ /* 0x000fe2000bf26270 */
[----:B------:R-:W-:Y:S01]  /*5e6a0*/  ULDC UR4, c[0x0][0x228] ;  /* 0x00008a0000047ab9 */ /* 0x000fe20000000800 */
[----:B------:R-:W-:Y:S01]  /*5e6b0*/  ULDC UR10, c[0x0][0x228] ;  /* 0x00008a00000a7ab9 */ /* 0x000fe20000000800 */
[----:B------:R-:W2:Y:S01]  /*5e6c0*/  LDL.LU R242, [R1+0x458] ;  /* 0x0004580001f27983 */ /* 0x000ea20000300800 */
[----:B------:R-:W-:-:S03]  /*5e6d0*/  VIADD R243, R207, 0x41 ;  /* 0x00000041cff37836 */ /* 0x000fc60000000000 */
[----:B--2---:R-:W-:Y:S04]  /*5e6e0*/  @P4 STG.E desc[UR14][R236.64], R242 ;  /* 0x000000f2ec004986 */ /* 0x004fe8000c10190e */
[----:B------:R-:W-:Y:S04]  /*5e6f0*/  @P5 STG.E desc[UR14][R234.64], R249 ;  /* 0x000000f9ea005986 */ /* 0x000fe8000c10190e */
[----:B------:R1:W-:Y:S04]  /*5e700*/  @P3 STG.E desc[UR14][R238.64], R246 ;  /* 0x000000f6ee003986 */ /* 0x0003e8000c10190e */
[----:B------:R2:W-:Y:S04]  /*5e710*/  @P6 STG.E desc[UR14][R240.64], R248 ;  /* 0x000000f8f0006986 */ /* 0x0005e8000c10190e */
[----:B-1----:R-:W4:Y:S04]  /*5e720*/  LDL.LU R246, [R1+0x45c] ;  /* 0x00045c0001f67983 */ /* 0x002f280000300800 */
[----:B------:R-:W4:Y:S04]  /*5e730*/  LDL.LU R249, [R1+0x42c] ;  /* 0x00042c0001f97983 */ /* 0x000f280000300800 */
[----:B--2---:R-:W2:Y:S01]  /*5e740*/  LDL.LU R248, [R1+0x4c0] ;  /* 0x0004c00001f87983 */ /* 0x004ea20000300800 */
[----:B------:R-:W-:Y:S01]  /*5e750*/  ISETP.LT.AND P4, PT, R219, UR4, !P0 ;  /* 0x00000004db007c0c */ /* 0x000fe2000c781270 */
[----:B------:R-:W-:Y:S01]  /*5e760*/  ULDC UR4, c[0x0][0x248] ;  /* 0x0000920000047ab9 */ /* 0x000fe20000000800 */
[----:B------:R-:W-:Y:S01]  /*5e770*/  ISETP.LT.AND P5, PT, R211, UR6, !P0 ;  /* 0x00000006d3007c0c */ /* 0x000fe2000c7a1270 */
[C---:B------:R-:W-:Y:S01]  /*5e780*/  IMAD.WIDE R236, R0.reuse, 0x4, R232 ;  /* 0x0000000400ec7825 */ /* 0x040fe200078e02e8 */
[----:B------:R-:W-:Y:S01]  /*5e790*/  ISETP.LT.AND P3, PT, R227, UR8, !P0 ;  /* 0x00000008e3007c0c */ /* 0x000fe2000c761270 */
[----:B------:R-:W-:Y:S01]  /*5e7a0*/  ULDC UR6, c[0x0][0x228] ;  /* 0x00008a0000067ab9 */ /* 0x000fe20000000800 */
[----:B------:R-:W-:Y:S01]  /*5e7b0*/  ISETP.LT.AND P6, PT, R223, UR10, !P2 ;  /* 0x0000000adf007c0c */ /* 0x000fe2000d7c1270 */
[C---:B------:R-:W-:Y:S01]  /*5e7c0*/  IMAD.WIDE R234, R0.reuse, 0x4, R214 ;  /* 0x0000000400ea7825 */ /* 0x040fe200078e02d6 */
[C---:B------:R-:W-:Y:S01]  /*5e7d0*/  IADD3 R242, R0.reuse, UR4, RZ ;  /* 0x0000000400f27c10 */ /* 0x040fe2000fffe0ff */
[----:B------:R-:W-:Y:S01]  /*5e7e0*/  ULDC UR4, c[0x0][0x22c] ;  /* 0x00008b0000047ab9 */ /* 0x000fe20000000800 */
[----:B------:R-:W-:Y:S01]  /*5e7f0*/  ULDC UR8, c[0x0][0x228] ;  /* 0x00008a0000087ab9 */ /* 0x000fe20000000800 */
[----:B------:R-:W-:Y:S01]  /*5e800*/  IMAD.WIDE R238, R0, 0x4, R212 ;  /* 0x0000000400ee7825 */ /* 0x000fe200078e02d4 */
[----:B------:R-:W-:Y:S01]  /*5e810*/  ISETP.GE.AND P0, PT, R243, UR4, PT ;  /* 0x00000004f3007c0c */ /* 0x000fe2000bf06270 */
[----:B------:R-:W-:Y:S01]  /*5e820*/  ULDC UR4, c[0x0][0x228] ;  /* 0x00008a0000047ab9 */ /* 0x000fe20000000800 */
[----:B------:R1:W-:Y:S01]  /*5e830*/  @P4 STG.E desc[UR14][R236.64], R245 ;  /* 0x000000f5ec004986 */ /* 0x0003e2000c10190e */
[----:B------:R-:W-:Y:S01]  /*5e840*/  IMAD.WIDE R240, R242, 0x4, R2 ;  /* 0x00000004f2f07825 */ /* 0x000fe200078e0202 */
[----:B------:R-:W-:Y:S01]  /*5e850*/  ISETP.LT.AND P4, PT, R219, UR4, !P2 ;  /* 0x00000004db007c0c */ /* 0x000fe2000d781270 */
[----:B------:R-:W-:Y:S01]  /*5e860*/  ULDC UR10, c[0x0][0x228] ;  /* 0x00008a00000a7ab9 */ /* 0x000fe20000000800 */
[----:B------:R1:W-:Y:S01]  /*5e870*/  @P5 STG.E desc[UR14][R234.64], R244 ;  /* 0x000000f4ea005986 */ /* 0x0003e2000c10190e */
[----:B------:R-:W-:Y:S01]  /*5e880*/  ISETP.LT.AND P5, PT, R211, UR6, !P2 ;  /* 0x00000006d3007c0c */ /* 0x000fe2000d7a1270 */
[----:B------:R-:W-:Y:S01]  /*5e890*/  ULDC UR4, c[0x0][0x248] ;  /* 0x0000920000047ab9 */ /* 0x000fe20000000800 */
[----:B------:R-:W-:Y:S01]  /*5e8a0*/  VIADD R243, R207, 0x42 ;  /* 0x00000042cff37836 */ /* 0x000fe20000000000 */
[----:B---3--:R3:W-:Y:S01]  /*5e8b0*/  @P3 STG.E desc[UR14][R238.64], R251 ;  /* 0x000000fbee003986 */ /* 0x0087e2000c10190e */
[----:B------:R-:W-:Y:S01]  /*5e8c0*/  ISETP.LT.AND P3, PT, R227, UR8, !P2 ;  /* 0x00000008e3007c0c */ /* 0x000fe2000d761270 */
[----:B------:R-:W-:-:S02]  /*5e8d0*/  ULDC UR6, c[0x0][0x228] ;  /* 0x00008a0000067ab9 */ /* 0x000fc40000000800 */
[----:B-1----:R-:W2:Y:S01]  /*5e8e0*/  LDL.LU R245, [R1+0x510] ;  /* 0x0005100001f57983 */ /* 0x002ea20000300800 */
[C---:B------:R-:W-:Y:S01]  /*5e8f0*/  IADD3 R0, R242.reuse, UR4, RZ ;  /* 0x00000004f2007c10 */ /* 0x040fe2000fffe0ff */
[----:B------:R-:W-:Y:S01]  /*5e900*/  IMAD.WIDE R236, R242, 0x4, R214 ;  /* 0x00000004f2ec7825 */ /* 0x000fe200078e02d6 */
[----:B------:R-:W-:Y:S01]  /*5e910*/  ULDC UR4, c[0x0][0x22c] ;  /* 0x00008b0000047ab9 */ /* 0x000fe20000000800 */
[----:B------:R-:W2:Y:S01]  /*5e920*/  LDL.LU R244, [R1+0x4f0] ;  /* 0x0004f00001f47983 */ /* 0x000ea20000300800 */
[----:B------:R-:W-:-:S03]  /*5e930*/  ULDC UR8, c[0x0][0x228] ;  /* 0x00008a0000087ab9 */ /* 0x000fc60000000800 */
[----:B----4-:R1:W-:Y:S01]  /*5e940*/  @P6 STG.E desc[UR14][R240.64], R250 ;  /* 0x000000faf0006986 */ /* 0x0103e2000c10190e */
[----:B------:R-:W-:Y:S01]  /*5e950*/  ISETP.LT.AND P6, PT, R223, UR10, !P1 ;  /* 0x0000000adf007c0c */ /* 0x000fe2000cfc1270 */
[----:B------:R-:W-:-:S04]  /*5e960*/  IMAD.WIDE R234, R242, 0x4, R232 ;  /* 0x00000004f2ea7825 */ /* 0x000fc800078e02e8 */
[----:B---3--:R-:W-:Y:S01]  /*5e970*/  IMAD.WIDE R238, R242, 0x4, R212 ;  /* 0x00000004f2ee7825 */ /* 0x008fe200078e02d4 */
[----:B------:R-:W3:Y:S01]  /*5e980*/  LDL.LU R251, [R1+0x4b0] ;  /* 0x0004b00001fb7983 */ /* 0x000ee20000300800 */
[----:B------:R-:W-:Y:S01]  /*5e990*/  ISETP.GE.AND P2, PT, R243, UR4, PT ;  /* 0x00000004f3007c0c */ /* 0x000fe2000bf46270 */
[----:B------:R-:W-:Y:S01]  /*5e9a0*/  ULDC UR4, c[0x0][0x228] ;  /* 0x00008a0000047ab9 */ /* 0x000fe20000000800 */
[----:B------:R-:W-:Y:S01]  /*5e9b0*/  ULDC UR10, c[0x0][0x228] ;  /* 0x00008a00000a7ab9 */ /* 0x000fe20000000800 */
[----:B-1----:R-:W4:Y:S01]  /*5e9c0*/  LDL.LU R250, [R1+0x490] ;  /* 0x0004900001fa7983 */ /* 0x002f220000300800 */
[----:B------:R-:W-:-:S03]  /*5e9d0*/  IMAD.WIDE R240, R0, 0x4, R2 ;  /* 0x0000000400f07825 */ /* 0x000fc600078e0202 */
[----:B------:R1:W-:Y:S04]  /*5e9e0*/  @P4 STG.E desc[UR14][R234.64], R246 ;  /* 0x000000f6ea004986 */ /* 0x0003e8000c10190e */
[----:B------:R1:W-:Y:S04]  /*5e9f0*/  @P5 STG.E desc[UR14][R236.64], R249 ;  /* 0x000000f9ec005986 */ /* 0x0003e8000c10190e */
[----:B------:R-:W-:Y:S04]  /*5ea00*/  @P3 STG.E desc[UR14][R238.64], R247 ;  /* 0x000000f7ee003986 */ /* 0x000fe8000c10190e */
[----:B-1----:R-:W4:Y:S04]  /*5ea10*/  LDL.LU R246, [R1+0x4a0] ;  /* 0x0004a00001f67983 */ /* 0x002f280000300800 */
[----:B------:R-:W4:Y:S04]  /*5ea20*/  LDL.LU R249, [R1+0x140] ;  /* 0x0001400001f97983 */ /* 0x000f280000300800 */
[----:B--2---:R1:W-:Y:S04]  /*5ea30*/  @P6 STG.E desc[UR14][R240.64], R248 ;  /* 0x000000f8f0006986 */ /* 0x0043e8000c10190e */
[----:B-1----:R-:W2:Y:S01]  /*5ea40*/  LDL.LU R248, [R1+0x4c4] ;  /* 0x0004c40001f87983 */ /* 0x002ea20000300800 */
[----:B------:R-:W-:Y:S01]  /*5ea50*/  ISETP.LT.AND P4, PT, R219, UR4, !P1 ;  /* 0x00000004db007c0c */ /* 0x000fe2000cf81270 */
[----:B------:R-:W-:Y:S01]  /*5ea60*/  ULDC UR4, c[0x0][0x248] ;  /* 0x0000920000047ab9 */ /* 0x000fe20000000800 */
[----:B------:R-:W-:Y:S01]  /*5ea70*/  ISETP.LT.AND P5, PT, R211, UR6, !P1 ;  /* 0x00000006d3007c0c */ /* 0x000fe2000cfa1270 */
[----:B------:R-:W-:Y:S01]  /*5ea80*/  VIADD R243, R207, 0x43 ;  /* 0x00000043cff37836 */ /* 0x000fe20000000000 */
[----:B------:R-:W-:Y:S01]  /*5ea90*/  ISETP.LT.AND P3, PT, R227, UR8, !P1 ;  /* 0x00000008e3007c0c */ /* 0x000fe2000cf61270 */
[C---:B------:R-:W-:Y:S01]  /*5eaa0*/  IMAD.WIDE R236, R0.reuse, 0x4, R232 ;  /* 0x0000000400ec7825 */ /* 0x040fe200078e02e8 */
[----:B------:R-:W-:Y:S01]  /*5eab0*/  ISETP.LT.AND P6, PT, R223, UR10, !P0 ;  /* 0x0000000adf007c0c */ /* 0x000fe2000c7c1270 */
[----:B------:R-:W-:Y:S01]  /*5eac0*/  ULDC UR6, c[0x0][0x228] ;  /* 0x00008a0000067ab9 */ /* 0x000fe20000000800 */
[C---:B------:R-:W-:Y:S01]  /*5ead0*/  IADD3 R242, R0.reuse, UR4, RZ ;  /* 0x0000000400f27c10 */ /* 0x040fe2000fffe0ff */
[----:B------:R-:W-:Y:S01]  /*5eae0*/  ULDC UR4, c[0x0][0x22c] ;  /* 0x00008b0000047ab9 */ /* 0x000fe20000000800 */
[----:B------:R-:W-:Y:S01]  /*5eaf0*/  IMAD.WIDE R234, R0, 0x4, R214 ;  /* 0x0000000400ea7825 */ /* 0x000fe200078e02d6 */
[----:B------:R-:W-:Y:S01]  /*5eb00*/  ISETP.GE.AND P1, PT, R243, UR4, PT ;  /* 0x00000004f3007c0c */ /* 0x000fe2000bf26270 */
[----:B------:R-:W-:-:S02]  /*5eb10*/  ULDC UR4, c[0x0][0x228] ;  /* 0x00008a0000047ab9 */ /* 0x000fc40000000800 */
[----:B------:R-:W-:Y:S01]  /*5eb20*/  IMAD.WIDE R238, R0, 0x4, R212 ;  /* 0x0000000400ee7825 */ /* 0x000fe200078e02d4 */
[----:B------:R1:W-:Y:S01]  /*5eb30*/  @P4 STG.E desc[UR14][R236.64], R245 ;  /* 0x000000f5ec004986 */ /* 0x0003e2000c10190e */
[----:B------:R-:W-:Y:S01]  /*5eb40*/  ULDC UR8, c[0x0][0x228] ;  /* 0x00008a0000087ab9 */ /* 0x000fe20000000800 */
[----:B------:R-:W-:Y:S01]  /*5eb50*/  ULDC UR10, c[0x0][0x228] ;  /* 0x00008a00000a7ab9 */ /* 0x000fe20000000800 */
[----:B------:R-:W-:Y:S01]  /*5eb60*/  IMAD.WIDE R240, R242, 0x4, R2 ;  /* 0x00000004f2f07825 */ /* 0x000fe200078e0202 */
[----:B------:R1:W-:Y:S01]  /*5eb70*/  @P5 STG.E desc[UR14][R234.64], R244 ;  /* 0x000000f4ea005986 */ /* 0x0003e2000c10190e */
[----:B------:R-:W-:Y:S01]  /*5eb80*/  ISETP.LT.AND P4, PT, R219, UR4, !P0 ;  /* 0x00000004db007c0c */ /* 0x000fe2000c781270 */
[----:B------:R-:W-:Y:S01]  /*5eb90*/  ULDC UR4, c[0x0][0x248] ;  /* 0x0000920000047ab9 */ /* 0x000fe20000000800 */
[----:B------:R-:W-:Y:S01]  /*5eba0*/  ISETP.LT.AND P5, PT, R211, UR6, !P0 ;  /* 0x00000006d3007c0c */ /* 0x000fe2000c7a1270 */
[----:B---3--:R3:W-:Y:S01]  /*5ebb0*/  @P3 STG.E desc[UR14][R238.64], R251 ;  /* 0x000000fbee003986 */ /* 0x0087e2000c10190e */
[----:B------:R-:W-:Y:S01]  /*5ebc0*/  ISETP.LT.AND P3, PT, R227, UR8, !P0 ;  /* 0x00000008e3007c0c */ /* 0x000fe2000c761270 */
[----:B------:R-:W-:-:S02]  /*5ebd0*/  VIADD R243, R207, 0x44 ;  /* 0x00000044cff37836 */ /* 0x000fc40000000000 */
[----:B-1----:R-:W2:Y:S01]  /*5ebe0*/  LDL.LU R245, [R1+0x514] ;  /* 0x0005140001f57983 */ /* 0x002ea20000300800 */
[C---:B------:R-:W-:Y:S01]  /*5ebf0*/  IADD3 R0, R242.reuse, UR4, RZ ;  /* 0x00000004f2007c10 */ /* 0x040fe2000fffe0ff */
[C---:B------:R-:W-:Y:S01]  /*5ec00*/  IMAD.WIDE R236, R242.reuse, 0x4, R232 ;  /* 0x00000004f2ec7825 */ /* 0x040fe200078e02e8 */
[----:B------:R-:W-:Y:S01]  /*5ec10*/  ULDC UR4, c[0x0][0x22c] ;  /* 0x00008b0000047ab9 */ /* 0x000fe20000000800 */
[----:B------:R-:W2:Y:S01]  /*5ec20*/  LDL.LU R244, [R1+0x4f4] ;  /* 0x0004f40001f47983 */ /* 0x000ea20000300800 */
[----:B------:R-:W-:Y:S01]  /*5ec30*/  ULDC UR6, c[0x0][0x228] ;  /* 0x00008a0000067ab9 */ /* 0x000fe20000000800 */
[C---:B------:R-:W-:Y:S01]  /*5ec40*/  IMAD.WIDE R234, R242.reuse, 0x4, R214 ;  /* 0x00000004f2ea7825 */ /* 0x040fe200078e02d6 */
[----:B------:R-:W-:Y:S01]  /*5ec50*/  ULDC UR8, c[0x0][0x228] ;  /* 0x00008a0000087ab9 */ /* 0x000fe20000000800 */
[----:B----4-:R1:W-:Y:S01]  /*5ec60*/  @P6 STG.E desc[UR14][R240.64], R250 ;  /* 0x000000faf0006986 */ /* 0x0103e2000c10190e */
[----:B------:R-:W-:Y:S01]  /*5ec70*/  ISETP.LT.AND P6, PT, R223, UR10, !P2 ;  /* 0x0000000adf007c0c */ /* 0x000fe2000d7c1270 */
[----:B---3--:R-:W-:Y:S01]  /*5ec80*/  IMAD.WIDE R238, R242, 0x4, R212 ;  /* 0x00000004f2ee7825 */ /* 0x008fe200078e02d4 */
[----:B------:R-:W-:Y:S01]  /*5ec90*/  ISETP.GE.AND P0, PT, R243, UR4, PT ;  /* 0x00000004f3007c0c */ /* 0x000fe2000bf06270 */
[----:B------:R-:W3:Y:S01]  /*5eca0*/  LDL.LU R251, [R1+0x4b4] ;  /* 0x0004b40001fb7983 */ /* 0x000ee20000300800 */
[----:B------:R-:W-:Y:S01]  /*5ecb0*/  ULDC UR4, c[0x0][0x228] ;  /* 0x00008a0000047ab9 */ /* 0x000fe20000000800 */
[----:B------:R-:W-:-:S02]  /*5ecc0*/  ULDC UR10, c[0x0][0x228] ;  /* 0x00008a00000a7ab9 */ /* 0x000fc40000000800 */
        /* <DEDUP_REMOVED lines=21> */
[----:B------:R-:W-:Y:S01]  /*5ee20*/  ULDC UR4, c[0x0][0x228] ;  /* 0x00008a0000047ab9 */ /* 0x000fe20000000800 */
[----:B------:R-:W-:Y:S01]  /*5ee30*/  ULDC UR8, c[0x0][0x228] ;  /* 0x00008a0000087ab9 */ /* 0x000fe20000000800 */
[----:B------:R-:W-:Y:S01]  /*5ee40*/  IMAD.WIDE R238, R0, 0x4, R212 ;  /* 0x0000000400ee7825 */ /* 0x000fe200078e02d4 */
[----:B------:R1:W-:Y:S01]  /*5ee50*/  @P4 STG.E desc[UR14][R236.64], R245 ;  /* 0x000000f5ec004986 */ /* 0x0003e2000c10190e */
[----:B------:R-:W-:-:S02]  /*5ee60*/  ULDC UR10, c[0x0][0x228] ;  /* 0x00008a00000a7ab9 */ /* 0x000fc40000000800 */
[C---:B------:R-:W-:Y:S01]  /*5ee70*/  IMAD.WIDE R240, R16.reuse, 0x4, R2 ;  /* 0x0000000410f07825 */ /* 0x040fe200078e0202 */
[----:B------:R3:W-:Y:S01]  /*5ee80*/  @P5 STG.E desc[UR14][R234.64], R244 ;  /* 0x000000f4ea005986 */ /* 0x0007e2000c10190e */
[----:B------:R-:W-:Y:S01]  /*5ee90*/  ISETP.LT.AND P4, PT, R219, UR4, !P1 ;  /* 0x00000004db007c0c */ /* 0x000fe2000cf81270 */
[----:B------:R-:W-:Y:S01]  /*5eea0*/  ULDC UR4, c[0x0][0x248] ;  /* 0x0000920000047ab9 */ /* 0x000fe20000000800 */
[----:B------:R-:W-:Y:S01]  /*5eeb0*/  ISETP.LT.AND P5, PT, R211, UR6, !P1 ;  /* 0x00000006d3007c0c */ /* 0x000fe2000cfa1270 */
[----:B------:R-:W-:Y:S01]  /*5eec0*/  VIADD R242, R207, 0x46 ;  /* 0x00000046cff27836 */ /* 0x000fe20000000000 */
[----:B-1----:R-:W2:Y:S04]  /*5eed0*/  LDL.LU R245, [R1+0x518] ;  /* 0x0005180001f57983 */ /* 0x002ea80000300800 */
[----:B---3--:R1:W-:Y:S01]  /*5eee0*/  @P3 STG.E desc[UR14][R238.64], R251 ;  /* 0x000000fbee003986 */ /* 0x0083e2000c10190e */
[----:B------:R-:W-:Y:S01]  /*5eef0*/  ISETP.LT.AND P3, PT, R227, UR8, !P1 ;  /* 0x00000008e3007c0c */ /* 0x000fe2000cf61270 */
[C---:B------:R-:W-:Y:S01]  /*5ef00*/  IMAD.WIDE R236, R16.reuse, 0x4, R232 ;  /* 0x0000000410ec7825 */ /* 0x040fe200078e02e8 */
[C---:B------:R-:W-:Y:S01]  /*5ef10*/  IADD3 R0, R16.reuse, UR4, RZ ;  /* 0x0000000410007c10 */ /* 0x040fe2000fffe0ff */
[----:B------:R-:W3:Y:S01]  /*5ef20*/  LDL.LU R244, [R1+0x4f8] ;  /* 0x0004f80001f47983 */ /* 0x000ee20000300800 */
[----:B------:R-:W-:Y:S01]  /*5ef30*/  ULDC UR4, c[0x0][0x22c] ;  /* 0x00008b0000047ab9 */ /* 0x000fe20000000800 */
[----:B------:R-:W-:Y:S01]  /*5ef40*/  IMAD.WIDE R234, R16, 0x4, R214 ;  /* 0x0000000410ea7825 */ /* 0x000fe200078e02d6 */
[----:B------:R-:W-:Y:S01]  /*5ef50*/  ULDC UR6, c[0x0][0x228] ;  /* 0x00008a0000067ab9 */ /* 0x000fe20000000800 */
[----:B----4-:R4:W-:Y:S01]  /*5ef60*/  @P6 STG.E desc[UR14][R240.64], R250 ;  /* 0x000000faf0006986 */ /* 0x0109e2000c10190e */
[----:B------:R-:W-:Y:S01]  /*5ef70*/  ISETP.LT.AND P6, PT, R223, UR10, !P0 ;  /* 0x0000000adf007c0c */ /* 0x000fe2000c7c1270 */
[----:B------:R-:W-:-:S02]  /*5ef80*/  ULDC UR8, c[0x0][0x228] ;  /* 0x00008a0000087ab9 */ /* 0x000fc40000000800 */
[----:B-1----:R-:W3:Y:S01]  /*5ef90*/  LDL.LU R251, [R1+0x4b8] ;  /* 0x0004b80001fb7983 */ /* 0x002ee20000300800 */
[----:B------:R-:W-:Y:S01]  /*5efa0*/  IMAD.WIDE R238, R16, 0x4, R212 ;  /* 0x0000000410ee7825 */ /* 0x000fe200078e02d4 */
[----:B------:R-:W-:Y:S01]  /*5efb0*/  ISETP.GE.AND P1, PT, R242, UR4, PT ;  /* 0x00000004f2007c0c */ /* 0x000fe2000bf26270 */
[----:B------:R-:W-:Y:S01]  /*5efc0*/  ULDC UR4, c[0x0][0x228] ;  /* 0x00008a0000047ab9 */ /* 0x000fe20000000800 */
[----:B------:R-:W-:Y:S01]  /*5efd0*/  ULDC UR10, c[0x0][0x228] ;  /* 0x00008a00000a7ab9 */ /* 0x000fe20000000800 */
[----:B----4-:R-:W4:Y:S01]  /*5efe0*/  LDL.LU R250, [R1+0x498] ;  /* 0x0004980001fa7983 */ /* 0x010f220000300800 */
        /* <DEDUP_REMOVED lines=10> */
[----:B------:R-:W-:-:S02]  /*5f090*/  ISETP.LT.AND P5, PT, R211, UR6, !P0 ;  /* 0x00000006d3007c0c */ /* 0x000fc4000c7a1270 */
[----:B------:R-:W-:Y:S01]  /*5f0a0*/  ISETP.LT.AND P3, PT, R227, UR8, !P0 ;  /* 0x00000008e3007c0c */ /* 0x000fe2000c761270 */
[----:B------:R-:W-:Y:S01]  /*5f0b0*/  VIADD R241, R207, 0x47 ;  /* 0x00000047cff17836 */ /* 0x000fe20000000000 */
[----:B------:R-:W-:Y:S01]  /*5f0c0*/  ISETP.LT.AND P6, PT, R223, UR10, !P2 ;  /* 0x0000000adf007c0c */ /* 0x000fe2000d7c1270 */
[C---:B------:R-:W-:Y:S01]  /*5f0d0*/  IMAD.WIDE R234, R0.reuse, 0x4, R232 ;  /* 0x0000000400ea7825 */ /* 0x040fe200078e02e8 */
[C---:B------:R-:W-:Y:S01]  /*5f0e0*/  IADD3 R240, R0.reuse, UR4, RZ ;  /* 0x0000000400f07c10 */ /* 0x040fe2000fffe0ff */
[----:B------:R-:W-:Y:S01]  /*5f0f0*/  ULDC UR4, c[0x0][0x22c] ;  /* 0x00008b0000047ab9 */ /* 0x000fe20000000800 */
[----:B------:R-:W-:Y:S01]  /*5f100*/  ULDC UR6, c[0x0][0x228] ;  /* 0x00008a0000067ab9 */ /* 0x000fe20000000800 */
[C---:B------:R-:W-:Y:S01]  /*5f110*/  IMAD.WIDE R16, R0.reuse, 0x4, R214 ;  /* 0x0000000400107825 */ /* 0x040fe200078e02d6 */
[----:B------:R-:W-:Y:S01]  /*5f120*/  ISETP.GE.AND P0, PT, R241, UR4, PT ;  /* 0x00000004f1007c0c */ /* 0x000fe2000bf06270 */
[----:B------:R-:W-:Y:S01]  /*5f130*/  ULDC UR4, c[0x0][0x228] ;  /* 0x00008a0000047ab9 */ /* 0x000fe20000000800 */
[----:B------:R-:W-:Y:S01]  /*5f140*/  ULDC UR8, c[0x0][0x228] ;  /* 0x00008a0000087ab9 */ /* 0x000fe20000000800 */
[----:B------:R-:W-:Y:S01]  /*5f150*/  IMAD.WIDE R236, R0, 0x4, R212 ;  /* 0x0000000400ec7825 */ /* 0x000fe200078e02d4 */
[----:B------:R1:W-:Y:S01]  /*5f160*/  @P4 STG.E desc[UR14][R234.64], R245 ;  /* 0x000000f5ea004986 */ /* 0x0003e2000c10190e */
[----:B------:R-:W-:-:S02]  /*5f170*/  ULDC UR10, c[0x0][0x228] ;  /* 0x00008a00000a7ab9 */ /* 0x000fc40000000800 */
[C---:B------:R-:W-:Y:S01]  /*5f180*/  IMAD.WIDE R238, R240.reuse, 0x4, R2 ;  /* 0x00000004f0ee7825 */ /* 0x040fe200078e0202 */
[----:B------:R-:W-:Y:S01]  /*5f190*/  ISETP.LT.AND P4, PT, R219, UR4, !P2 ;  /* 0x00000004db007c0c */ /* 0x000fe2000d781270 */
[----:B------:R-:W-:Y:S01]  /*5f1a0*/  ULDC UR4, c[0x0][0x248] ;  /* 0x0000920000047ab9 */ /* 0x000fe20000000800 */
[----:B---3--:R3:W-:Y:S01]  /*5f1b0*/  @P5 STG.E desc[UR14][R16.64], R244 ;  /* 0x000000f410005986 */ /* 0x0087e2000c10190e */
[----:B------:R-:W-:Y:S01]  /*5f1c0*/  ISETP.LT.AND P5, PT, R211, UR6, !P2 ;  /* 0x00000006d3007c0c */ /* 0x000fe2000d7a1270 */
[----:B------:R-:W-:Y:S02]  /*5f1d0*/  ULDC UR6, c[0x0][0x228] ;  /* 0x00008a0000067ab9 */ /* 0x000fe40000000800 */
[----:B-1----:R-:W2:Y:S04]  /*5f1e0*/  LDL.LU R245, [R1+0x51c] ;  /* 0x00051c0001f57983 */ /* 0x002ea80000300800 */
[----:B------:R1:W-:Y:S01]  /*5f1f0*/  @P3 STG.E desc[UR14][R236.64], R251 ;  /* 0x000000fbec003986 */ /* 0x0003e2000c10190e */
[----:B------:R-:W-:Y:S01]  /*5f200*/  ISETP.LT.AND P3, PT, R227, UR8, !P2 ;  /* 0x00000008e3007c0c */ /* 0x000fe2000d761270 */
[C---:B------:R-:W-:Y:S01]  /*5f210*/  IMAD.WIDE R234, R240.reuse, 0x4, R232 ;  /* 0x00000004f0ea7825 */ /* 0x040fe200078e02e8 */
[C---:B------:R-:W-:Y:S01]  /*5f220*/  IADD3 R0, R240.reuse, UR4, RZ ;  /* 0x00000004f0007c10 */ /* 0x040fe2000fffe0ff */
[----:B---3--:R-:W3:Y:S01]  /*5f230*/  LDL.LU R244, [R1+0x4fc] ;  /* 0x0004fc0001f47983 */ /* 0x008ee20000300800 */
[----:B------:R-:W-:Y:S01]  /*5f240*/  ULDC UR4, c[0x0][0x22c] ;  /* 0x00008b0000047ab9 */ /* 0x000fe20000000800 */
[----:B------:R-:W-:Y:S01]  /*5f250*/  IMAD.WIDE R16, R240, 0x4, R214 ;  /* 0x00000004f0107825 */ /* 0x000fe200078e02d6 */
[----:B------:R-:W-:Y:S01]  /*5f260*/  ULDC UR8, c[0x0][0x228] ;  /* 0x00008a0000087ab9 */ /* 0x000fe20000000800 */
[----:B----4-:R4:W-:Y:S01]  /*5f270*/  @P6 STG.E desc[UR14][R238.64], R250 ;  /* 0x000000faee006986 */ /* 0x0109e2000c10190e */
[----:B------:R-:W-:-:S03]  /*5f280*/  ISETP.LT.AND P6, PT, R223, UR10, !P1 ;  /* 0x0000000adf007c0c */ /* 0x000fc6000cfc1270 */
[----:B-1----:R-:W3:Y:S01]  /*5f290*/  LDL.LU R251, [R1+0x4bc] ;  /* 0x0004bc0001fb7983 */ /* 0x002ee20000300800 */
[----:B------:R-:W-:Y:S01]  /*5f2a0*/  IMAD.WIDE R240, R240, 0x4, R212 ;  /* 0x00000004f0f07825 */ /* 0x000fe200078e02d4 */
[----:B------:R-:W-:-:S03]  /*5f2b0*/  ULDC UR10, c[0x0][0x228] ;  /* 0x00008a00000a7ab9 */ /* 0x000fc60000000800 */
[----:B------:R-:W-:Y:S01]  /*5f2c0*/  IMAD.WIDE R236, R0, 0x4, R2 ;  /* 0x0000000400ec7825 */ /* 0x000fe200078e0202 */
[----:B----4-:R-:W4:Y:S04]  /*5f2d0*/  LDL.LU R250, [R1+0x49c] ;  /* 0x00049c0001fa7983 */ /* 0x010f280000300800 */
[----:B------:R-:W-:Y:S04]  /*5f2e0*/  @P4 STG.E desc[UR14][R234.64], R246 ;  /* 0x000000f6ea004986 */ /* 0x000fe8000c10190e */
[----:B------:R1:W-:Y:S04]  /*5f2f0*/  @P5 STG.E desc[UR14][R16.64], R249 ;  /* 0x000000f910005986 */ /* 0x0003e8000c10190e */
[----:B------:R-:W-:Y:S04]  /*5f300*/  @P3 STG.E desc[UR14][R240.64], R18 ;  /* 0x00000012f0003986 */ /* 0x000fe8000c10190e */
[----:B-1----:R-:W4:Y:S04]  /*5f310*/  LDL.LU R249, [R1+0x4ac] ;  /* 0x0004ac0001f97983 */ /* 0x002f280000300800 */
[----:B--2---:R1:W-:Y:S04]  /*5f320*/  @P6 STG.E desc[UR14][R236.64], R248 ;  /* 0x000000f8ec006986 */ /* 0x0043e8000c10190e */
[----:B-1----:R-:W2:Y:S01]  /*5f330*/  LDL.LU R248, [R1+0x14c] ;  /* 0x00014c0001f87983 */ /* 0x002ea20000300800 */
[----:B------:R-:W-:Y:S01]  /*5f340*/  VIADD R238, R207, 0x48 ;  /* 0x00000048cfee7836 */ /* 0x000fe20000000000 */
[----:B------:R-:W-:-:S02]  /*5f350*/  ISETP.LT.AND P5, PT, R211, UR6, !P1 ;  /* 0x00000006d3007c0c */ /* 0x000fc4000cfa1270 */
[----:B------:R-:W-:Y:S01]  /*5f360*/  ISETP.LT.AND P3, PT, R227, UR8, !P1 ;  /* 0x00000008e3007c0c */ /* 0x000fe2000cf61270 */
[----:B------:R-:W-:Y:S01]  /*5f370*/  VIADD R240, R207, 0x49 ;  /* 0x00000049cff07836 */ /* 0x000fe20000000000 */
[----:B------:R-:W-:Y:S01]  /*5f380*/  ISETP.GE.AND P2, PT, R238, UR4, PT ;  /* 0x00000004ee007c0c */ /* 0x000fe2000bf46270 */
[----:B------:R-:W-:Y:S01]  /*5f390*/  ULDC UR4, c[0x0][0x228] ;  /* 0x00008a0000047ab9 */ /* 0x000fe20000000800 */
[----:B------:R-:W-:Y:S01]  /*5f3a0*/  ISETP.LT.AND P6, PT, R223, UR10, !P0 ;  /* 0x0000000adf007c0c */ /* 0x000fe2000c7c1270 */
[C---:B------:R-:W-:Y:S01]  /*5f3b0*/  IMAD.WIDE R16, R0.reuse, 0x4, R232 ;  /* 0x0000000400107825 */ /* 0x040fe200078e02e8 */
[----:B------:R-:W-:Y:S01]  /*5f3c0*/  ISETP.LT.AND P4, PT, R219, UR4, !P1 ;  /* 0x00000004db007c0c */ /* 0x000fe2000cf81270 */
[----:B------:R-:W-:Y:S01]  /*5f3d0*/  ULDC UR4, c[0x0][0x248] ;  /* 0x0000920000047ab9 */ /* 0x000fe20000000800 */
        /* <DEDUP_REMOVED lines=8> */
[----:B------:R-:W-:-:S03]  /*5f460*/  ULDC UR10, c[0x0][0x228] ;  /* 0x00008a00000a7ab9 */ /* 0x000fc60000000800 */
[----:B------:R1:W-:Y:S01]  /*5f470*/  @P4 STG.E desc[UR14][R16.64], R245 ;  /* 0x000000f510004986 */ /* 0x0003e2000c10190e */
[----:B------:R-:W-:Y:S01]  /*5f480*/  ISETP.LT.AND P4, PT, R219, UR4, !P0 ;  /* 0x00000004db007c0c */ /* 0x000fe2000c781270 */
[C---:B------:R-:W-:Y:S01]  /*5f490*/  IMAD.WIDE R238, R18.reuse, 0x4, R2 ;  /* 0x0000000412ee7825 */ /* 0x040fe200078e0202 */
[----:B------:R-:W-:Y:S01]  /*5f4a0*/  ULDC UR4, c[0x0][0x248] ;  /* 0x0000920000047ab9 */ /* 0x000fe20000000800 */
[----:B---3--:R3:W-:Y:S01]  /*5f4b0*/  @P5 STG.E desc[UR14][R234.64], R244 ;  /* 0x000000f4ea005986 */ /* 0x0087e2000c10190e */
[----:B------:R-:W-:Y:S01]  /*5f4c0*/  ISETP.LT.AND P5, PT, R211, UR6, !P0 ;  /* 0x00000006d3007c0c */ /* 0x000fe2000c7a1270 */
[----:B------:R-:W-:Y:S01]  /*5f4d0*/  VIADD R0, R207, 0x4a ;  /* 0x0000004acf007836 */ /* 0x000fe20000000000 */
[C---:B------:R-:W-:Y:S01]  /*5f4e0*/  IADD3 R241, R18.reuse, UR4, RZ ;  /* 0x0000000412f17c10 */ /* 0x040fe2000fffe0ff */
[----:B------:R-:W-:Y:S01]  /*5f4f0*/  ULDC UR4, c[0x0][0x22c] ;  /* 0x00008b0000047ab9 */ /* 0x000fe20000000800 */
[----:B------:R-:W-:Y:S01]  /*5f500*/  ULDC UR6, c[0x0][0x228] ;  /* 0x00008a0000067ab9 */ /* 0x000fe20000000800 */
[----:B------:R3:W-:Y:S01]  /*5f510*/  @P3 STG.E desc[UR14][R236.64], R251 ;  /* 0x000000fbec003986 */ /* 0x0007e2000c10190e */
[----:B------:R-:W-:Y:S01]  /*5f520*/  ISETP.LT.AND P3, PT, R227, UR8, !P0 ;  /* 0x00000008e3007c0c */ /* 0x000fe2000c761270 */
[----:B-1----:R-:W-:Y:S01]  /*5f530*/  IMAD.WIDE R16, R18, 0x4, R232 ;  /* 0x0000000412107825 */ /* 0x002fe200078e02e8 */
[----:B------:R-:W-:Y:S01]  /*5f540*/  ISETP.GE.AND P0, PT, R0, UR4, PT ;  /* 0x0000000400007c0c */ /* 0x000fe2000bf06270 */
[----:B------:R-:W-:Y:S01]  /*5f550*/  ULDC UR4, c[0x0][0x228] ;  /* 0x00008a0000047ab9 */ /* 0x000fe20000000800 */
[----:B------:R-:W-:Y:S01]  /*5f560*/  ULDC UR8, c[0x0][0x228] ;  /* 0x00008a0000087ab9 */ /* 0x000fe20000000800 */
[----:B----4-:R1:W-:Y:S01]  /*5f570*/  @P6 STG.E desc[UR14][R238.64], R250 ;  /* 0x000000faee006986 */ /* 0x0103e2000c10190e */
[----:B------:R-:W-:Y:S01]  /*5f580*/  ISETP.LT.AND P6, PT, R223, UR10, !P2 ;  /* 0x0000000adf007c0c */ /* 0x000fe2000d7c1270 */
[----:B---3--:R-:W-:Y:S01]  /*5f590*/  IMAD.WIDE R234, R18, 0x4, R214 ;  /* 0x0000000412ea7825 */ /* 0x008fe200078e02d6 */
[----:B------:R-:W-:-:S03]  /*5f5a0*/  ULDC UR10, c[0x0][0x228] ;  /* 0x00008a00000a7ab9 */ /* 0x000fc60000000800 */
[----:B------:R-:W-:-:S04]  /*5f5b0*/  IMAD.WIDE R236, R18, 0x4, R212 ;  /* 0x0000000412ec7825 */ /* 0x000fc800078e02d4 */
[----:B-1----:R-:W-:-:S04]  /*5f5c0*/  IMAD.WIDE R238, R241, 0x4, R2 ;  /* 0x00000004f1ee7825 */ /* 0x002fc800078e0202 */
[----:B------:R-:W-:Y:S01]  /*5f5d0*/  VIADD R0, R207, 0x4b ;  /* 0x0000004bcf007836 */ /* 0x000fe20000000000 */
[----:B------:R1:W-:Y:S01]  /*5f5e0*/  @P4 STG.E desc[UR14][R16.64], R249 ;  /* 0x000000f910004986 */ /* 0x0003e2000c10190e */
[----:B------:R-:W-:Y:S01]  /*5f5f0*/  ISETP.LT.AND P4, PT, R219, UR4, !P2 ;  /* 0x00000004db007c0c */ /* 0x000fe2000d781270 */
[----:B------:R-:W-:Y:S02]  /*5f600*/  ULDC UR4, c[0x0][0x248] ;  /* 0x0000920000047ab9 */ /* 0x000fe40000000800 */
[----:B--2---:R2:W-:Y:S01]  /*5f610*/  @P5 STG.E desc[UR14][R234.64], R248 ;  /* 0x000000f8ea005986 */ /* 0x0045e2000c10190e */
[----:B------:R-:W-:Y:S01]  /*5f620*/  ISETP.LT.AND P5, PT, R211, UR6, !P2 ;  /* 0x00000006d3007c0c */ /* 0x000fe2000d7a1270 */
[----:B-1----:R-:W-:Y:S01]  /*5f630*/  IMAD.WIDE R16, R241, 0x4, R232 ;  /* 0x00000004f1107825 */ /* 0x002fe200078e02e8 */
[----:B------:R-:W-:Y:S01]  /*5f640*/  ULDC UR6, c[0x0][0x228] ;  /* 0x00008a0000067ab9 */ /* 0x000fe20000000800 */
[----:B------:R1:W-:Y:S01]  /*5f650*/  @P3 STG.E desc[UR14][R236.64], R19 ;  /* 0x00000013ec003986 */ /* 0x0003e2000c10190e */
[----:B------:R-:W-:Y:S01]  /*5f660*/  ISETP.LT.AND P3, PT, R227, UR8, !P2 ;  /* 0x00000008e3007c0c */ /* 0x000fe2000d761270 */
[----:B------:R-:W-:-:S02]  /*5f670*/  ULDC UR8, c[0x0][0x228] ;  /* 0x00008a0000087ab9 */ /* 0x000fc40000000800 */
[----:B------:R3:W-:Y:S01]  /*5f680*/  @P6 STG.E desc[UR14][R238.64], R12 ;  /* 0x0000000cee006986 */ /* 0x0007e2000c10190e */
[----:B------:R-:W-:Y:S01]  /*5f690*/  ISETP.LT.AND P6, PT, R223, UR10, !P1 ;  /* 0x0000000adf007c0c */ /* 0x000fe2000cfc1270 */
[----:B------:R-:W-:Y:S01]  /*5f6a0*/  ULDC UR10, c[0x0][0x228] ;  /* 0x00008a00000a7ab9 */ /* 0x000fe20000000800 */
[----:B--2---:R-:W-:-:S04]  /*5f6b0*/  IMAD.WIDE R234, R241, 0x4, R212 ;  /* 0x00000004f1ea7825 */ /* 0x004fc800078e02d4 */
[C---:B-1----:R-:W-:Y:S01]  /*5f6c0*/  IMAD.WIDE R18, R241.reuse, 0x4, R214 ;  /* 0x00000004f1127825 */ /* 0x042fe200078e02d6 */
[----:B---3--:R-:W-:Y:S01]  /*5f6d0*/  IADD3 R239, R241, UR4, RZ ;  /* 0x00000004f1ef7c10 */ /* 0x008fe2000fffe0ff */
[----:B------:R-:W-:Y:S02]  /*5f6e0*/  ULDC UR4, c[0x0][0x22c] ;  /* 0x00008b0000047ab9 */ /* 0x000fe40000000800 */
[----:B------:R-:W-:Y:S01]  /*5f6f0*/  ISETP.GE.AND P2, PT, R0, UR4, PT ;  /* 0x0000000400007c0c */ /* 0x000fe2000bf46270 */
[----:B------:R-:W-:Y:S01]  /*5f700*/  ULDC UR4, c[0x0][0x228] ;  /* 0x00008a0000047ab9 */ /* 0x000fe20000000800 */
[----:B------:R1:W-:Y:S01]  /*5f710*/  @P4 STG.E desc[UR14][R16.64], R8 ;  /* 0x0000000810004986 */ /* 0x0003e2000c10190e */
[----:B------:R-:W-:Y:S01]  /*5f720*/  ISETP.LT.AND P4, PT, R219, UR4, !P1 ;  /* 0x00000004db007c0c */ /* 0x000fe2000cf81270 */
[----:B------:R-:W-:Y:S01]  /*5f730*/  IMAD.WIDE R236, R239, 0x4, R2 ;  /* 0x00000004efec7825 */ /* 0x000fe200078e0202 */
[----:B------:R-:W-:Y:S01]  /*5f740*/  ULDC UR4, c[0x0][0x248] ;  /* 0x0000920000047ab9 */ /* 0x000fe20000000800 */
[----:B------:R2:W-:Y:S01]  /*5f750*/  @P5 STG.E desc[UR14][R18.64], R4 ;  /* 0x0000000412005986 */ /* 0x0005e2000c10190e */
[----:B------:R-:W-:Y:S01]  /*5f760*/  ISETP.LT.AND P5, PT, R211, UR6, !P1 ;  /* 0x00000006d3007c0c */ /* 0x000fe2000cfa1270 */
[----:B------:R-:W-:Y:S01]  /*5f770*/  VIADD R0, R207, 0x4c ;  /* 0x0000004ccf007836 */ /* 0x000fe20000000000 */
[----:B------:R-:W-:Y:S01]  /*5f780*/  IADD3 R241, R239, UR4, RZ ;  /* 0x00000004eff17c10 */ /* 0x000fe2000fffe0ff */
[----:B------:R3:W-:Y:S01]  /*5f790*/  @P3 STG.E desc[UR14][R234.64], R24 ;  /* 0x00000018ea003986 */ /* 0x0007e2000c10190e */
[----:B------:R-:W-:Y:S01]  /*5f7a0*/  ISETP.LT.AND P3, PT, R227, UR8, !P1 ;  /* 0x00000008e3007c0c */ /* 0x000fe2000cf61270 */
[----:B------:R-:W-:Y:S01]  /*5f7b0*/  ULDC UR4, c[0x0][0x22c] ;  /* 0x00008b0000047ab9 */ /* 0x000fe20000000800 */
[----:B------:R-:W-:Y:S01]  /*5f7c0*/  ULDC UR6, c[0x0][0x228] ;  /* 0x00008a0000067ab9 */ /* 0x000fe20000000800 */
[----:B------:R4:W-:Y:S01]  /*5f7d0*/  @P6 STG.E desc[UR14][R236.64], R20 ;  /* 0x00000014ec006986 */ /* 0x0009e2000c10190e */
[----:B------:R-:W-:Y:S01]  /*5f7e0*/  ISETP.LT.AND P6, PT, R223, UR10, !P0 ;  /* 0x0000000adf007c0c */ /* 0x000fe2000c7c1270 */
[C---:B-1----:R-:W-:Y:S01]  /*5f7f0*/  IMAD.WIDE R16, R239.reuse, 0x4, R232 ;  /* 0x00000004ef107825 */ /* 0x042fe200078e02e8 */
[----:B------:R-:W-:Y:S01]  /*5f800*/  ISETP.GE.AND P1, PT, R0, UR4, PT ;  /* 0x0000000400007c0c */ /* 0x000fe2000bf26270 */
[----:B------:R-:W-:Y:S01]  /*5f810*/  ULDC UR4, c[0x0][0x228] ;  /* 0x00008a0000047ab9 */ /* 0x000fe20000000800 */
[----:B------:R-:W-:Y:S01]  /*5f820*/  ULDC UR8, c[0x0][0x228] ;  /* 0x00008a0000087ab9 */ /* 0x000fe20000000800 */
[C---:B--2---:R-:W-:Y:S01]  /*5f830*/  IMAD.WIDE R18, R239.reuse, 0x4, R214 ;  /* 0x00000004ef127825 */ /* 0x044fe200078e02d6 */
[----:B------:R1:W-:Y:S03]  /*5f840*/  @P4 STG.E desc[UR14][R16.64], R28 ;  /* 0x0000001c10004986 */ /* 0x0003e6000c10190e */
[----:B---3--:R-:W-:Y:S01]  /*5f850*/  IMAD.WIDE R234, R239, 0x4, R212 ;  /* 0x00000004efea7825 */ /* 0x008fe200078e02d4 */
[----:B------:R2:W-:Y:S01]  /*5f860*/  @P5 STG.E desc[UR14][R18.64], R44 ;  /* 0x0000002c12005986 */ /* 0x0005e2000c10190e */
[----:B------:R-:W-:Y:S01]  /*5f870*/  ISETP.LT.AND P4, PT, R219, UR4, !P0 ;  /* 0x00000004db007c0c */ /* 0x000fe2000c781270 */
[----:B------:R-:W-:Y:S01]  /*5f880*/  ULDC UR10, c[0x0][0x228] ;  /* 0x00008a00000a7ab9 */ /* 0x000fe20000000800 */
[----:B----4-:R-:W-:Y:S01]  /*5f890*/  IMAD.WIDE R236, R241, 0x4, R2 ;  /* 0x00000004f1ec7825 */ /* 0x010fe200078e0202 */
[----:B------:R-:W-:Y:S01]  /*5f8a0*/  @P3 STG.E desc[UR14][R234.64], R64 ;  /* 0x00000040ea003986 */ /* 0x000fe2000c10190e */
[----:B------:R-:W-:Y:S01]  /*5f8b0*/  ISETP.LT.AND P5, PT, R211, UR6, !P0 ;  /* 0x00000006d3007c0c */ /* 0x000fe2000c7a1270 */
[----:B------:R-:W-:Y:S01]  /*5f8c0*/  ULDC UR4, c[0x0][0x248] ;  /* 0x0000920000047ab9 */ /* 0x000fe20000000800 */
[----:B------:R-:W-:Y:S01]  /*5f8d0*/  ISETP.LT.AND P3, PT, R227, UR8, !P0 ;  /* 0x00000008e3007c0c */ /* 0x000fe2000c761270 */
[----:B------:R3:W-:Y:S01]  /*5f8e0*/  @P6 STG.E desc[UR14][R236.64], R13 ;  /* 0x0000000dec006986 */ /* 0x0007e2000c10190e */
[----:B------:R-:W-:Y:S01]  /*5f8f0*/  VIADD R0, R207, 0x4d ;  /* 0x0000004dcf007836 */ /* 0x000fe20000000000 */
[----:B------:R-:W-:Y:S01]  /*5f900*/  ISETP.LT.AND P6, PT, R223, UR10, !P2 ;  /* 0x0000000adf007c0c */ /* 0x000fe2000d7c1270 */
[C---:B-1----:R-:W-:Y:S01]  /*5f910*/  IMAD.WIDE R16, R241.reuse, 0x4, R214 ;  /* 0x00000004f1107825 */ /* 0x042fe200078e02d6 */
[----:B------:R-:W-:Y:S01]  /*5f920*/  ULDC UR6, c[0x0][0x228] ;  /* 0x00008a0000067ab9 */ /* 0x000fe20000000800 */
[----:B------:R-:W-:Y:S01]  /*5f930*/  ULDC UR8, c[0x0][0x228] ;  /* 0x00008a0000087ab9 */ /* 0x000fe20000000800 */
[----:B------:R-:W-:Y:S01]  /*5f940*/  ULDC UR10, c[0x0][0x228] ;  /* 0x00008a00000a7ab9 */ /* 0x000fe20000000800 */
[C---:B--2---:R-:W-:Y:S01]  /*5f950*/  IMAD.WIDE R18, R241.reuse, 0x4, R212 ;  /* 0x00000004f1127825 */ /* 0x044fe200078e02d4 */
[----:B---3--:R-:W-:-:S03]  /*5f960*/  IADD3 R237, R241, UR4, RZ ;  /* 0x00000004f1ed7c10 */ /* 0x008fc6000fffe0ff */
[----:B------:R-:W-:Y:S01]  /*5f970*/  IMAD.WIDE R12, R241, 0x4, R232 ;  /* 0x00000004f10c7825 */ /* 0x000fe200078e02e8 */
        /* <DEDUP_REMOVED lines=10> */
[----:B------:R-:W-:Y:S01]  /*5fa20*/  ULDC UR6, c[0x0][0x228] ;  /* 0x00008a0000067ab9 */ /* 0x000fe20000000800 */
[----:B------:R3:W-:Y:S01]  /*5fa30*/  @P3 STG.E desc[UR14][R18.64], R25 ;  /* 0x0000001912003986 */ /* 0x0007e2000c10190e */
[----:B------:R-:W-:Y:S01]  /*5fa40*/  ISETP.LT.AND P3, PT, R227, UR8, !P2 ;  /* 0x00000008e3007c0c */ /* 0x000fe2000d761270 */
[----:B------:R-:W-:-:S02]  /*5fa50*/  ULDC UR8, c[0x0][0x228] ;  /* 0x00008a0000087ab9 */ /* 0x000fc40000000800 */
[----:B------:R4:W-:Y:S01]  /*5fa60*/  @P6 STG.E desc[UR14][R234.64], R21 ;  /* 0x00000015ea006986 */ /* 0x0009e2000c10190e */
[----:B------:R-:W-:Y:S01]  /*5fa70*/  ISETP.LT.AND P6, PT, R223, UR10, !P1 ;  /* 0x0000000adf007c0c */ /* 0x000fe2000cfc1270 */
[----:B-1----:R-:W-:Y:S01]  /*5fa80*/  IMAD.WIDE R8, R237, 0x4, R214 ;  /* 0x00000004ed087825 */ /* 0x002fe200078e02d6 */
[----:B------:R-:W-:-:S03]  /*5fa90*/  ULDC UR10, c[0x0][0x228] ;  /* 0x00008a00000a7ab9 */ /* 0x000fc60000000800 */
[C---:B--2---:R-:W-:Y:S01]  /*5faa0*/  IMAD.WIDE R4, R237.reuse, 0x4, R232 ;  /* 0x00000004ed047825 */ /* 0x044fe200078e02e8 */
[C---:B---3--:R-:W-:Y:S01]  /*5fab0*/  IADD3 R19, R237.reuse, UR4, RZ ;  /* 0x00000004ed137c10 */ /* 0x048fe2000fffe0ff */
[----:B------:R-:W-:Y:S02]  /*5fac0*/  ULDC UR4, c[0x0][0x22c] ;  /* 0x00008b0000047ab9 */ /* 0x000fe40000000800 */
[----:B------:R-:W-:Y:S01]  /*5fad0*/  IMAD.WIDE R12, R237, 0x4, R212 ;  /* 0x00000004ed0c7825 */ /* 0x000fe200078e02d4 */
        /* <DEDUP_REMOVED lines=9> */
[----:B----4-:R-:W-:Y:S01]  /*5fb70*/  IADD3 R21, R19, UR4, RZ ;  /* 0x0000000413157c10 */ /* 0x010fe2000fffe0ff */
        /* <DEDUP_REMOVED lines=17> */
[----:B------:R3:W-:Y:S01]  /*5fc90*/  @P3 STG.E desc[UR14][R12.64], R26 ;  /* 0x0000001a0c003986 */ /* 0x0007e2000c10190e */
[----:B------:R-:W-:Y:S01]  /*5fca0*/  ISETP.LT.AND P5, PT, R211, UR6, !P0 ;  /* 0x00000006d3007c0c */ /* 0x000fe2000c7a1270 */
[----:B------:R-:W-:Y:S01]  /*5fcb0*/  ULDC UR4, c[0x0][0x248] ;  /* 0x0000920000047ab9 */ /* 0x000fe20000000800 */
[----:B------:R-:W-:Y:S01]  /*5fcc0*/  ISETP.LT.AND P3, PT, R227, UR8, !P0 ;  /* 0x00000008e3007c0c */ /* 0x000fe2000c761270 */
[----:B------:R4:W-:Y:S01]  /*5fcd0*/  @P6 STG.E desc[UR14][R16.64], R22 ;  /* 0x0000001610006986 */ /* 0x0009e2000c10190e */
[----:B------:R-:W-:Y:S01]  /*5fce0*/  VIADD R0, R207, 0x50 ;  /* 0x00000050cf007836 */ /* 0x000fe20000000000 */
[----:B------:R-:W-:Y:S01]  /*5fcf0*/  ISETP.LT.AND P6, PT, R223, UR10, !P2 ;  /* 0x0000000adf007c0c */ /* 0x000fe2000d7c1270 */
[C---:B-1----:R-:W-:Y:S01]  /*5fd00*/  IMAD.WIDE R4, R21.reuse, 0x4, R232 ;  /* 0x0000000415047825 */ /* 0x042fe200078e02e8 */
[C---:B------:R-:W-:Y:S01]  /*5fd10*/  IADD3 R19, R21.reuse, UR4, RZ ;  /* 0x0000000415137c10 */ /* 0x040fe2000fffe0ff */
[----:B------:R-:W-:Y:S01]  /*5fd20*/  ULDC UR4, c[0x0][0x22c] ;  /* 0x00008b0000047ab9 */ /* 0x000fe20000000800 */
[----:B------:R-:W-:Y:S01]  /*5fd30*/  ULDC UR6, c[0x0][0x228] ;  /* 0x00008a0000067ab9 */ /* 0x000fe20000000800 */
[----:B--2---:R-:W-:Y:S01]  /*5fd40*/  IMAD.WIDE R8, R21, 0x4, R214 ;  /* 0x0000000415087825 */ /* 0x004fe200078e02d6 */
[----:B------:R-:W-:Y:S01]  /*5fd50*/  ISETP.GE.AND P0, PT, R0, UR4, PT ;  /* 0x0000000400007c0c */ /* 0x000fe2000bf06270 */
[----:B------:R-:W-:-:S02]  /*5fd60*/  ULDC UR4, c[0x0][0x228] ;  /* 0x00008a0000047ab9 */ /* 0x000fc40000000800 */
[----:B---3--:R-:W-:Y:S01]  /*5fd70*/  IMAD.WIDE R12, R21, 0x4, R212 ;  /* 0x00000004150c7825 */ /* 0x008fe200078e02d4 */
[----:B------:R1:W-:Y:S01]  /*5fd80*/  @P4 STG.E desc[UR14][R4.64], R30 ;  /* 0x0000001e04004986 */ /* 0x0003e2000c10190e */
[----:B------:R-:W-:Y:S01]  /*5fd90*/  ULDC UR8, c[0x0][0x228] ;  /* 0x00008a0000087ab9 */ /* 0x000fe20000000800 */
[----:B------:R-:W-:Y:S01]  /*5fda0*/  ISETP.LT.AND P4, PT, R219, UR4, !P2 ;  /* 0x00000004db007c0c */ /* 0x000fe2000d781270 */
[----:B----4-:R-:W-:Y:S01]  /*5fdb0*/  IMAD.WIDE R16, R19, 0x4, R2 ;  /* 0x0000000413107825 */ /* 0x010fe200078e0202 */
[----:B------:R2:W-:Y:S01]  /*5fdc0*/  @P5 STG.E desc[UR14][R8.64], R46 ;  /* 0x0000002e08005986 */ /* 0x0005e2000c10190e */
[----:B------:R-:W-:Y:S01]  /*5fdd0*/  ISETP.LT.AND P5, PT, R211, UR6, !P2 ;  /* 0x00000006d3007c0c */ /* 0x000fe2000d7a1270 */
[----:B------:R-:W-:Y:S01]  /*5fde0*/  ULDC UR10, c[0x0][0x228] ;  /* 0x00008a00000a7ab9 */ /* 0x000fe20000000800 */
[----:B------:R-:W-:Y:S01]  /*5fdf0*/  ULDC UR4, c[0x0][0x248] ;  /* 0x0000920000047ab9 */ /* 0x000fe20000000800 */
[----:B------:R3:W-:Y:S01]  /*5fe00*/  @P3 STG.E desc[UR14][R12.64], R66 ;  /* 0x000000420c003986 */ /* 0x0007e2000c10190e */
[----:B------:R-:W-:Y:S01]  /*5fe10*/  ISETP.LT.AND P3, PT, R227, UR8, !P2 ;  /* 0x00000008e3007c0c */ /* 0x000fe2000d761270 */
[----:B------:R-:W-:Y:S01]  /*5fe20*/  VIADD R0, R207, 0x51 ;  /* 0x00000051cf007836 */ /* 0x000fe20000000000 */
[----:B------:R-:W-:Y:S01]  /*5fe30*/  ULDC UR6, c[0x0][0x228] ;  /* 0x00008a0000067ab9 */ /* 0x000fe20000000800 */
[----:B------:R4:W-:Y:S01]  /*5fe40*/  @P6 STG.E desc[UR14][R16.64], R15 ;  /* 0x0000000f10006986 */ /* 0x0009e2000c10190e */
[----:B------:R-:W-:Y:S01]  /*5fe50*/  ISETP.LT.AND P6, PT, R223, UR10, !P1 ;  /* 0x0000000adf007c0c */ /* 0x000fe2000cfc1270 */
[----:B-1----:R-:W-:Y:S01]  /*5fe60*/  IMAD.WIDE R4, R19, 0x4, R232 ;  /* 0x0000000413047825 */ /* 0x002fe200078e02e8 */
[----:B------:R-:W-:Y:S01]  /*5fe70*/  ULDC UR8, c[0x0][0x228] ;  /* 0x00008a0000087ab9 */ /* 0x000fe20000000800 */
[----:B------:R-:W-:-:S02]  /*5fe80*/  ULDC UR10, c[0x0][0x228] ;  /* 0x00008a00000a7ab9 */ /* 0x000fc40000000800 */
[C---:B--2---:R-:W-:Y:S01]  /*5fe90*/  IMAD.WIDE R8, R19.reuse, 0x4, R214 ;  /* 0x0000000413087825 */ /* 0x044fe200078e02d6 */
[----:B------:R1:W-:Y:S03]  /*5fea0*/  @P4 STG.E desc[UR14][R4.64], R11 ;  /* 0x0000000b04004986 */ /* 0x0003e6000c10190e */
[C---:B---3--:R-:W-:Y:S01]  /*5feb0*/  IMAD.WIDE R12, R19.reuse, 0x4, R212 ;  /* 0x00000004130c7825 */ /* 0x048fe200078e02d4 */
[----:B----4-:R-:W-:Y:S01]  /*5fec0*/  IADD3 R17, R19, UR4, RZ ;  /* 0x0000000413117c10 */ /* 0x010fe2000fffe0ff */
[----:B------:R-:W-:Y:S02]  /*5fed0*/  ULDC UR4, c[0x0][0x22c] ;  /* 0x00008b0000047ab9 */ /* 0x000fe40000000800 */
[----:B------:R-:W-:Y:S01]  /*5fee0*/  ISETP.GE.AND P2, PT, R0, UR4, PT ;  /* 0x0000000400007c0c */ /* 0x000fe2000bf46270 */
[----:B------:R-:W-:Y:S01]  /*5fef0*/  ULDC UR4, c[0x0][0x228] ;  /* 0x00008a0000047ab9 */ /* 0x000fe20000000800 */
[----:B------:R2:W-:Y:S01]  /*5ff00*/  @P5 STG.E desc[UR14][R8.64], R7 ;  /* 0x0000000708005986 */ /* 0x0005e2000c10190e */
[----:B------:R-:W-:Y:S01]  /*5ff10*/  ISETP.LT.AND P4, PT, R219, UR4, !P1 ;  /* 0x00000004db007c0c */ /* 0x000fe2000cf81270 */
[----:B------:R-:W-:Y:S01]  /*5ff20*/  IMAD.WIDE R14, R17, 0x4, R2 ;  /* 0x00000004110e7825 */ /* 0x000fe200078e0202 */
[----:B------:R-:W-:Y:S01]  /*5ff30*/  ISETP.LT.AND P5, PT, R211, UR6, !P1 ;  /* 0x00000006d3007c0c */ /* 0x000fe2000cfa1270 */
[----:B------:R3:W-:Y:S01]  /*5ff40*/  @P3 STG.E desc[UR14][R12.64], R27 ;  /* 0x0000001b0c003986 */ /* 0x0007e2000c10190e */
[----:B------:R-:W-:Y:S01]  /*5ff50*/  ISETP.LT.AND P3, PT, R227, UR8, !P1 ;  /* 0x00000008e3007c0c */ /* 0x000fe2000cf61270 */
[----:B------:R-:W-:Y:S01]  /*5ff60*/  ULDC UR4, c[0x0][0x248] ;  /* 0x0000920000047ab9 */ /* 0x000fe20000000800 */
[----:B------:R-:W-:Y:S01]  /*5ff70*/  VIADD R0, R207, 0x52 ;  /* 0x00000052cf007836 */ /* 0x000fe20000000000 */
[----:B------:R4:W-:Y:S01]  /*5ff80*/  @P6 STG.E desc[UR14][R14.64], R23 ;  /* 0x000000170e006986 */ /* 0x0009e2000c10190e */
[----:B------:R-:W-:Y:S01]  /*5ff90*/  ISETP.LT.AND P6, PT, R223, UR10, !P0 ;  /* 0x0000000adf007c0c */ /* 0x000fe2000c7c1270 */
[C---:B-1----:R-:W-:Y:S01]  /*5ffa0*/  IMAD.WIDE R4, R17.reuse, 0x4, R232 ;  /* 0x0000000411047825 */ /* 0x042fe200078e02e8 */
[----:B------:R-:W-:Y:S01]  /*5ffb0*/  ULDC UR6, c[0x0][0x228] ;  /* 0x00008a0000067ab9 */ /* 0x000fe20000000800 */
[----:B------:R-:W-:Y:S01]  /*5ffc0*/  ULDC UR8, c[0x0][0x228] ;  /* 0x00008a0000087ab9 */ /* 0x000fe20000000800 */
[----:B------:R-:W-:Y:S01]  /*5ffd0*/  ULDC UR10, c[0x0][0x228] ;  /* 0x00008a00000a7ab9 */ /* 0x000fe20000000800 */
[C---:B--2---:R-:W-:Y:S01]  /*5ffe0*/  IMAD.WIDE R6, R17.reuse, 0x4, R214 ;  /* 0x0000000411067825 */ /* 0x044fe200078e02d6 */
[----:B---3--:R-:W-:Y:S01]  /*5fff0*/  IADD3 R13, R17, UR4, RZ ;  /* 0x00000004110d7c10 */ /* 0x008fe2000fffe0ff */
[----:B------:R-:W-:-:S02]  /*60000*/  ULDC UR4, c[0x0][0x22c] ;  /* 0x00008b0000047ab9 */ /* 0x000fc40000000800 */
        /* <DEDUP_REMOVED lines=39> */
[C---:B--2---:R-:W-:Y:S01]  /*60280*/  IMAD.WIDE R6, R15.reuse, 0x4, R214 ;  /* 0x000000040f067825 */ /* 0x044fe200078e02d6 */
[----:B------:R-:W-:Y:S01]  /*60290*/  ISETP.GE.AND P2, PT, R0, UR4, PT ;  /* 0x0000000400007c0c */ /* 0x000fe2000bf46270 */
[----:B------:R-:W-:Y:S01]  /*602a0*/  ULDC UR4, c[0x0][0x228] ;  /* 0x00008a0000047ab9 */ /* 0x000fe20000000800 */
[----:B------:R-:W1:Y:S01]  /*602b0*/  LDS.128 R20, [R252] ;  /* 0x00000000fc147984 */ /* 0x000e620000000c00 */
[----:B---3--:R-:W-:Y:S01]  /*602c0*/  IMAD.WIDE R8, R15, 0x4, R212 ;  /* 0x000000040f087825 */ /* 0x008fe200078e02d4 */
[----:B------:R-:W-:Y:S01]  /*602d0*/  ULDC UR8, c[0x0][0x228] ;  /* 0x00008a0000087ab9 */ /* 0x000fe20000000800 */
[----:B------:R-:W-:Y:S01]  /*602e0*/  ULDC UR10, c[0x0][0x228] ;  /* 0x00008a00000a7ab9 */ /* 0x000fe20000000800 */
[----:B------:R2:W-:Y:S01]  /*602f0*/  @P4 STG.E desc[UR14][R4.64], R76 ;  /* 0x0000004c04004986 */ /* 0x0005e2000c10190e */
[----:B------:R-:W-:Y:S01]  /*60300*/  ISETP.LT.AND P4, PT, R219, UR4, !P1 ;  /* 0x00000004db007c0c */ /* 0x000fe2000cf81270 */
[----:B----4-:R-:W-:Y:S01]  /*60310*/  IMAD.WIDE R10, R13, 0x4, R2 ;  /* 0x000000040d0a7825 */ /* 0x010fe200078e0202 */
        /* <DEDUP_REMOVED lines=11> */
[C---:B--2---:R-:W-:Y:S01]  /*603d0*/  IMAD.WIDE R4, R13.reuse, 0x4, R232 ;  /* 0x000000040d047825 */ /* 0x044fe200078e02e8 */
[----:B------:R-:W-:Y:S01]  /*603e0*/  ISETP.GE.AND P1, PT, R0, UR4, PT ;  /* 0x0000000400007c0c */ /* 0x000fe2000bf26270 */
[----:B------:R-:W-:Y:S01]  /*603f0*/  ULDC UR4, c[0x0][0x228] ;  /* 0x00008a0000047ab9 */ /* 0x000fe20000000800 */
[----:B------:R-:W-:Y:S01]  /*60400*/  ULDC UR8, c[0x0][0x228] ;  /* 0x00008a0000087ab9 */ /* 0x000fe20000000800 */
[C---:B---3--:R-:W-:Y:S01]  /*60410*/  IMAD.WIDE R6, R13.reuse, 0x4, R214 ;  /* 0x000000040d067825 */ /* 0x048fe200078e02d6 */
[----:B------:R2:W-:Y:S03]  /*60420*/  @P4 STG.E desc[UR14][R4.64], R37 ;  /* 0x0000002504004986 */ /* 0x0005e6000c10190e */
[----:B----4-:R-:W-:Y:S01]  /*60430*/  IMAD.WIDE R8, R13, 0x4, R212 ;  /* 0x000000040d087825 */ /* 0x010fe200078e02d4 */
[----:B------:R3:W-:Y:S01]  /*60440*/  @P5 STG.E desc[UR14][R6.64], R33 ;  /* 0x0000002106005986 */ /* 0x0007e2000c10190e */
[----:B------:R-:W-:Y:S01]  /*60450*/  ISETP.LT.AND P4, PT, R219, UR4, !P0 ;  /* 0x00000004db007c0c */ /* 0x000fe2000c781270 */
[----:B------:R-:W-:Y:S01]  /*60460*/  ULDC UR10, c[0x0][0x228] ;  /* 0x00008a00000a7ab9 */ /* 0x000fe20000000800 */
[----:B------:R-:W-:Y:S01]  /*60470*/  IMAD.WIDE R10, R15, 0x4, R2 ;  /* 0x000000040f0a7825 */ /* 0x000fe200078e0202 */
[----:B------:R4:W-:Y:S01]  /*60480*/  @P3 STG.E desc[UR14][R8.64], R73 ;  /* 0x0000004908003986 */ /* 0x0009e2000c10190e */
[----:B------:R-:W-:Y:S01]  /*60490*/  ISETP.LT.AND P5, PT, R211, UR6, !P0 ;  /* 0x00000006d3007c0c */ /* 0x000fe2000c7a1270 */
[----:B------:R-:W-:Y:S01]  /*604a0*/  ULDC UR4, c[0x0][0x248] ;  /* 0x0000920000047ab9 */ /* 0x000fe20000000800 */
[----:B------:R-:W-:Y:S01]  /*604b0*/  ISETP.LT.AND P3, PT, R227, UR8, !P0 ;  /* 0x00000008e3007c0c */ /* 0x000fe2000c761270 */
[----:B------:R1:W-:Y:S01]  /*604c0*/  @P6 STG.E desc[UR14][R10.64], R69 ;  /* 0x000000450a006986 */ /* 0x0003e2000c10190e */
[----:B------:R-:W-:Y:S01]  /*604d0*/  VIADD R0, R207, 0x56 ;  /* 0x00000056cf007836 */ /* 0x000fe20000000000 */
[----:B------:R-:W-:Y:S01]  /*604e0*/  ISETP.LT.AND P6, PT, R223, UR10, !P2 ;  /* 0x0000000adf007c0c */ /* 0x000fe2000d7c1270 */
[C---:B--2---:R-:W-:Y:S01]  /*604f0*/  IMAD.WIDE R4, R15.reuse, 0x4, R232 ;  /* 0x000000040f047825 */ /* 0x044fe200078e02e8 */
[C---:B------:R-:W-:Y:S01]  /*60500*/  IADD3 R13, R15.reuse, UR4, RZ ;  /* 0x000000040f0d7c10 */ /* 0x040fe2000fffe0ff */
[----:B------:R-:W-:Y:S01]  /*60510*/  ULDC UR4, c[0x0][0x22c] ;  /* 0x00008b0000047ab9 */ /* 0x000fe20000000800 */
[----:B------:R-:W-:Y:S01]  /*60520*/  ULDC UR6, c[0x0][0x228] ;  /* 0x00008a0000067ab9 */ /* 0x000fe20000000800 */
[----:B---3--:R-:W-:Y:S01]  /*60530*/  IMAD.WIDE R6, R15, 0x4, R214 ;  /* 0x000000040f067825 */ /* 0x008fe200078e02d6 */
[----:B------:R-:W-:Y:S01]  /*60540*/  ISETP.GE.AND P0, PT, R0, UR4, PT ;  /* 0x0000000400007c0c */ /* 0x000fe2000bf06270 */
[----:B------:R-:W-:-:S02]  /*60550*/  ULDC UR4, c[0x0][0x228] ;  /* 0x00008a0000047ab9 */ /* 0x000fc40000000800 */
[----:B----4-:R-:W-:Y:S01]  /*60560*/  IMAD.WIDE R8, R15, 0x4, R212 ;  /* 0x000000040f087825 */ /* 0x010fe200078e02d4 */
[----:B------:R2:W-:Y:S01]  /*60570*/  @P4 STG.E desc[UR14][R4.64], R77 ;  /* 0x0000004d04004986 */ /* 0x0005e2000c10190e */
[----:B------:R-:W-:Y:S01]  /*60580*/  ULDC UR8, c[0x0][0x228] ;  /* 0x00008a0000087ab9 */ /* 0x000fe20000000800 */
[----:B------:R-:W-:Y:S01]  /*60590*/  ISETP.LT.AND P4, PT, R219, UR4, !P2 ;  /* 0x00000004db007c0c */ /* 0x000fe2000d781270 */
[----:B-1----:R-:W-:Y:S01]  /*605a0*/  IMAD.WIDE R10, R13, 0x4, R2 ;  /* 0x000000040d0a7825 */ /* 0x002fe200078e0202 */
[----:B------:R1:W-:Y:S01]  /*605b0*/  @P5 STG.E desc[UR14][R6.64], R93 ;  /* 0x0000005d06005986 */ /* 0x0003e2000c10190e */
[----:B------:R-:W-:Y:S01]  /*605c0*/  ISETP.LT.AND P5, PT, R211, UR6, !P2 ;  /* 0x00000006d3007c0c */ /* 0x000fe2000d7a1270 */
[----:B------:R-:W-:Y:S01]  /*605d0*/  ULDC UR10, c[0x0][0x228] ;  /* 0x00008a00000a7ab9 */ /* 0x000fe20000000800 */
[----:B------:R-:W-:Y:S01]  /*605e0*/  ULDC UR4, c[0x0][0x248] ;  /* 0x0000920000047ab9 */ /* 0x000fe20000000800 */
[----:B------:R3:W-:Y:S01]  /*605f0*/  @P3 STG.E desc[UR14][R8.64], R97 ;  /* 0x0000006108003986 */ /* 0x0007e2000c10190e */
[----:B------:R-:W-:Y:S01]  /*60600*/  ISETP.LT.AND P3, PT, R227, UR8, !P2 ;  /* 0x00000008e3007c0c */ /* 0x000fe2000d761270 */
[----:B------:R-:W-:Y:S01]  /*60610*/  VIADD R0, R207, 0x57 ;  /* 0x00000057cf007836 */ /* 0x000fe20000000000 */
[----:B------:R-:W-:Y:S01]  /*60620*/  IADD3 R15, R13, UR4, RZ ;  /* 0x000000040d0f7c10 */ /* 0x000fe2000fffe0ff */
[----:B------:R4:W-:Y:S01]  /*60630*/  @P6 STG.E desc[UR14][R10.64], R42 ;  /* 0x0000002a0a006986 */ /* 0x0009e2000c10190e */
[----:B------:R-:W-:Y:S01]  /*60640*/  ISETP.LT.AND P6, PT, R223, UR10, !P1 ;  /* 0x0000000adf007c0c */ /* 0x000fe2000cfc1270 */
[----:B--2---:R-:W-:Y:S01]  /*60650*/  IMAD.WIDE R4, R13, 0x4, R232 ;  /* 0x000000040d047825 */ /* 0x004fe200078e02e8 */
[----:B------:R-:W-:Y:S01]  /*60660*/  ULDC UR4, c[0x0][0x22c] ;  /* 0x00008b0000047ab9 */ /* 0x000fe20000000800 */
[----:B------:R-:W-:-:S02]  /*60670*/  ULDC UR6, c[0x0][0x228] ;  /* 0x00008a0000067ab9 */ /* 0x000fc40000000800 */
[C---:B-1----:R-:W-:Y:S01]  /*60680*/  IMAD.WIDE R6, R13.reuse, 0x4, R214 ;  /* 0x000000040d067825 */ /* 0x042fe200078e02d6 */
[----:B------:R-:W-:Y:S01]  /*60690*/  ISETP.GE.AND P2, PT, R0, UR4, PT ;  /* 0x0000000400007c0c */ /* 0x000fe2000bf46270 */
[----:B------:R-:W-:Y:S02]  /*606a0*/  ULDC UR4, c[0x0][0x228] ;  /* 0x00008a0000047ab9 */ /* 0x000fe40000000800 */
        /* <DEDUP_REMOVED lines=15> */
[----:B-1----:R-:W-:Y:S01]  /*607a0*/  IMAD.WIDE R4, R15, 0x4, R232 ;  /* 0x000000040f047825 */ /* 0x002fe200078e02e8 */
[----:B------:R-:W-:Y:S01]  /*607b0*/  ULDC UR4, c[0x0][0x22c] ;  /* 0x00008b0000047ab9 */ /* 0x000fe20000000800 */
[----:B------:R-:W-:-:S02]  /*607c0*/  ULDC UR6, c[0x0][0x228] ;  /* 0x00008a0000067ab9 */ /* 0x000fc40000000800 */
[C---:B--2---:R-:W-:Y:S01]  /*607d0*/  IMAD.WIDE R6, R15.reuse, 0x4, R214 ;  /* 0x000000040f067825 */ /* 0x044fe200078e02d6 */
        /* <DEDUP_REMOVED lines=433> */
[----:B------:R-:W-:-:S02]  /*622f0*/  VIADD R0, R207, 0x6d ;  /* 0x0000006dcf007836 */ /* 0x000fc40000000000 */
[----:B-1----:R-:W-:Y:S01]  /*62300*/  IMAD.WIDE R4, R13, 0x4, R232 ;  /* 0x000000040d047825 */ /* 0x002fe200078e02e8 */
[----:B------:R1:W-:Y:S01]  /*62310*/  @P6 STG.E desc[UR14][R10.64], R145 ;  /* 0x000000910a006986 */ /* 0x0003e2000c10190e */
[----:B------:R-:W-:Y:S01]  /*62320*/  ISETP.LT.AND P6, PT, R223, UR10, !P0 ;  /* 0x0000000adf007c0c */ /* 0x000fe2000c7c1270 */
[----:B------:R-:W-:Y:S01]  /*62330*/  ULDC UR6, c[0x0][0x228] ;  /* 0x00008a0000067ab9 */ /* 0x000fe20000000800 */
[C---:B--2---:R-:W-:Y:S01]  /*62340*/  IMAD.WIDE R6, R13.reuse, 0x4, R214 ;  /* 0x000000040d067825 */ /* 0x044fe200078e02d6 */
[C---:B------:R-:W-:Y:S01]  /*62350*/  IADD3 R15, R13.reuse, UR4, RZ ;  /* 0x000000040d0f7c10 */ /* 0x040fe2000fffe0ff */
[----:B------:R-:W-:Y:S02]  /*62360*/  ULDC UR4, c[0x0][0x22c] ;  /* 0x00008b0000047ab9 */ /* 0x000fe40000000800 */
[----:B---3--:R-:W-:Y:S01]  /*62370*/  IMAD.WIDE R8, R13, 0x4, R212 ;  /* 0x000000040d087825 */ /* 0x008fe200078e02d4 */
[----:B------:R-:W-:Y:S01]  /*62380*/  ISETP.GE.AND P1, PT, R0, UR4, PT ;  /* 0x0000000400007c0c */ /* 0x000fe2000bf26270 */
[----:B------:R2:W-:Y:S01]  /*62390*/  @P4 STG.E desc[UR14][R4.64], R141 ;  /* 0x0000008d04004986 */ /* 0x0005e2000c10190e */
[----:B------:R-:W-:Y:S01]  /*623a0*/  ULDC UR4, c[0x0][0x228] ;  /* 0x00008a0000047ab9 */ /* 0x000fe20000000800 */
[----:B------:R-:W-:Y:S01]  /*623b0*/  ULDC UR8, c[0x0][0x228] ;  /* 0x00008a0000087ab9 */ /* 0x000fe20000000800 */
[----:B-1----:R-:W-:Y:S01]  /*623c0*/  IMAD.WIDE R10, R15, 0x4, R2 ;  /* 0x000000040f0a7825 */ /* 0x002fe200078e0202 */
[----:B------:R1:W-:Y:S01]  /*623d0*/  @P5 STG.E desc[UR14][R6.64], R53 ;  /* 0x0000003506005986 */ /* 0x0003e2000c10190e */
[----:B------:R-:W-:Y:S01]  /*623e0*/  ISETP.LT.AND P5, PT, R211, UR6, !P0 ;  /* 0x00000006d3007c0c */ /* 0x000fe2000c7a1270 */
[----:B------:R-:W-:Y:S01]  /*623f0*/  ULDC UR10, c[0x0][0x228] ;  /* 0x00008a00000a7ab9 */ /* 0x000fe20000000800 */
[----:B------:R-:W-:Y:S01]  /*62400*/  VIADD R0, R207, 0x6e ;  /* 0x0000006ecf007836 */ /* 0x000fe20000000000 */
[----:B------:R3:W-:Y:S01]  /*62410*/  @P3 STG.E desc[UR14][R8.64], R165 ;  /* 0x000000a508003986 */ /* 0x0007e2000c10190e */
[----:B------:R-:W-:Y:S01]  /*62420*/  ISETP.LT.AND P3, PT, R219, UR4, !P0 ;  /* 0x00000004db007c0c */ /* 0x000fe2000c761270 */
[----:B------:R-:W-:Y:S01]  /*62430*/  ULDC UR4, c[0x0][0x248] ;  /* 0x0000920000047ab9 */ /* 0x000fe20000000800 */
[----:B------:R-:W-:Y:S01]  /*62440*/  ISETP.LT.AND P0, PT, R227, UR8, !P0 ;  /* 0x00000008e3007c0c */ /* 0x000fe2000c701270 */
[----:B------:R4:W-:Y:S01]  /*62450*/  @P6 STG.E desc[UR14][R10.64], R161 ;  /* 0x000000a10a006986 */ /* 0x0009e2000c10190e */
[----:B------:R-:W-:Y:S01]  /*62460*/  ISETP.LT.AND P6, PT, R223, UR10, !P2 ;  /* 0x0000000adf007c0c */ /* 0x000fe2000d7c1270 */
[C---:B--2---:R-:W-:Y:S01]  /*62470*/  IMAD.WIDE R4, R15.reuse, 0x4, R232 ;  /* 0x000000040f047825 */ /* 0x044fe200078e02e8 */
[C---:B------:R-:W-:Y:S01]  /*62480*/  IADD3 R13, R15.reuse, UR4, RZ ;  /* 0x000000040f0d7c10 */ /* 0x040fe2000fffe0ff */
[----:B------:R-:W-:Y:S01]  /*62490*/  ULDC UR4, c[0x0][0x22c] ;  /* 0x00008b0000047ab9 */ /* 0x000fe20000000800 */
[----:B------:R-:W-:Y:S01]  /*624a0*/  ULDC UR6, c[0x0][0x228] ;  /* 0x00008a0000067ab9 */ /* 0x000fe20000000800 */
[C---:B-1----:R-:W-:Y:S01]  /*624b0*/  IMAD.WIDE R6, R15.reuse, 0x4, R214 ;  /* 0x000000040f067825 */ /* 0x042fe200078e02d6 */
[----:B------:R-:W-:Y:S01]  /*624c0*/  ISETP.GE.AND P4, PT, R0, UR4, PT ;  /* 0x0000000400007c0c */ /* 0x000fe2000bf86270 */
[----:B------:R-:W-:Y:S01]  /*624d0*/  ULDC UR4, c[0x0][0x228] ;  /* 0x00008a0000047ab9 */ /* 0x000fe20000000800 */
[----:B------:R-:W-:Y:S01]  /*624e0*/  ULDC UR8, c[0x0][0x228] ;  /* 0x00008a0000087ab9 */ /* 0x000fe20000000800 */
[----:B---3--:R-:W-:Y:S01]  /*624f0*/  IMAD.WIDE R8, R15, 0x4, R212 ;  /* 0x000000040f087825 */ /* 0x008fe200078e02d4 */
[----:B------:R1:W-:Y:S01]  /*62500*/  @P3 STG.E desc[UR14][R4.64], R169 ;  /* 0x000000a904003986 */ /* 0x0003e2000c10190e */
[----:B------:R-:W-:-:S02]  /*62510*/  ULDC UR10, c[0x0][0x228] ;  /* 0x00008a00000a7ab9 */ /* 0x000fc40000000800 */
[----:B----4-:R-:W-:Y:S01]  /*62520*/  IMAD.WIDE R10, R13, 0x4, R2 ;  /* 0x000000040d0a7825 */ /* 0x010fe200078e0202 */
[----:B------:R2:W-:Y:S01]  /*62530*/  @P5 STG.E desc[UR14][R6.64], R181 ;  /* 0x000000b506005986 */ /* 0x0005e2000c10190e */
[----:B------:R-:W-:Y:S01]  /*62540*/  ISETP.LT.AND P5, PT, R211, UR6, !P2 ;  /* 0x00000006d3007c0c */ /* 0x000fe2000d7a1270 */
[----:B------:R-:W-:Y:S02]  /*62550*/  ULDC UR6, c[0x0][0x228] ;  /* 0x00008a0000067ab9 */ /* 0x000fe40000000800 */
[----:B------:R3:W-:Y:S01]  /*62560*/  @P0 STG.E desc[UR14][R8.64], R185 ;  /* 0x000000b908000986 */ /* 0x0007e2000c10190e */
[----:B------:R-:W-:Y:S01]  /*62570*/  ISETP.LT.AND P0, PT, R219, UR4, !P2 ;  /* 0x00000004db007c0c */ /* 0x000fe2000d701270 */
[----:B------:R-:W-:Y:S01]  /*62580*/  ULDC UR4, c[0x0][0x248] ;  /* 0x0000920000047ab9 */ /* 0x000fe20000000800 */
[----:B------:R-:W-:Y:S01]  /*62590*/  ISETP.LT.AND P2, PT, R227, UR8, !P2 ;  /* 0x00000008e3007c0c */ /* 0x000fe2000d741270 */
[----:B------:R4:W-:Y:S01]  /*625a0*/  @P6 STG.E desc[UR14][R10.64], R146 ;  /* 0x000000920a006986 */ /* 0x0009e2000c10190e */
[----:B------:R-:W-:Y:S01]  /*625b0*/  ISETP.LT.AND P6, PT, R223, UR10, !P1 ;  /* 0x0000000adf007c0c */ /* 0x000fe2000cfc1270 */
[----:B------:R-:W-:Y:S01]  /*625c0*/  VIADD R0, R207, 0x6f ;  /* 0x0000006fcf007836 */ /* 0x000fe20000000000 */
[C---:B------:R-:W-:Y:S01]  /*625d0*/  IADD3 R15, R13.reuse, UR4, RZ ;  /* 0x000000040d0f7c10 */ /* 0x040fe2000fffe0ff */
[----:B-1----:R-:W-:Y:S01]  /*625e0*/  IMAD.WIDE R4, R13, 0x4, R232 ;  /* 0x000000040d047825 */ /* 0x002fe200078e02e8 */
[----:B------:R-:W-:Y:S01]  /*625f0*/  ULDC UR4, c[0x0][0x22c] ;  /* 0x00008b0000047ab9 */ /* 0x000fe20000000800 */
[----:B------:R-:W-:-:S02]  /*62600*/  ULDC UR8, c[0x0][0x228] ;  /* 0x00008a0000087ab9 */ /* 0x000fc40000000800 */
[C---:B--2---:R-:W-:Y:S01]  /*62610*/  IMAD.WIDE R6, R13.reuse, 0x4, R214 ;  /* 0x000000040d067825 */ /* 0x044fe200078e02d6 */
[----:B------:R-:W-:Y:S01]  /*62620*/  ISETP.GE.AND P3, PT, R0, UR4, PT ;  /* 0x0000000400007c0c */ /* 0x000fe2000bf66270 */
[----:B------:R-:W-:Y:S01]  /*62630*/  ULDC UR4, c[0x0][0x228] ;  /* 0x00008a0000047ab9 */ /* 0x000fe20000000800 */
[----:B------:R-:W-:Y:S01]  /*62640*/  ULDC UR10, c[0x0][0x228] ;  /* 0x00008a00000a7ab9 */ /* 0x000fe20000000800 */
[----:B---3--:R-:W-:Y:S01]  /*62650*/  IMAD.WIDE R8, R13, 0x4, R212 ;  /* 0x000000040d087825 */ /* 0x008fe200078e02d4 */
[----:B------:R1:W-:Y:S03]  /*62660*/  @P0 STG.E desc[UR14][R4.64], R142 ;  /* 0x0000008e04000986 */ /* 0x0003e6000c10190e */
[----:B----4-:R-:W-:Y:S01]  /*62670*/  IMAD.WIDE R10, R15, 0x4, R2 ;  /* 0x000000040f0a7825 */ /* 0x010fe200078e0202 */
[----:B------:R2:W-:Y:S01]  /*62680*/  @P5 STG.E desc[UR14][R6.64], R54 ;  /* 0x0000003606005986 */ /* 0x0005e2000c10190e */
[----:B------:R-:W-:Y:S01]  /*62690*/  ISETP.LT.AND P0, PT, R219, UR4, !P1 ;  /* 0x00000004db007c0c */ /* 0x000fe2000cf01270 */
[----:B------:R-:W-:Y:S01]  /*626a0*/  ULDC UR4, c[0x0][0x248] ;  /* 0x0000920000047ab9 */ /* 0x000fe20000000800 */
[----:B------:R-:W-:Y:S01]  /*626b0*/  ISETP.LT.AND P5, PT, R211, UR6, !P1 ;  /* 0x00000006d3007c0c */ /* 0x000fe2000cfa1270 */
        /* <DEDUP_REMOVED lines=9> */
[----:B--2---:R-:W-:Y:S01]  /*62750*/  IMAD.WIDE R6, R15, 0x4, R214 ;  /* 0x000000040f067825 */ /* 0x004fe200078e02d6 */
[----:B------:R-:W-:-:S03]  /*62760*/  ISETP.GE.AND P2, PT, R0, UR4, PT ;  /* 0x0000000400007c0c */ /* 0x000fc6000bf46270 */
[----:B---3--:R-:W-:Y:S01]  /*62770*/  IMAD.WIDE R8, R15, 0x4, R212 ;  /* 0x000000040f087825 */ /* 0x008fe200078e02d4 */
[----:B------:R1:W-:Y:S01]  /*62780*/  @P0 STG.E desc[UR14][R4.64], R170 ;  /* 0x000000aa04000986 */ /* 0x0003e2000c10190e */
[----:B------:R-:W-:Y:S01]  /*62790*/  ULDC UR4, c[0x0][0x228] ;  /* 0x00008a0000047ab9 */ /* 0x000fe20000000800 */
[----:B------:R-:W-:Y:S01]  /*627a0*/  ULDC UR8, c[0x0][0x228] ;  /* 0x00008a0000087ab9 */ /* 0x000fe20000000800 */
[----:B----4-:R-:W-:Y:S01]  /*627b0*/  IMAD.WIDE R10, R13, 0x4, R2 ;  /* 0x000000040d0a7825 */ /* 0x010fe200078e0202 */
[----:B------:R2:W-:Y:S01]  /*627c0*/  @P5 STG.E desc[UR14][R6.64], R182 ;  /* 0x000000b606005986 */ /* 0x0005e2000c10190e */
[----:B------:R-:W-:Y:S01]  /*627d0*/  ISETP.LT.AND P0, PT, R219, UR4, !P4 ;  /* 0x00000004db007c0c */ /* 0x000fe2000e701270 */
[----:B------:R-:W-:Y:S01]  /*627e0*/  ULDC UR4, c[0x0][0x248] ;  /* 0x0000920000047ab9 */ /* 0x000fe20000000800 */
[----:B------:R-:W-:Y:S01]  /*627f0*/  ULDC UR10, c[0x0][0x228] ;  /* 0x00008a00000a7ab9 */ /* 0x000fe20000000800 */
[----:B------:R3:W-:Y:S04]  /*62800*/  @P1 STG.E desc[UR14][R8.64], R186 ;  /* 0x000000ba08001986 */ /* 0x0007e8000c10190e */
[----:B------:R4:W-:Y:S01]  /*62810*/  @P6 STG.E desc[UR14][R10.64], R147 ;  /* 0x000000930a006986 */ /* 0x0009e2000c10190e */
[----:B------:R-:W-:Y:S01]  /*62820*/  ISETP.LT.AND P6, PT, R211, UR6, !P4 ;  /* 0x00000006d3007c0c */ /* 0x000fe2000e7c1270 */
[----:B------:R-:W-:Y:S01]  /*62830*/  VIADD R0, R207, 0x71 ;  /* 0x00000071cf007836 */ /* 0x000fe20000000000 */
[----:B------:R-:W-:Y:S01]  /*62840*/  ISETP.LT.AND P4, PT, R227, UR8, !P4 ;  /* 0x00000008e3007c0c */ /* 0x000fe2000e781270 */
[----:B------:R-:W-:Y:S01]  /*62850*/  ULDC UR6, c[0x0][0x228] ;  /* 0x00008a0000067ab9 */ /* 0x000fe20000000800 */
[----:B-1----:R-:W-:Y:S01]  /*62860*/  IMAD.WIDE R4, R13, 0x4, R232 ;  /* 0x000000040d047825 */ /* 0x002fe200078e02e8 */
[----:B------:R-:W-:Y:S01]  /*62870*/  ISETP.LT.AND P5, PT, R223, UR6, !P3 ;  /* 0x00000006df007c0c */ /* 0x000fe2000dfa1270 */
[----:B------:R-:W-:-:S02]  /*62880*/  ULDC UR6, c[0x0][0x22c] ;  /* 0x00008b0000067ab9 */ /* 0x000fc40000000800 */
[C---:B--2---:R-:W-:Y:S01]  /*62890*/  IMAD.WIDE R6, R13.reuse, 0x4, R214 ;  /* 0x000000040d067825 */ /* 0x044fe200078e02d6 */
[C---:B------:R-:W-:Y:S01]  /*628a0*/  IADD3 R15, R13.reuse, UR4, RZ ;  /* 0x000000040d0f7c10 */ /* 0x040fe2000fffe0ff */
[----:B------:R-:W-:Y:S02]  /*628b0*/  ULDC UR4, c[0x0][0x228] ;  /* 0x00008a0000047ab9 */ /* 0x000fe40000000800 */
[----:B---3--:R-:W-:Y:S01]  /*628c0*/  IMAD.WIDE R8, R13, 0x4, R212 ;  /* 0x000000040d087825 */ /* 0x008fe200078e02d4 */
[----:B------:R-:W-:Y:S01]  /*628d0*/  ISETP.GE.AND P1, PT, R0, UR6, PT ;  /* 0x0000000600007c0c */ /* 0x000fe2000bf26270 */
[----:B------:R1:W-:Y:S01]  /*628e0*/  @P0 STG.E desc[UR14][R4.64], R143 ;  /* 0x0000008f04000986 */ /* 0x0003e2000c10190e */
[----:B------:R-:W-:Y:S01]  /*628f0*/  ISETP.LT.AND P0, PT, R219, UR4, !P3 ;  /* 0x00000004db007c0c */ /* 0x000fe2000df01270 */
[----:B------:R-:W-:Y:S01]  /*62900*/  ULDC UR6, c[0x0][0x228] ;  /* 0x00008a0000067ab9 */ /* 0x000fe20000000800 */
[----:B------:R-:W-:Y:S01]  /*62910*/  ULDC UR8, c[0x0][0x228] ;  /* 0x00008a0000087ab9 */ /* 0x000fe20000000800 */
[----:B------:R2:W-:Y:S01]  /*62920*/  @P6 STG.E desc[UR14][R6.64], R55 ;  /* 0x0000003706006986 */ /* 0x0005e2000c10190e */
[----:B----4-:R-:W-:Y:S01]  /*62930*/  IMAD.WIDE R10, R15, 0x4, R2 ;  /* 0x000000040f0a7825 */ /* 0x010fe200078e0202 */
[----:B------:R-:W-:-:S02]  /*62940*/  ULDC UR4, c[0x0][0x248] ;  /* 0x0000920000047ab9 */ /* 0x000fc40000000800 */
[----:B------:R3:W-:Y:S01]  /*62950*/  @P4 STG.E desc[UR14][R8.64], R167 ;  /* 0x000000a708004986 */ /* 0x0007e2000c10190e */
[----:B------:R-:W-:Y:S01]  /*62960*/  ISETP.LT.AND P4, PT, R211, UR6, !P3 ;  /* 0x00000006d3007c0c */ /* 0x000fe2000df81270 */
[----:B-1----:R-:W-:Y:S01]  /*62970*/  IMAD.WIDE R4, R15, 0x4, R232 ;  /* 0x000000040f047825 */ /* 0x002fe200078e02e8 */
[----:B------:R-:W-:Y:S02]  /*62980*/  ISETP.LT.AND P3, PT, R227, UR8, !P3 ;  /* 0x00000008e3007c0c */ /* 0x000fe4000df61270 */
[----:B------:R-:W-:Y:S01]  /*62990*/  IADD3 R0, R207, 0x72, RZ ;  /* 0x00000072cf007810 */ /* 0x000fe20007ffe0ff */
[C---:B--2---:R-:W-:Y:S01]  /*629a0*/  IMAD.WIDE R6, R15.reuse, 0x4, R214 ;  /* 0x000000040f067825 */ /* 0x044fe200078e02d6 */
[----:B------:R1:W-:Y:S03]  /*629b0*/  @P5 STG.E desc[UR14][R10.64], R163 ;  /* 0x000000a30a005986 */ /* 0x0003e6000c10190e */
[C---:B------:R-:W-:Y:S01]  /*629c0*/  VIADD R17, R15.reuse, UR4 ;  /* 0x000000040f117c36 */ /* 0x040fe20008000000 */
[----:B------:R-:W-:Y:S01]  /*629d0*/  ULDC UR4, c[0x0][0x22c] ;  /* 0x00008b0000047ab9 */ /* 0x000fe20000000800 */
[----:B---3--:R-:W-:Y:S01]  /*629e0*/  IMAD.WIDE R8, R15, 0x4, R212 ;  /* 0x000000040f087825 */ /* 0x008fe200078e02d4 */
[----:B------:R2:W-:Y:S01]  /*629f0*/  @P0 STG.E desc[UR14][R4.64], R171 ;  /* 0x000000ab04000986 */ /* 0x0005e2000c10190e */
[----:B------:R-:W-:Y:S01]  /*62a00*/  ISETP.LT.AND P5, PT, R223, UR10, !P2 ;  /* 0x0000000adf007c0c */ /* 0x000fe2000d7a1270 */
[----:B------:R-:W-:Y:S01]  /*62a10*/  ULDC UR6, c[0x0][0x228] ;  /* 0x00008a0000067ab9 */ /* 0x000fe20000000800 */
[----:B------:R-:W-:Y:S01]  /*62a20*/  ISETP.GE.AND P0, PT, R0, UR4, PT ;  /* 0x0000000400007c0c */ /* 0x000fe2000bf06270 */
[----:B------:R3:W-:Y:S01]  /*62a30*/  @P4 STG.E desc[UR14][R6.64], R183 ;  /* 0x000000b706004986 */ /* 0x0007e2000c10190e */
[----:B------:R-:W-:Y:S01]  /*62a40*/  ISETP.LT.AND P6, PT, R219, UR12, !P2 ;  /* 0x0000000cdb007c0c */ /* 0x000fe2000d7c1270 */
[----:B------:R-:W-:Y:S01]  /*62a50*/  ULDC UR4, c[0x0][0x228] ;  /* 0x00008a0000047ab9 */ /* 0x000fe20000000800 */
[----:B-1----:R-:W-:Y:S01]  /*62a60*/  IMAD.WIDE R10, R17, 0x4, R2 ;  /* 0x00000004110a7825 */ /* 0x002fe200078e0202 */
[----:B------:R1:W-:Y:S01]  /*62a70*/  @P3 STG.E desc[UR14][R8.64], R187 ;  /* 0x000000bb08003986 */ /* 0x0003e2000c10190e */
[----:B------:R-:W-:Y:S01]  /*62a80*/  ISETP.LT.AND P3, PT, R211, UR4, !P2 ;  /* 0x00000004d3007c0c */ /* 0x000fe2000d761270 */
[----:B------:R-:W-:Y:S01]  /*62a90*/  ULDC UR8, c[0x0][0x228] ;  /* 0x00008a0000087ab9 */ /* 0x000fe20000000800 */
[----:B------:R-:W-:Y:S01]  /*62aa0*/  IMAD.WIDE R12, R17, 0x4, R232 ;  /* 0x00000004110c7825 */ /* 0x000fe200078e02e8 */
[----:B------:R-:W-:Y:S01]  /*62ab0*/  ISETP.LT.AND P2, PT, R227, UR6, !P2 ;  /* 0x00000006e3007c0c */ /* 0x000fe2000d741270 */
[----:B------:R-:W-:-:S02]  /*62ac0*/  ULDC UR10, c[0x0][0x228] ;  /* 0x00008a00000a7ab9 */ /* 0x000fc40000000800 */
[----:B--2---:R-:W-:Y:S01]  /*62ad0*/  IMAD.WIDE R4, R17, 0x4, R214 ;  /* 0x0000000411047825 */ /* 0x004fe200078e02d6 */
[----:B------:R2:W-:Y:S01]  /*62ae0*/  @P5 STG.E desc[UR14][R10.64], R176 ;  /* 0x000000b00a005986 */ /* 0x0005e2000c10190e */
[----:B------:R-:W-:Y:S01]  /*62af0*/  ULDC UR12, c[0x0][0x228] ;  /* 0x00008a00000c7ab9 */ /* 0x000fe20000000800 */
[----:B------:R-:W-:Y:S01]  /*62b00*/  ISETP.LT.AND P4, PT, R223, UR8, !P1 ;  /* 0x00000008df007c0c */ /* 0x000fe2000cf81270 */
[----:B------:R-:W-:Y:S01]  /*62b10*/  VIADD R0, R207, 0x73 ;  /* 0x00000073cf007836 */ /* 0x000fe20000000000 */
[----:B------:R4:W-:Y:S01]  /*62b20*/  @P6 STG.E desc[UR14][R12.64], R172 ;  /* 0x000000ac0c006986 */ /* 0x0009e2000c10190e */
[----:B------:R-:W-:Y:S01]  /*62b30*/  ULDC UR4, c[0x0][0x248] ;  /* 0x0000920000047ab9 */ /* 0x000fe20000000800 */
[----:B------:R-:W-:Y:S01]  /*62b40*/  ISETP.LT.AND P5, PT, R219, UR10, !P1 ;  /* 0x0000000adb007c0c */ /* 0x000fe2000cfa1270 */
[----:B------:R-:W-:Y:S01]  /*62b50*/  ULDC UR6, c[0x0][0x22c] ;  /* 0x00008b0000067ab9 */ /* 0x000fe20000000800 */
[----:B---3--:R-:W-:Y:S01]  /*62b60*/  IMAD.WIDE R6, R17, 0x4, R212 ;  /* 0x0000000411067825 */ /* 0x008fe200078e02d4 */
[----:B------:R-:W-:Y:S01]  /*62b70*/  ISETP.LT.AND P6, PT, R211, UR12, !P1 ;  /* 0x0000000cd3007c0c */ /* 0x000fe2000cfc1270 */
[----:B------:R3:W-:Y:S01]  /*62b80*/  @P3 STG.E desc[UR14][R4.64], R56 ;  /* 0x0000003804003986 */ /* 0x0007e2000c10190e */
[----:B------:R-:W-:Y:S01]  /*62b90*/  IADD3 R17, R17, UR4, RZ ;  /* 0x0000000411117c10 */ /* 0x000fe2000fffe0ff */
[----:B------:R-:W-:Y:S01]  /*62ba0*/  ULDC UR4, c[0x0][0x22c] ;  /* 0x00008b0000047ab9 */ /* 0x000fe20000000800 */
[----:B------:R-:W-:Y:S01]  /*62bb0*/  ISETP.GE.AND P3, PT, R0, UR6, PT ;  /* 0x0000000600007c0c */ /* 0x000fe2000bf66270 */
[----:B------:R-:W-:Y:S01]  /*62bc0*/  VIADD R0, R207, 0x74 ;  /* 0x00000074cf007836 */ /* 0x000fe20000000000 */
[----:B------:R-:W-:Y:S01]  /*62bd0*/  @P2 STG.E desc[UR14][R6.64], R192 ;  /* 0x000000c006002986 */ /* 0x000fe2000c10190e */
[C---:B-1----:R-:W-:Y:S01]  /*62be0*/  IMAD.WIDE R8, R17.reuse, 0x4, R2 ;  /* 0x0000000411087825 */ /* 0x042fe200078e0202 */
[----:B------:R-:W-:Y:S01]  /*62bf0*/  ULDC UR6, c[0x0][0x228] ;  /* 0x00008a0000067ab9 */ /* 0x000fe20000000800 */
[----:B------:R-:W-:Y:S01]  /*62c00*/  ULDC UR8, c[0x0][0x228] ;  /* 0x00008a0000087ab9 */ /* 0x000fe20000000800 */
[----:B------:R-:W-:Y:S01]  /*62c10*/  ISETP.GE.AND P2, PT, R0, UR4, PT ;  /* 0x0000000400007c0c */ /* 0x000fe2000bf46270 */
[C---:B--2---:R-:W-:Y:S01]  /*62c20*/  IMAD.WIDE R10, R17.reuse, 0x4, R232 ;  /* 0x00000004110a7825 */ /* 0x044fe200078e02e8 */
[----:B------:R-:W-:Y:S01]  /*62c30*/  ULDC UR4, c[0x0][0x228] ;  /* 0x00008a0000047ab9 */ /* 0x000fe20000000800 */
[----:B------:R-:W-:Y:S01]  /*62c40*/  ULDC UR10, c[0x0][0x228] ;  /* 0x00008a00000a7ab9 */ /* 0x000fe20000000800 */
[----:B------:R-:W-:Y:S01]  /*62c50*/  ULDC UR12, c[0x0][0x228] ;  /* 0x00008a00000c7ab9 */ /* 0x000fe20000000800 */
[----:B----4-:R-:W-:Y:S01]  /*62c60*/  IMAD.WIDE R12, R17, 0x4, R214 ;  /* 0x00000004110c7825 */ /* 0x010fe200078e02d6 */
[----:B------:R-:W-:Y:S01]  /*62c70*/  @P4 STG.E desc[UR14][R8.64], R188 ;  /* 0x000000bc08004986 */ /* 0x000fe2000c10190e */
[----:B------:R-:W-:Y:S01]  /*62c80*/  ISETP.LT.AND P1, PT, R227, UR4, !P1 ;  /* 0x00000004e3007c0c */ /* 0x000fe2000cf21270 */
[----:B------:R-:W-:Y:S01]  /*62c90*/  ULDC UR4, c[0x0][0x248] ;  /* 0x0000920000047ab9 */ /* 0x000fe20000000800 */
[----:B------:R-:W-:Y:S01]  /*62ca0*/  ISETP.LT.AND P4, PT, R223, UR6, !P0 ;  /* 0x00000006df007c0c */ /* 0x000fe2000c781270 */
[----:B------:R-:W-:Y:S01]  /*62cb0*/  @P5 STG.E desc[UR14][R10.64], R196 ;  /* 0x000000c40a005986 */ /* 0x000fe2000c10190e */
[----:B------:R-:W-:Y:S01]  /*62cc0*/  ISETP.LT.AND P5, PT, R211, UR10, !P0 ;  /* 0x0000000ad3007c0c */ /* 0x000fe2000c7a1270 */
[----:B---3--:R-:W-:Y:S01]  /*62cd0*/  IMAD.WIDE R4, R17, 0x4, R212 ;  /* 0x0000000411047825 */ /* 0x008fe200078e02d4 */
[----:B------:R-:W-:Y:S01]  /*62ce0*/  ULDC UR6, c[0x0][0x228] ;  /* 0x00008a0000067ab9 */ /* 0x000fe20000000800 */
[----:B------:R1:W-:Y:S01]  /*62cf0*/  @P6 STG.E desc[UR14][R12.64], R60 ;  /* 0x0000003c0c006986 */ /* 0x0003e2000c10190e */
[----:B------:R-:W-:Y:S01]  /*62d00*/  ISETP.LT.AND P6, PT, R219, UR8, !P0 ;  /* 0x00000008db007c0c */ /* 0x000fe2000c7c1270 */
[----:B------:R-:W-:Y:S01]  /*62d10*/  ULDC UR8, c[0x0][0x228] ;  /* 0x00008a0000087ab9 */ /* 0x000fe20000000800 */
[----:B------:R-:W-:Y:S01]  /*62d20*/  ISETP.LT.AND P0, PT, R227, UR12, !P0 ;  /* 0x0000000ce3007c0c */ /* 0x000fe2000c701270 */
[----:B------:R-:W-:Y:S01]  /*62d30*/  ULDC UR10, c[0x0][0x228] ;  /* 0x00008a00000a7ab9 */ /* 0x000fe20000000800 */
[----:B------:R-:W-:Y:S01]  /*62d40*/  ULDC UR12, c[0x0][0x228] ;  /* 0x00008a00000c7ab9 */ /* 0x000fe20000000800 */
[----:B-1----:R-:W-:Y:S01]  /*62d50*/  IADD3 R13, R17, UR4, RZ ;  /* 0x00000004110d7c10 */ /* 0x002fe2000fffe0ff */
[----:B------:R-:W-:Y:S01]  /*62d60*/  ULDC UR4, c[0x0][0x248] ;  /* 0x0000920000047ab9 */ /* 0x000fe20000000800 */
[----:B------:R1:W-:Y:S03]  /*62d70*/  @P1 STG.E desc[UR14][R4.64], R200 ;  /* 0x000000c804001986 */ /* 0x0003e6000c10190e */
[----:B------:R-:W-:Y:S01]  /*62d80*/  IMAD.WIDE R6, R13, 0x4, R2 ;  /* 0x000000040d067825 */ /* 0x000fe200078e0202 */
[----:B------:R-:W-:Y:S01]  /*62d90*/  ISETP.LT.AND P1, PT, R223, UR16, !P3 ;  /* 0x00000010df007c0c */ /* 0x000fe2000df21270 */
[----:B------:R-:W-:-:S02]  /*62da0*/  ULDC UR16, c[0x0][0x228] ;  /* 0x00008a0000107ab9 */ /* 0x000fc40000000800 */
[C---:B------:R-:W-:Y:S01]  /*62db0*/  IMAD.WIDE R8, R13.reuse, 0x4, R232 ;  /* 0x000000040d087825 */ /* 0x040fe200078e02e8 */
[----:B------:R2:W-:Y:S03]  /*62dc0*/  @P4 STG.E desc[UR14][R6.64], R177 ;  /* 0x000000b106004986 */ /* 0x0005e6000c10190e */
[C---:B------:R-:W-:Y:S02]  /*62dd0*/  VIADD R17, R13.reuse, UR4 ;  /* 0x000000040d117c36 */ /* 0x040fe40008000000 */
[----:B------:R-:W-:Y:S01]  /*62de0*/  IMAD.WIDE R10, R13, 0x4, R214 ;  /* 0x000000040d0a7825 */ /* 0x000fe200078e02d6 */
[----:B------:R3:W-:Y:S01]  /*62df0*/  @P6 STG.E desc[UR14][R8.64], R173 ;  /* 0x000000ad08006986 */ /* 0x0007e2000c10190e */
[----:B------:R-:W-:Y:S01]  /*62e00*/  ISETP.LT.AND P4, PT, R211, UR8, !P3 ;  /* 0x00000008d3007c0c */ /* 0x000fe2000df81270 */
[----:B------:R-:W-:Y:S01]  /*62e10*/  ULDC UR4, c[0x0][0x248] ;  /* 0x0000920000047ab9 */ /* 0x000fe20000000800 */
[----:B------:R-:W-:Y:S01]  /*62e20*/  IMAD.WIDE R12, R13, 0x4, R212 ;  /* 0x000000040d0c7825 */ /* 0x000fe200078e02d4 */
[----:B------:R-:W-:Y:S03]  /*62e30*/  @P5 STG.E desc[UR14][R10.64], R57 ;  /* 0x000000390a005986 */ /* 0x000fe6000c10190e */
[----:B------:R-:W-:Y:S01]  /*62e40*/  IMAD.WIDE R14, R17, 0x4, R2 ;  /* 0x00000004110e7825 */ /* 0x000fe200078e0202 */
[----:B------:R-:W-:Y:S01]  /*62e50*/  @P0 STG.E desc[UR14][R12.64], R193 ;  /* 0x000000c10c000986 */ /* 0x000fe2000c10190e */
[----:B------:R-:W-:Y:S01]  /*62e60*/  ISETP.LT.AND P0, PT, R219, UR6, !P3 ;  /* 0x00000006db007c0c */ /* 0x000fe2000df01270 */
[----:B------:R-:W-:Y:S01]  /*62e70*/  ULDC UR6, c[0x0][0x22c] ;  /* 0x00008b0000067ab9 */ /* 0x000fe20000000800 */
[----:B------:R-:W-:Y:S01]  /*62e80*/  ISETP.LT.AND P3, PT, R227, UR10, !P3 ;  /* 0x0000000ae3007c0c */ /* 0x000fe2000df61270 */
[----:B-1----:R-:W-:Y:S01]  /*62e90*/  IMAD.WIDE R4, R17, 0x4, R232 ;  /* 0x0000000411047825 */ /* 0x002fe200078e02e8 */
[----:B------:R-:W-:-:S02]  /*62ea0*/  ISETP.LT.AND P5, PT, R223, UR12, !P2 ;  /* 0x0000000cdf007c0c */ /* 0x000fc4000d7a1270 */
[----:B------:R-:W-:Y:S01]  /*62eb0*/  ISETP.LT.AND P6, PT, R219, UR16, !P2 ;  /* 0x00000010db007c0c */ /* 0x000fe2000d7c1270 */
[----:B------:R1:W-:Y:S01]  /*62ec0*/  @P1 STG.E desc[UR14][R14.64], R189 ;  /* 0x000000bd0e001986 */ /* 0x0003e2000c10190e */
[----:B--2---:R-:W-:Y:S01]  /*62ed0*/  IMAD.WIDE R6, R17, 0x4, R214 ;  /* 0x0000000411067825 */ /* 0x004fe200078e02d6 */
[----:B------:R-:W-:Y:S01]  /*62ee0*/  IADD3 R0, R207, 0x75, RZ ;  /* 0x00000075cf007810 */ /* 0x000fe20007ffe0ff */
[----:B------:R-:W-:Y:S01]  /*62ef0*/  ULDC UR8, c[0x0][0x228] ;  /* 0x00008a0000087ab9 */ /* 0x000fe20000000800 */
[----:B------:R-:W-:Y:S01]  /*62f00*/  ULDC UR10, c[0x0][0x228] ;  /* 0x00008a00000a7ab9 */ /* 0x000fe20000000800 */
[C---:B---3--:R-:W-:Y:S01]  /*62f10*/  IMAD.WIDE R8, R17.reuse, 0x4, R212 ;  /* 0x0000000411087825 */ /* 0x048fe200078e02d4 */
[----:B------:R2:W-:Y:S01]  /*62f20*/  @P0 STG.E desc[UR14][R4.64], R197 ;  /* 0x000000c504000986 */ /* 0x0005e2000c10190e */
[----:B------:R-:W-:Y:S01]  /*62f30*/  ISETP.GE.AND P1, PT, R0, UR6, PT ;  /* 0x0000000600007c0c */ /* 0x000fe2000bf26270 */
[----:B------:R-:W-:Y:S01]  /*62f40*/  ULDC UR6, c[0x0][0x228] ;  /* 0x00008a0000067ab9 */ /* 0x000fe20000000800 */
[----:B------:R-:W-:Y:S01]  /*62f50*/  ULDC UR12, c[0x0][0x228] ;  /* 0x00008a00000c7ab9 */ /* 0x000fe20000000800 */
[----:B-1----:R-:W-:Y:S01]  /*62f60*/  VIADD R15, R17, UR4 ;  /* 0x00000004110f7c36 */ /* 0x002fe20008000000 */
[----:B------:R1:W-:Y:S01]  /*62f70*/  @P4 STG.E desc[UR14][R6.64], R61 ;  /* 0x0000003d06004986 */ /* 0x0003e2000c10190e */
[----:B------:R-:W-:-:S02]  /*62f80*/  ULDC UR4, c[0x0][0x228] ;  /* 0x00008a0000047ab9 */ /* 0x000fc40000000800 */
[----:B------:R-:W-:Y:S01]  /*62f90*/  IMAD.WIDE R10, R15, 0x4, R2 ;  /* 0x000000040f0a7825 */ /* 0x000fe200078e0202 */
[----:B------:R3:W-:Y:S01]  /*62fa0*/  @P3 STG.E desc[UR14][R8.64], R201 ;  /* 0x000000c908003986 */ /* 0x0007e2000c10190e */
[----:B------:R-:W-:Y:S01]  /*62fb0*/  ISETP.LT.AND P3, PT, R211, UR4, !P2 ;  /* 0x00000004d3007c0c */ /* 0x000fe2000d761270 */
[----:B------:R-:W-:Y:S01]  /*62fc0*/  ULDC UR4, c[0x0][0x248] ;  /* 0x0000920000047ab9 */ /* 0x000fe20000000800 */
[----:B------:R-:W-:Y:S01]  /*62fd0*/  IMAD.WIDE R12, R15, 0x4, R232 ;  /* 0x000000040f0c7825 */ /* 0x000fe200078e02e8 */
[----:B------:R-:W-:Y:S01]  /*62fe0*/  ISETP.LT.AND P2, PT, R227, UR6, !P2 ;  /* 0x00000006e3007c0c */ /* 0x000fe2000d741270 */
[----:B------:R4:W-:Y:S01]  /*62ff0*/  @P5 STG.E desc[UR14][R10.64], R178 ;  /* 0x000000b20a005986 */ /* 0x0009e2000c10190e */
[----:B------:R-:W-:Y:S01]  /*63000*/  ISETP.LT.AND P4, PT, R223, UR8, !P1 ;  /* 0x00000008df007c0c */ /* 0x000fe2000cf81270 */
[----:B------:R-:W-:Y:S01]  /*63010*/  VIADD R17, R15, UR4 ;  /* 0x000000040f117c36 */ /* 0x000fe20008000000 */
[----:B------:R-:W-:Y:S01]  /*63020*/  ISETP.LT.AND P5, PT, R219, UR10, !P1 ;  /* 0x0000000adb007c0c */ /* 0x000fe2000cfa1270 */
[----:B------:R4:W-:Y:S01]  /*63030*/  @P6 STG.E desc[UR14][R12.64], R174 ;  /* 0x000000ae0c006986 */ /* 0x0009e2000c10190e */
[----:B------:R-:W-:-:S02]  /*63040*/  ISETP.LT.AND P6, PT, R211, UR12, !P1 ;  /* 0x0000000cd3007c0c */ /* 0x000fc4000cfc1270 */
[----:B------:R-:W-:Y:S01]  /*63050*/  IADD3 R0, R207, 0x76, RZ ;  /* 0x00000076cf007810 */ /* 0x000fe20007ffe0ff */
[C---:B--2---:R-:W-:Y:S01]  /*63060*/  IMAD.WIDE R4, R15.reuse, 0x4, R214 ;  /* 0x000000040f047825 */ /* 0x044fe200078e02d6 */
[----:B------:R-:W-:Y:S01]  /*63070*/  ULDC UR4, c[0x0][0x228] ;  /* 0x00008a0000047ab9 */ /* 0x000fe20000000800 */
[----:B------:R-:W-:Y:S01]  /*63080*/  ULDC UR6, c[0x0][0x228] ;  /* 0x00008a0000067ab9 */ /* 0x000fe20000000800 */
[----:B------:R-:W-:Y:S01]  /*63090*/  ISETP.GE.AND P0, PT, R0, UR9, PT ;  /* 0x0000000900007c0c */ /* 0x000fe2000bf06270 */
[----:B-1----:R-:W-:Y:S01]  /*630a0*/  IMAD.WIDE R6, R15, 0x4, R212 ;  /* 0x000000040f067825 */ /* 0x002fe200078e02d4 */
[----:B------:R-:W-:Y:S01]  /*630b0*/  IADD3 R0, R207, 0x77, RZ ;  /* 0x00000077cf007810 */ /* 0x000fe20007ffe0ff */
[----:B------:R-:W-:Y:S02]  /*630c0*/  ULDC UR8, c[0x0][0x228] ;  /* 0x00008a0000087ab9 */ /* 0x000fe40000000800 */
[C---:B---3--:R-:W-:Y:S01]  /*630d0*/  IMAD.WIDE R8, R17.reuse, 0x4, R2 ;  /* 0x0000000411087825 */ /* 0x048fe200078e0202 */
[----:B------:R1:W-:Y:S03]  /*630e0*/  @P3 STG.E desc[UR14][R4.64], R58 ;  /* 0x0000003a04003986 */ /* 0x0003e6000c10190e */
[C---:B----4-:R-:W-:Y:S01]  /*630f0*/  IMAD.WIDE R10, R17.reuse, 0x4, R232 ;  /* 0x00000004110a7825 */ /* 0x050fe200078e02e8 */
[----:B------:R-:W-:Y:S01]  /*63100*/  ISETP.GE.AND P3, PT, R0, UR7, PT ;  /* 0x0000000700007c0c */ /* 0x000fe2000bf66270 */
[----:B------:R2:W-:Y:S02]  /*63110*/  @P2 STG.E desc[UR14][R6.64], R194 ;  /* 0x000000c206002986 */ /* 0x0005e4000c10190e */
[----:B------:R-:W-:Y:S01]  /*63120*/  IMAD.WIDE R12, R17, 0x4, R214 ;  /* 0x00000004110c7825 */ /* 0x000fe200078e02d6 */
[----:B------:R-:W-:Y:S01]  /*63130*/  ISETP.LT.AND P1, PT, R227, UR4, !P1 ;  /* 0x00000004e3007c0c */ /* 0x000fe2000cf21270 */
[----:B------:R3:W-:Y:S01]  /*63140*/  @P4 STG.E desc[UR14][R8.64], R190 ;  /* 0x000000be08004986 */ /* 0x0007e2000c10190e */
[----:B------:R-:W-:Y:S01]  /*63150*/  ULDC UR7, c[0x0][0x228] ;  /* 0x00008a0000077ab9 */ /* 0x000fe20000000800 */
[----:B------:R-:W-:Y:S01]  /*63160*/  ISETP.LT.AND P4, PT, R223, UR6, !P0 ;  /* 0x00000006df007c0c */ /* 0x000fe2000c781270 */
[----:B------:R-:W-:Y:S01]  /*63170*/  ULDC UR4, c[0x0][0x248] ;  /* 0x0000920000047ab9 */ /* 0x000fe20000000800 */
[----:B------:R4:W-:Y:S01]  /*63180*/  @P5 STG.E desc[UR14][R10.64], R198 ;  /* 0x000000c60a005986 */ /* 0x0009e2000c10190e */
[----:B------:R-:W-:Y:S01]  /*63190*/  ULDC UR9, c[0x0][0x228] ;  /* 0x00008a0000097ab9 */ /* 0x000fe20000000800 */
[----:B------:R-:W-:Y:S01]  /*631a0*/  ISETP.LT.AND P5, PT, R219, UR7, !P0 ;  /* 0x00000007db007c0c */ /* 0x000fe2000c7a1270 */
[----:B-1----:R-:W-:Y:S01]  /*631b0*/  IMAD.WIDE R4, R17, 0x4, R212 ;  /* 0x0000000411047825 */ /* 0x002fe200078e02d4 */
[----:B------:R1:W-:Y:S01]  /*631c0*/  @P6 STG.E desc[UR14][R12.64], R62 ;  /* 0x0000003e0c006986 */ /* 0x0003e2000c10190e */
[----:B------:R-:W-:Y:S01]  /*631d0*/  ISETP.LT.AND P6, PT, R211, UR8, !P0 ;  /* 0x00000008d3007c0c */ /* 0x000fe2000c7c1270 */
[----:B------:R-:W-:Y:S01]  /*631e0*/  ULDC UR6, c[0x0][0x228] ;  /* 0x00008a0000067ab9 */ /* 0x000fe20000000800 */
[----:B------:R-:W-:Y:S01]  /*631f0*/  IADD3 R17, R17, UR4, RZ ;  /* 0x0000000411117c10 */ /* 0x000fe2000fffe0ff */
[----:B------:R1:W-:Y:S01]  /*63200*/  @P1 STG.E desc[UR14][R4.64], R202 ;  /* 0x000000ca04001986 */ /* 0x0003e2000c10190e */
[----:B------:R-:W-:Y:S01]  /*63210*/  ISETP.LT.AND P0, PT, R227, UR9, !P0 ;  /* 0x00000009e3007c0c */ /* 0x000fe2000c701270 */
[----:B------:R-:W-:Y:S01]  /*63220*/  VIADD R0, R207, 0x78 ;  /* 0x00000078cf007836 */ /* 0x000fe20000000000 */
[----:B------:R-:W-:Y:S01]  /*63230*/  ULDC UR4, c[0x0][0x228] ;  /* 0x00008a0000047ab9 */ /* 0x000fe20000000800 */
[----:B--2---:R-:W-:Y:S01]  /*63240*/  IMAD.WIDE R6, R17, 0x4, R2 ;  /* 0x0000000411067825 */ /* 0x004fe200078e0202 */
[----:B------:R-:W-:Y:S01]  /*63250*/  ULDC UR7, c[0x0][0x228] ;  /* 0x00008a0000077ab9 */ /* 0x000fe20000000800 */
[----:B------:R-:W-:-:S02]  /*63260*/  ULDC UR8, c[0x0][0x228] ;  /* 0x00008a0000087ab9 */ /* 0x000fc40000000800 */
[C---:B---3--:R-:W-:Y:S01]  /*63270*/  IMAD.WIDE R8, R17.reuse, 0x4, R232 ;  /* 0x0000000411087825 */ /* 0x048fe200078e02e8 */
[----:B------:R2:W-:Y:S03]  /*63280*/  @P4 STG.E desc[UR14][R6.64], R179 ;  /* 0x000000b306004986 */ /* 0x0005e6000c10190e */
[C---:B----4-:R-:W-:Y:S01]  /*63290*/  IMAD.WIDE R10, R17.reuse, 0x4, R214 ;  /* 0x00000004110a7825 */ /* 0x050fe200078e02d6 */
[----:B------:R3:W-:Y:S03]  /*632a0*/  @P5 STG.E desc[UR14][R8.64], R175 ;  /* 0x000000af08005986 */ /* 0x0007e6000c10190e */
[----:B-1----:R-:W-:Y:S01]  /*632b0*/  IMAD.WIDE R12, R17, 0x4, R212 ;  /* 0x00000004110c7825 */ /* 0x002fe200078e02d4 */
[----:B------:R1:W-:Y:S01]  /*632c0*/  @P6 STG.E desc[UR14][R10.64], R59 ;  /* 0x0000003b0a006986 */ /* 0x0003e2000c10190e */
[----:B------:R-:W-:Y:S01]  /*632d0*/  ISETP.GE.AND P2, PT, R0, UR5, PT ;  /* 0x0000000500007c0c */ /* 0x000fe2000bf46270 */
[----:B------:R-:W-:-:S02]  /*632e0*/  ULDC UR5, c[0x0][0x228] ;  /* 0x00008a0000057ab9 */ /* 0x000fc40000000800 */
[----:B------:R4:W-:Y:S01]  /*632f0*/  @P0 STG.E desc[UR14][R12.64], R195 ;  /* 0x000000c30c000986 */ /* 0x0009e2000c10190e */
[----:B------:R-:W-:Y:S01]  /*63300*/  ISETP.LT.AND P0, PT, R223, UR4, !P3 ;  /* 0x00000004df007c0c */ /* 0x000fe2000df01270 */
[----:B------:R-:W-:Y:S02]  /*63310*/  ULDC UR4, c[0x0][0x248] ;  /* 0x0000920000047ab9 */ /* 0x000fe40000000800 */
[----:B------:R-:W-:Y:S01]  /*63320*/  IADD3 R17, R17, UR4, RZ ;  /* 0x0000000411117c10 */ /* 0x000fe2000fffe0ff */
[----:B------:R-:W-:Y:S01]  /*63330*/  ULDC UR4, c[0x0][0x228] ;  /* 0x00008a0000047ab9 */ /* 0x000fe20000000800 */
[----:B------:R-:W-:Y:S01]  /*63340*/  ISETP.LT.AND P4, PT, R219, UR5, !P3 ;  /* 0x00000005db007c0c */ /* 0x000fe2000df81270 */
[----:B------:R-:W-:Y:S01]  /*63350*/  ULDC UR5, c[0x0][0x228] ;  /* 0x00008a0000057ab9 */ /* 0x000fe20000000800 */
[----:B------:R-:W-:Y:S01]  /*63360*/  ISETP.LT.AND P5, PT, R211, UR4, !P3 ;  /* 0x00000004d3007c0c */ /* 0x000fe2000dfa1270 */
[----:B------:R-:W-:Y:S01]  /*63370*/  IMAD.WIDE R4, R17, 0x4, R2 ;  /* 0x0000000411047825 */ /* 0x000fe200078e0202 */
[----:B------:R-:W-:Y:S01]  /*63380*/  ISETP.LT.AND P3, PT, R227, UR6, !P3 ;  /* 0x00000006e3007c0c */ /* 0x000fe2000df61270 */
[----:B------:R-:W-:Y:S01]  /*63390*/  ULDC UR4, c[0x0][0x248] ;  /* 0x0000920000047ab9 */ /* 0x000fe20000000800 */
[----:B------:R-:W-:Y:S01]  /*633a0*/  ISETP.LT.AND P6, PT, R223, UR7, !P2 ;  /* 0x00000007df007c0c */ /* 0x000fe2000d7c1270 */
[C---:B--2---:R-:W-:Y:S01]  /*633b0*/  IMAD.WIDE R6, R17.reuse, 0x4, R232 ;  /* 0x0000000411067825 */ /* 0x044fe200078e02e8 */
[----:B------:R2:W-:Y:S01]  /*633c0*/  @P0 STG.E desc[UR14][R4.64], R191 ;  /* 0x000000bf04000986 */ /* 0x0005e2000c10190e */
[----:B------:R-:W-:Y:S01]  /*633d0*/  ULDC UR6, c[0x0][0x228] ;  /* 0x00008a0000067ab9 */ /* 0x000fe20000000800 */
[----:B------:R-:W-:Y:S01]  /*633e0*/  ULDC UR7, c[0x0][0x228] ;  /* 0x00008a0000077ab9 */ /* 0x000fe20000000800 */
[----:B---3--:R-:W-:-:S04]  /*633f0*/  IMAD.WIDE R8, R17, 0x4, R214 ;  /* 0x0000000411087825 */ /* 0x008fc800078e02d6 */
[C---:B-1----:R-:W-:Y:S01]  /*63400*/  IMAD.WIDE R10, R17.reuse, 0x4, R212 ;  /* 0x00000004110a7825 */ /* 0x042fe200078e02d4 */
[----:B------:R1:W-:Y:S03]  /*63410*/  @P4 STG.E desc[UR14][R6.64], R199 ;  /* 0x000000c706004986 */ /* 0x0003e6000c10190e */
[----:B------:R-:W-:Y:S01]  /*63420*/  VIADD R15, R17, UR4 ;  /* 0x00000004110f7c36 */ /* 0x000fe20008000000 */
[----:B------:R-:W-:Y:S01]  /*63430*/  @P5 STG.E desc[UR14][R8.64], R63 ;  /* 0x0000003f08005986 */ /* 0x000fe2000c10190e */
[----:B------:R-:W-:Y:S01]  /*63440*/  ULDC UR4, c[0x0][0x228] ;  /* 0x00008a0000047ab9 */ /* 0x000fe20000000800 */
[----:B------:R-:W-:Y:S01]  /*63450*/  ISETP.LT.AND P4, PT, R211, UR5, !P2 ;  /* 0x00000005d3007c0c */ /* 0x000fe2000d781270 */
[----:B----4-:R-:W-:Y:S01]  /*63460*/  IMAD.WIDE R12, R15, 0x4, R2 ;  /* 0x000000040f0c7825 */ /* 0x010fe200078e0202 */
[----:B------:R-:W-:Y:S01]  /*63470*/  @P3 STG.E desc[UR14][R10.64], R203 ;  /* 0x000000cb0a003986 */ /* 0x000fe2000c10190e */
[----:B------:R-:W-:Y:S01]  /*63480*/  ISETP.LT.AND P3, PT, R219, UR4, !P2 ;  /* 0x00000004db007c0c */ /* 0x000fe2000d761270 */
[----:B------:R-:W-:Y:S01]  /*63490*/  ULDC UR4, c[0x0][0x228] ;  /* 0x00008a0000047ab9 */ /* 0x000fe20000000800 */
[----:B------:R-:W-:Y:S01]  /*634a0*/  VIADD R0, R207, 0x79 ;  /* 0x00000079cf007836 */ /* 0x000fe20000000000 */
[----:B------:R3:W-:Y:S01]  /*634b0*/  @P6 STG.E desc[UR14][R12.64], R204 ;  /* 0x000000cc0c006986 */ /* 0x0007e2000c10190e */
[----:B--2---:R-:W-:Y:S01]  /*634c0*/  IMAD.WIDE R4, R15, 0x4, R232 ;  /* 0x000000040f047825 */ /* 0x004fe200078e02e8 */
[----:B------:R-:W-:Y:S01]  /*634d0*/  ISETP.LT.AND P6, PT, R227, UR4, !P2 ;  /* 0x00000004e3007c0c */ /* 0x000fe2000d7c1270 */
[----:B------:R-:W-:-:S02]  /*634e0*/  ULDC UR4, c[0x0][0x248] ;  /* 0x0000920000047ab9 */ /* 0x000fc40000000800 */
[----:B-1----:R-:W-:Y:S01]  /*634f0*/  IMAD.WIDE R6, R15, 0x4, R214 ;  /* 0x000000040f067825 */ /* 0x002fe200078e02d6 */
[----:B------:R-:W-:Y:S01]  /*63500*/  ISETP.GE.AND P1, PT, R0, UR19, PT ;  /* 0x0000001300007c0c */ /* 0x000fe2000bf26270 */
[----:B------:R-:W-:-:S03]  /*63510*/  ULDC UR5, c[0x0][0x228] ;  /* 0x00008a0000057ab9 */ /* 0x000fc60000000800 */
[----:B------:R1:W-:Y:S01]  /*63520*/  @P3 STG.E desc[UR14][R4.64], R208 ;  /* 0x000000d004003986 */ /* 0x0003e2000c10190e */
[----:B---3--:R-:W-:Y:S01]  /*63530*/  IADD3 R13, R15, UR4, RZ ;  /* 0x000000040f0d7c10 */ /* 0x008fe2000fffe0ff */
[----:B------:R-:W-:Y:S02]  /*63540*/  ULDC UR4, c[0x0][0x228] ;  /* 0x00008a0000047ab9 */ /* 0x000fe40000000800 */
[----:B------:R2:W-:Y:S01]  /*63550*/  @P4 STG.E desc[UR14][R6.64], R216 ;  /* 0x000000d806004986 */ /* 0x0005e2000c10190e */
[----:B------:R-:W-:Y:S01]  /*63560*/  ISETP.LT.AND P4, PT, R219, UR4, !P1 ;  /* 0x00000004db007c0c */ /* 0x000fe2000cf81270 */
[----:B------:R-:W-:Y:S01]  /*63570*/  ULDC UR4, c[0x0][0x228] ;  /* 0x00008a0000047ab9 */ /* 0x000fe20000000800 */
[----:B------:R-:W-:Y:S01]  /*63580*/  ISETP.LT.AND P5, PT, R223, UR5, !P1 ;  /* 0x00000005df007c0c */ /* 0x000fe2000cfa1270 */
[----:B------:R-:W-:Y:S01]  /*63590*/  ULDC UR5, c[0x0][0x228] ;  /* 0x00008a0000057ab9 */ /* 0x000fe20000000800 */
[----:B------:R-:W-:Y:S01]  /*635a0*/  ISETP.LT.AND P3, PT, R211, UR4, !P1 ;  /* 0x00000004d3007c0c */ /* 0x000fe2000cf61270 */
[----:B------:R-:W-:Y:S01]  /*635b0*/  IMAD.WIDE R8, R15, 0x4, R212 ;  /* 0x000000040f087825 */ /* 0x000fe200078e02d4 */
[----:B------:R-:W-:Y:S01]  /*635c0*/  ISETP.LT.AND P1, PT, R227, UR5, !P1 ;  /* 0x00000005e3007c0c */ /* 0x000fe2000cf21270 */
[----:B------:R-:W-:Y:S01]  /*635d0*/  ULDC UR4, c[0x0][0x248] ;  /* 0x0000920000047ab9 */ /* 0x000fe20000000800 */
[----:B------:R-:W-:Y:S01]  /*635e0*/  IADD3 R0, R207, 0x7a, RZ ;  /* 0x0000007acf007810 */ /* 0x000fe20007ffe0ff */
[----:B------:R-:W-:Y:S01]  /*635f0*/  IMAD.WIDE R10, R13, 0x4, R2 ;  /* 0x000000040d0a7825 */ /* 0x000fe200078e0202 */
[----:B------:R3:W-:Y:S01]  /*63600*/  @P6 STG.E desc[UR14][R8.64], R220 ;  /* 0x000000dc08006986 */ /* 0x0007e2000c10190e */
[----:B------:R-:W-:-:S02]  /*63610*/  ULDC UR5, c[0x0][0x228] ;  /* 0x00008a0000057ab9 */ /* 0x000fc40000000800 */
[----:B-1----:R-:W-:Y:S01]  /*63620*/  IMAD.WIDE R4, R13, 0x4, R232 ;  /* 0x000000040d047825 */ /* 0x002fe200078e02e8 */
[----:B------:R-:W-:-:S03]  /*63630*/  ISETP.GE.AND P0, PT, R0, UR17, PT ;  /* 0x0000001100007c0c */ /* 0x000fc6000bf06270 */
[C---:B--2---:R-:W-:Y:S01]  /*63640*/  IMAD.WIDE R6, R13.reuse, 0x4, R214 ;  /* 0x000000040d067825 */ /* 0x044fe200078e02d6 */
[----:B------:R1:W-:Y:S03]  /*63650*/  @P5 STG.E desc[UR14][R10.64], R224 ;  /* 0x000000e00a005986 */ /* 0x0003e6000c10190e */
[----:B---3--:R-:W-:Y:S01]  /*63660*/  IMAD.WIDE R8, R13, 0x4, R212 ;  /* 0x000000040d087825 */ /* 0x008fe200078e02d4 */
[----:B------:R2:W-:Y:S01]  /*63670*/  @P4 STG.E desc[UR14][R4.64], R228 ;  /* 0x000000e404004986 */ /* 0x0005e2000c10190e */
[----:B------:R-:W-:Y:S01]  /*63680*/  ISETP.LT.AND P6, PT, R223, UR6, !P0 ;  /* 0x00000006df007c0c */ /* 0x000fe2000c7c1270 */
[----:B------:R-:W-:Y:S01]  /*63690*/  ULDC UR6, c[0x0][0x228] ;  /* 0x00008a0000067ab9 */ /* 0x000fe20000000800 */
[----:B------:R-:W-:Y:S01]  /*636a0*/  VIADD R15, R13, UR4 ;  /* 0x000000040d0f7c36 */ /* 0x000fe20008000000 */
[----:B------:R3:W-:Y:S01]  /*636b0*/  @P3 STG.E desc[UR14][R6.64], R148 ;  /* 0x0000009406003986 */ /* 0x0007e2000c10190e */
[----:B------:R-:W-:Y:S01]  /*636c0*/  VIADD R0, R207, 0x7b ;  /* 0x0000007bcf007836 */ /* 0x000fe20000000000 */
[----:B------:R-:W-:Y:S01]  /*636d0*/  ULDC UR4, c[0x0][0x228] ;  /* 0x00008a0000047ab9 */ /* 0x000fe20000000800 */
[----:B------:R-:W-:Y:S01]  /*636e0*/  ISETP.LT.AND P5, PT, R219, UR7, !P0 ;  /* 0x00000007db007c0c */ /* 0x000fe2000c7a1270 */
[----:B------:R4:W-:Y:S01]  /*636f0*/  @P1 STG.E desc[UR14][R8.64], R20 ;  /* 0x0000001408001986 */ /* 0x0009e2000c10190e */
[----:B------:R-:W-:Y:S01]  /*63700*/  ISETP.LT.AND P1, PT, R211, UR4, !P0 ;  /* 0x00000004d3007c0c */ /* 0x000fe2000c721270 */
[----:B-1----:R-:W-:Y:S01]  /*63710*/  IMAD.WIDE R10, R15, 0x4, R2 ;  /* 0x000000040f0a7825 */ /* 0x002fe200078e0202 */
[----:B------:R-:W-:Y:S01]  /*63720*/  ISETP.GE.AND P2, PT, R0, UR13, PT ;  /* 0x0000000d00007c0c */ /* 0x000fe2000bf46270 */
[----:B------:R-:W-:Y:S01]  /*63730*/  ULDC UR7, c[0x0][0x228] ;  /* 0x00008a0000077ab9 */ /* 0x000fe20000000800 */
[----:B------:R-:W-:Y:S01]  /*63740*/  IADD3 R0, R207, 0x7c, RZ ;  /* 0x0000007ccf007810 */ /* 0x000fe20007ffe0ff */
[----:B------:R-:W-:Y:S01]  /*63750*/  IMAD.WIDE R12, R15, 0x4, R232 ;  /* 0x000000040f0c7825 */ /* 0x000fe200078e02e8 */
[----:B------:R-:W-:-:S03]  /*63760*/  ISETP.LT.AND P0, PT, R227, UR5, !P0 ;  /* 0x00000005e3007c0c */ /* 0x000fc6000c701270 */
[C---:B--2---:R-:W-:Y:S01]  /*63770*/  IMAD.WIDE R4, R15.reuse, 0x4, R214 ;  /* 0x000000040f047825 */ /* 0x044fe200078e02d6 */
[----:B------:R-:W-:Y:S01]  /*63780*/  ISETP.GE.AND P4, PT, R0, UR11, PT ;  /* 0x0000000b00007c0c */ /* 0x000fe2000bf86270 */
[----:B------:R1:W-:Y:S02]  /*63790*/  @P6 STG.E desc[UR14][R10.64], R205 ;  /* 0x000000cd0a006986 */ /* 0x0003e4000c10190e */
[----:B---3--:R-:W-:Y:S01]  /*637a0*/  IMAD.WIDE R6, R15, 0x4, R212 ;  /* 0x000000040f067825 */ /* 0x008fe200078e02d4 */
[----:B------:R-:W-:Y:S01]  /*637b0*/  ISETP.LT.AND P3, PT, R223, UR6, !P2 ;  /* 0x00000006df007c0c */ /* 0x000fe2000d761270 */
[----:B------:R-:W-:Y:S01]  /*637c0*/  ULDC UR4, c[0x0][0x248] ;  /* 0x0000920000047ab9 */ /* 0x000fe20000000800 */
[----:B------:R-:W-:Y:S01]  /*637d0*/  ULDC UR5, c[0x0][0x228] ;  /* 0x00008a0000057ab9 */ /* 0x000fe20000000800 */
[C---:B------:R-:W-:Y:S01]  /*637e0*/  VIADD R0, R207.reuse, 0x7d ;  /* 0x0000007dcf007836 */ /* 0x040fe20000000000 */
[----:B------:R2:W-:Y:S04]  /*637f0*/  @P5 STG.E desc[UR14][R12.64], R209 ;  /* 0x000000d10c005986 */ /* 0x0005e8000c10190e */
[----:B------:R3:W-:Y:S01]  /*63800*/  @P1 STG.E desc[UR14][R4.64], R217 ;  /* 0x000000d904001986 */ /* 0x0007e2000c10190e */
[----:B------:R-:W-:Y:S01]  /*63810*/  ISETP.GE.AND P1, PT, R0, UR25, PT ;  /* 0x0000001900007c0c */ /* 0x000fe2000bf26270 */
[----:B------:R-:W-:-:S02]  /*63820*/  VIADD R0, R207, 0x7e ;  /* 0x0000007ecf007836 */ /* 0x000fc40000000000 */
[----:B------:R3:W-:Y:S03]  /*63830*/  @P0 STG.E desc[UR14][R6.64], R221 ;  /* 0x000000dd06000986 */ /* 0x0007e6000c10190e */
[----:B------:R-:W-:Y:S02]  /*63840*/  ISETP.GE.AND P0, PT, R0, UR23, PT ;  /* 0x0000001700007c0c */ /* 0x000fe4000bf06270 */
[----:B------:R-:W-:Y:S02]  /*63850*/  IADD3 R0, R207, 0x7f, RZ ;  /* 0x0000007fcf007810 */ /* 0x000fe40007ffe0ff */
[----:B------:R-:W3:Y:S01]  /*63860*/  LDL.LU R207, [R1+0x1a90] ;  /* 0x001a900001cf7983 */ /* 0x000ee20000300800 */
[----:B------:R-:W-:Y:S02]  /*63870*/  ISETP.LT.AND P6, PT, R219, UR7, !P2 ;  /* 0x00000007db007c0c */ /* 0x000fe4000d7c1270 */
[----:B------:R-:W-:-:S02]  /*63880*/  ISETP.LT.AND P5, PT, R211, UR8, !P2 ;  /* 0x00000008d3007c0c */ /* 0x000fc4000d7a1270 */
[----:B------:R-:W-:Y:S01]  /*63890*/  IADD3 R17, R15, UR4, RZ ;  /* 0x000000040f117c10 */ /* 0x000fe2000fffe0ff */
[----:B------:R-:W-:-:S04]  /*638a0*/  ULDC UR4, c[0x0][0x228] ;  /* 0x00008a0000047ab9 */ /* 0x000fc80000000800 */
[----:B----4-:R-:W-:Y:S01]  /*638b0*/  IMAD.WIDE R8, R17, 0x4, R2 ;  /* 0x0000000411087825 */ /* 0x010fe200078e0202 */
[----:B------:R-:W-:Y:S01]  /*638c0*/  ISETP.LT.AND P2, PT, R227, UR4, !P2 ;  /* 0x00000004e3007c0c */ /* 0x000fe2000d741270 */
[----:B------:R-:W-:Y:S02]  /*638d0*/  ULDC UR4, c[0x0][0x248] ;  /* 0x0000920000047ab9 */ /* 0x000fe40000000800 */
[C---:B-1----:R-:W-:Y:S01]  /*638e0*/  IMAD.WIDE R10, R17.reuse, 0x4, R232 ;  /* 0x00000004110a7825 */ /* 0x042fe200078e02e8 */
[----:B------:R1:W-:Y:S03]  /*638f0*/  @P3 STG.E desc[UR14][R8.64], R225 ;  /* 0x000000e108003986 */ /* 0x0003e6000c10190e */
[----:B--2---:R-:W-:Y:S01]  /*63900*/  IMAD.WIDE R12, R17, 0x4, R214 ;  /* 0x00000004110c7825 */ /* 0x004fe200078e02d6 */
[----:B------:R-:W-:Y:S01]  /*63910*/  ISETP.LT.AND P3, PT, R223, UR5, !P4 ;  /* 0x00000005df007c0c */ /* 0x000fe2000e761270 */
[----:B------:R2:W-:Y:S01]  /*63920*/  @P6 STG.E desc[UR14][R10.64], R229 ;  /* 0x000000e50a006986 */ /* 0x0005e2000c10190e */
[----:B------:R-:W-:Y:S01]  /*63930*/  ULDC UR5, c[0x0][0x228] ;  /* 0x00008a0000057ab9 */ /* 0x000fe20000000800 */
[----:B------:R-:W-:Y:S01]  /*63940*/  VIADD R15, R17, UR4 ;  /* 0x00000004110f7c36 */ /* 0x000fe20008000000 */
[----:B------:R-:W-:Y:S01]  /*63950*/  ULDC UR4, c[0x0][0x228] ;  /* 0x00008a0000047ab9 */ /* 0x000fe20000000800 */
[----:B------:R4:W-:Y:S01]  /*63960*/  @P5 STG.E desc[UR14][R12.64], R149 ;  /* 0x000000950c005986 */ /* 0x0009e2000c10190e */
[----:B------:R-:W-:Y:S01]  /*63970*/  ISETP.LT.AND P5, PT, R219, UR5, !P4 ;  /* 0x00000005db007c0c */ /* 0x000fe2000e7a1270 */
[----:B------:R-:W-:Y:S01]  /*63980*/  ULDC UR5, c[0x0][0x228] ;  /* 0x00008a0000057ab9 */ /* 0x000fe20000000800 */
[----:B------:R-:W-:Y:S01]  /*63990*/  ISETP.LT.AND P6, PT, R211, UR4, !P4 ;  /* 0x00000004d3007c0c */ /* 0x000fe2000e7c1270 */
[----:B---3--:R-:W-:Y:S01]  /*639a0*/  IMAD.WIDE R4, R17, 0x4, R212 ;  /* 0x0000000411047825 */ /* 0x008fe200078e02d4 */
[----:B------:R-:W-:Y:S01]  /*639b0*/  ISETP.LT.AND P4, PT, R227, UR5, !P4 ;  /* 0x00000005e3007c0c */ /* 0x000fe2000e781270 */
[----:B------:R-:W-:-:S02]  /*639c0*/  ULDC UR4, c[0x0][0x248] ;  /* 0x0000920000047ab9 */ /* 0x000fc40000000800 */
[C---:B------:R-:W-:Y:S01]  /*639d0*/  IMAD.WIDE R6, R15.reuse, 0x4, R2 ;  /* 0x000000040f067825 */ /* 0x040fe200078e0202 */
[----:B------:R3:W-:Y:S03]  /*639e0*/  @P2 STG.E desc[UR14][R4.64], R21 ;  /* 0x0000001504002986 */ /* 0x0007e6000c10190e */
[C---:B-1----:R-:W-:Y:S01]  /*639f0*/  IMAD.WIDE R8, R15.reuse, 0x4, R232 ;  /* 0x000000040f087825 */ /* 0x042fe200078e02e8 */
[----:B------:R1:W-:Y:S03]  /*63a00*/  @P3 STG.E desc[UR14][R6.64], R206 ;  /* 0x000000ce06003986 */ /* 0x0003e6000c10190e */
[C---:B--2---:R-:W-:Y:S01]  /*63a10*/  IMAD.WIDE R10, R15.reuse, 0x4, R214 ;  /* 0x000000040f0a7825 */ /* 0x044fe200078e02d6 */
[----:B------:R2:W-:Y:S03]  /*63a20*/  @P5 STG.E desc[UR14][R8.64], R210 ;  /* 0x000000d208005986 */ /* 0x0005e6000c10190e */
[----:B----4-:R-:W-:Y:S01]  /*63a30*/  IMAD.WIDE R12, R15, 0x4, R212 ;  /* 0x000000040f0c7825 */ /* 0x010fe200078e02d4 */
[----:B------:R-:W-:Y:S01]  /*63a40*/  ISETP.LT.AND P3, PT, R223, UR5, !P1 ;  /* 0x00000005df007c0c */ /* 0x000fe2000cf61270 */
[----:B------:R4:W-:Y:S01]  /*63a50*/  @P6 STG.E desc[UR14][R10.64], R218 ;  /* 0x000000da0a006986 */ /* 0x0009e2000c10190e */
[----:B------:R-:W-:-:S03]  /*63a60*/  ISETP.LT.AND P5, PT, R219, UR5, !P1 ;  /* 0x00000005db007c0c */ /* 0x000fc6000cfa1270 */
[----:B------:R4:W-:Y:S01]  /*63a70*/  @P4 STG.E desc[UR14][R12.64], R222 ;  /* 0x000000de0c004986 */ /* 0x0009e2000c10190e */
[----:B------:R-:W-:Y:S02]  /*63a80*/  ISETP.LT.AND P4, PT, R211, UR5, !P1 ;  /* 0x00000005d3007c0c */ /* 0x000fe4000cf81270 */
[----:B------:R-:W-:Y:S01]  /*63a90*/  IADD3 R15, R15, UR4, RZ ;  /* 0x000000040f0f7c10 */ /* 0x000fe2000fffe0ff */
[----:B------:R-:W-:Y:S01]  /*63aa0*/  ULDC UR4, c[0x0][0x248] ;  /* 0x0000920000047ab9 */ /* 0x000fe20000000800 */
[----:B------:R-:W-:Y:S02]  /*63ab0*/  ISETP.LT.AND P1, PT, R227, UR5, !P1 ;  /* 0x00000005e3007c0c */ /* 0x000fe4000cf21270 */
[----:B------:R-:W-:Y:S01]  /*63ac0*/  ISETP.LT.AND P6, PT, R223, UR5, !P0 ;  /* 0x00000005df007c0c */ /* 0x000fe2000c7c1270 */
[----:B---3--:R-:W-:-:S04]  /*63ad0*/  IMAD.WIDE R4, R15, 0x4, R2 ;  /* 0x000000040f047825 */ /* 0x008fc800078e0202 */
[C---:B------:R-:W-:Y:S02]  /*63ae0*/  VIADD R17, R15.reuse, UR4 ;  /* 0x000000040f117c36 */ /* 0x040fe40008000000 */
[----:B-1----:R-:W-:Y:S01]  /*63af0*/  IMAD.WIDE R6, R15, 0x4, R232 ;  /* 0x000000040f067825 */ /* 0x002fe200078e02e8 */
[----:B------:R-:W-:-:S03]  /*63b00*/  ISETP.GE.AND P2, PT, R0, UR21, PT ;  /* 0x0000001500007c0c */ /* 0x000fc6000bf46270 */
[C---:B--2---:R-:W-:Y:S01]  /*63b10*/  IMAD.WIDE R8, R15.reuse, 0x4, R214 ;  /* 0x000000040f087825 */ /* 0x044fe200078e02d6 */
[----:B------:R1:W-:Y:S01]  /*63b20*/  @P3 STG.E desc[UR14][R4.64], R226 ;  /* 0x000000e204003986 */ /* 0x0003e2000c10190e */
[----:B------:R-:W-:Y:S02]  /*63b30*/  ULDC UR4, c[0x0][0x248] ;  /* 0x0000920000047ab9 */ /* 0x000fe40000000800 */
[----:B----4-:R-:W-:Y:S01]  /*63b40*/  IMAD.WIDE R10, R15, 0x4, R212 ;  /* 0x000000040f0a7825 */ /* 0x010fe200078e02d4 */
[----:B------:R2:W-:Y:S03]  /*63b50*/  @P5 STG.E desc[UR14][R6.64], R230 ;  /* 0x000000e606005986 */ /* 0x0005e6000c10190e */
[----:B------:R-:W-:Y:S01]  /*63b60*/  IMAD.WIDE R12, R17, 0x4, R2 ;  /* 0x00000004110c7825 */ /* 0x000fe200078e0202 */
[----:B------:R3:W-:Y:S01]  /*63b70*/  @P4 STG.E desc[UR14][R8.64], R150 ;  /* 0x0000009608004986 */ /* 0x0007e2000c10190e */
[----:B------:R-:W-:-:S02]  /*63b80*/  ISETP.LT.AND P3, PT, R223, UR5, !P2 ;  /* 0x00000005df007c0c */ /* 0x000fc4000d761270 */
[C---:B------:R-:W-:Y:S01]  /*63b90*/  ISETP.LT.AND P5, PT, R219.reuse, UR5, !P2 ;  /* 0x00000005db007c0c */ /* 0x040fe2000d7a1270 */
[----:B------:R4:W-:Y:S01]  /*63ba0*/  @P1 STG.E desc[UR14][R10.64], R22 ;  /* 0x000000160a001986 */ /* 0x0009e2000c10190e */
[----:B------:R-:W-:Y:S02]  /*63bb0*/  ISETP.LT.AND P4, PT, R219, UR5, !P0 ;  /* 0x00000005db007c0c */ /* 0x000fe4000c781270 */
[----:B------:R-:W-:Y:S01]  /*63bc0*/  ISETP.LT.AND P1, PT, R211, UR5, !P0 ;  /* 0x00000005d3007c0c */ /* 0x000fe2000c721270 */
[----:B------:R-:W4:Y:S01]  /*63bd0*/  LDL.LU R223, [R1+0x1a8c] ;  /* 0x001a8c0001df7983 */ /* 0x000f220000300800 */
[----:B------:R-:W-:-:S03]  /*63be0*/  ISETP.LT.AND P0, PT, R227, UR5, !P0 ;  /* 0x00000005e3007c0c */ /* 0x000fc6000c701270 */
[----:B------:R-:W4:Y:S04]  /*63bf0*/  LDL.LU R219, [R1+0x1a88] ;  /* 0x001a880001db7983 */ /* 0x000f280000300800 */
[----:B------:R2:W-:Y:S01]  /*63c00*/  @P6 STG.E desc[UR14][R12.64], R207 ;  /* 0x000000cf0c006986 */ /* 0x0005e2000c10190e */
[----:B------:R-:W-:-:S03]  /*63c10*/  ISETP.LT.AND P6, PT, R211, UR5, !P2 ;  /* 0x00000005d3007c0c */ /* 0x000fc6000d7c1270 */
[----:B------:R-:W4:Y:S01]  /*63c20*/  LDL.LU R211, [R1+0x1a84] ;  /* 0x001a840001d37983 */ /* 0x000f220000300800 */
[----:B------:R-:W-:-:S03]  /*63c30*/  ISETP.LT.AND P2, PT, R227, UR5, !P2 ;  /* 0x00000005e3007c0c */ /* 0x000fc6000d741270 */
[----:B------:R-:W4:Y:S01]  /*63c40*/  LDL.LU R227, [R1+0x1a80] ;  /* 0x001a800001e37983 */ /* 0x000f220000300800 */
[C---:B------:R-:W-:Y:S01]  /*63c50*/  IADD3 R15, R17.reuse, UR4, RZ ;  /* 0x00000004110f7c10 */ /* 0x040fe2000fffe0ff */
[----:B-1----:R-:W-:-:S04]  /*63c60*/  IMAD.WIDE R4, R17, 0x4, R232 ;  /* 0x0000000411047825 */ /* 0x002fc800078e02e8 */
[----:B--2---:R-:W-:-:S04]  /*63c70*/  IMAD.WIDE R6, R17, 0x4, R214 ;  /* 0x0000000411067825 */ /* 0x004fc800078e02d6 */
[----:B---3--:R-:W-:-:S04]  /*63c80*/  IMAD.WIDE R8, R17, 0x4, R212 ;  /* 0x0000000411087825 */ /* 0x008fc800078e02d4 */
[----:B------:R-:W-:-:S04]  /*63c90*/  IMAD.WIDE R2, R15, 0x4, R2 ;  /* 0x000000040f027825 */ /* 0x000fc800078e0202 */
[----:B------:R-:W-:-:S04]  /*63ca0*/  IMAD.WIDE R232, R15, 0x4, R232 ;  /* 0x000000040fe87825 */ /* 0x000fc800078e02e8 */
[----:B------:R-:W-:-:S04]  /*63cb0*/  IMAD.WIDE R214, R15, 0x4, R214 ;  /* 0x000000040fd67825 */ /* 0x000fc800078e02d6 */
[----:B------:R-:W-:Y:S01]  /*63cc0*/  IMAD.WIDE R212, R15, 0x4, R212 ;  /* 0x000000040fd47825 */ /* 0x000fe200078e02d4 */
[----:B----4-:R1:W-:Y:S04]  /*63cd0*/  @P4 STG.E desc[UR14][R4.64], R211 ;  /* 0x000000d304004986 */ /* 0x0103e8000c10190e */
[----:B------:R1:W-:Y:S04]  /*63ce0*/  @P1 STG.E desc[UR14][R6.64], R219 ;  /* 0x000000db06001986 */ /* 0x0003e8000c10190e */
[----:B------:R1:W-:Y:S04]  /*63cf0*/  @P0 STG.E desc[UR14][R8.64], R223 ;  /* 0x000000df08000986 */ /* 0x0003e8000c10190e */
[----:B------:R1:W-:Y:S04]  /*63d00*/  @P3 STG.E desc[UR14][R2.64], R227 ;  /* 0x000000e302003986 */ /* 0x0003e8000c10190e */
[----:B------:R1:W-:Y:S04]  /*63d10*/  @P5 STG.E desc[UR14][R232.64], R231 ;  /* 0x000000e7e8005986 */ /* 0x0003e8000c10190e */
[----:B------:R1:W-:Y:S01]  /*63d20*/  @P6 STG.E desc[UR14][R214.64], R151 ;  /* 0x00000097d6006986 */ /* 0x0003e2000c10190e */
[----:B------:R-:W-:Y:S05]  /*63d30*/  @!P2 EXIT ;  /* 0x000000000000a94d */ /* 0x000fea0003800000 */
[----:B------:R-:W-:Y:S01]  /*63d40*/  STG.E desc[UR14][R212.64], R23 ;  /* 0x00000017d4007986 */ /* 0x000fe2000c10190e */
[----:B------:R-:W-:Y:S05]  /*63d50*/  EXIT ;  /* 0x000000000000794d */ /* 0x000fea0003800000 */
.L_x_2:
[----:B------:R-:W-:-:S00]  /*63d60*/  BRA `(.L_x_2) ;  /* 0xfffffffc00fc7947 */ /* 0x000fc0000383ffff */
[----:B------:R-:W-:-:S00]  /*63d70*/  NOP ;  /* 0x0000000000007918 */ /* 0x000fc00000000000 */
        /* <DEDUP_REMOVED lines=8> */
.L_x_3:


//--------------------- .nv.shared.matmul_kernel  --------------------------
	.section	.nv.shared.matmul_kernel,"aw",@nobits
	.sectionflags	@""
	.align	16
	.zero		1024


//--------------------- .nv.shared.reserved.0     --------------------------
	.section	.nv.shared.reserved.0,"aw",@nobits
	.weak		__nv_reservedSMEM_offset_0_alias
	.size		__nv_reservedSMEM_offset_0_alias, 0, 0
	.other		__nv_reservedSMEM_offset_0_alias,@"STO_CUDA_RESERVED_SHARED STV_DEFAULT"
__nv_reservedSMEM_offset_0_alias:
	.zero		0


//--------------------- .nv.constant0.matmul_kernel --------------------------
	.section	.nv.constant0.matmul_kernel,"a",@progbits
	.sectionflags	@""
	.align	4
.nv.constant0.matmul_kernel:
	.zero		608


//--------------------- SYMBOLS --------------------------

	.type		.nv.reservedSmem.offset0,@object
	.size		.nv.reservedSmem.offset0,0x4
